def matmul_kernel(
    a_ptr,
    b_ptr,
    c_ptr,
    M,
    N,
    K,
    stride_am,
    stride_ak,
    stride_bk,
    stride_bn,
    stride_cm,
    stride_cn,
    BLOCK_M: tl.constexpr,
    BLOCK_N: tl.constexpr,
    BLOCK_K: tl.constexpr,
    GROUP_M: tl.constexpr,
):
    pid = tl.program_id(axis=0)
    num_pid_m = tl.cdiv(M, BLOCK_M)
    num_pid_n = tl.cdiv(N, BLOCK_N)
    num_pid_in_group = GROUP_M * num_pid_n
    group_id = pid // num_pid_in_group
    first_pid_m = group_id * GROUP_M
    group_size_m = min(num_pid_m - first_pid_m, GROUP_M)
    pid_m = first_pid_m + ((pid % num_pid_in_group) % group_size_m)
    pid_n = (pid % num_pid_in_group) // group_size_m

    offs_am = (pid_m * BLOCK_M + tl.arange(0, BLOCK_M)) % M
    offs_bn = (pid_n * BLOCK_N + tl.arange(0, BLOCK_N)) % N
    offs_k = tl.arange(0, BLOCK_K)
    a_ptrs = a_ptr + offs_am[:, None] * stride_am + offs_k[None, :] * stride_ak
    b_ptrs = b_ptr + offs_k[:, None] * stride_bk + offs_bn[None, :] * stride_bn

    acc = tl.zeros((BLOCK_M, BLOCK_N), dtype=tl.float32)
    for kk in range(0, tl.cdiv(K, BLOCK_K)):
        a = tl.load(a_ptrs, mask=offs_k[None, :] < K - kk * BLOCK_K, other=0.0)
        b = tl.load(b_ptrs, mask=offs_k[:, None] < K - kk * BLOCK_K, other=0.0)
        acc = tl.dot(a, b, acc)
        a_ptrs += BLOCK_K * stride_ak
        b_ptrs += BLOCK_K * stride_bk

    c = acc.to(c_ptr.dtype.element_ty)
    offs_cm = pid_m * BLOCK_M + tl.arange(0, BLOCK_M)
    offs_cn = pid_n * BLOCK_N + tl.arange(0, BLOCK_N)
    c_ptrs = c_ptr + offs_cm[:, None] * stride_cm + offs_cn[None, :] * stride_cn
    mask = (offs_cm[:, None] < M) & (offs_cn[None, :] < N)
    tl.store(c_ptrs, c, mask=mask)

# config = {"BLOCK_K": 32, "BLOCK_M": 512, "BLOCK_N": 256, "GROUP_M": 8, "arch": "sm_80", "dtype": "fp32", "num_ctas": 1, "num_stages": 6, "num_warps": 4}
# arch = sm_80


// ===== COMPILED SASS (sm_80) =====

	.target	sm_80

	.elftype	@"ET_EXEC"


//--------------------- .note.nv.tkinfo           --------------------------
	.section	.note.nv.tkinfo,"",@"SHT_NOTE"
	.sectionflags	@"SHF_NOTE_NV_TKINFO"
	.tkinfo
        /*0018*/ 	.word	0x00000002
        /*0030*/ 	.string	""
        /*0030*/ 	.string	"ptxas"
        /*0030*/ 	.string	"Cuda compilation tools, release 13.0, V13.0.88"
        /*0030*/ 	.string	"Build cuda_13.0.r13.0/compiler.36424714_0"
        /*0030*/ 	.string	"-v  -suppress-debug-info  -lineinfo  -arch sm_80 "



//--------------------- .note.nv.cuinfo           --------------------------
	.section	.note.nv.cuinfo,"",@"SHT_NOTE"
	.sectionflags	@"SHF_NOTE_NV_CUINFO"
        /*0018*/ 	.short	0x0002
        /*001a*/ 	.short	0x0050
        /*001c*/ 	.short	0x0082
	.zero		2


//--------------------- .nv.info                  --------------------------
	.section	.nv.info,"",@"SHT_CUDA_INFO"
	.align	4


	//----- nvinfo : EIATTR_REGCOUNT
	.align		4
        /*0000*/ 	.byte	0x04, 0x2f
        /*0002*/ 	.short	(.L_1 - .L_0)
	.align		4
.L_0:
        /*0004*/ 	.word	index@(matmul_kernel)
        /*0008*/ 	.word	0x000000ff


	//----- nvinfo : EIATTR_FRAME_SIZE
	.align		4
.L_1:
        /*000c*/ 	.byte	0x04, 0x11
        /*000e*/ 	.short	(.L_3 - .L_2)
	.align		4
.L_2:
        /*0010*/ 	.word	index@(matmul_kernel)
        /*0014*/ 	.word	0x000023c8


	//----- nvinfo : EIATTR_MIN_STACK_SIZE
	.align		4
.L_3:
        /*0018*/ 	.byte	0x04, 0x12
        /*001a*/ 	.short	(.L_5 - .L_4)
	.align		4
.L_4:
        /*001c*/ 	.word	index@(matmul_kernel)
        /*0020*/ 	.word	0x000023c8
.L_5:


//--------------------- .nv.info.matmul_kernel    --------------------------
	.section	.nv.info.matmul_kernel,"",@"SHT_CUDA_INFO"
	.sectionflags	@""
	.align	4


	//----- nvinfo : EIATTR_CUDA_API_VERSION
	.align		4
        /*0000*/ 	.byte	0x04, 0x37
        /*0002*/ 	.short	(.L_7 - .L_6)
.L_6:
        /*0004*/ 	.word	0x00000082


	//----- nvinfo : EIATTR_SW2861232_WAR
	.align		4
.L_7:
        /*0008*/ 	.byte	0x01, 0x35
	.zero		2


	//----- nvinfo : EIATTR_PARAM_CBANK
	.align		4
        /*000c*/ 	.byte	0x04, 0x0a
        /*000e*/ 	.short	(.L_9 - .L_8)
	.align		4
.L_8:
        /*0010*/ 	.word	index@(.nv.constant0.matmul_kernel)
        /*0014*/ 	.short	0x0160
        /*0016*/ 	.short	0x0050


	//----- nvinfo : EIATTR_CBANK_PARAM_SIZE
	.align		4
.L_9:
        /*0018*/ 	.byte	0x03, 0x19
        /*001a*/ 	.short	0x0050


	//----- nvinfo : EIATTR_KPARAM_INFO
	.align		4
        /*001c*/ 	.byte	0x04, 0x17
        /*001e*/ 	.short	(.L_11 - .L_10)
.L_10:
        /*0020*/ 	.word	0x00000000
        /*0024*/ 	.short	0x000d
        /*0026*/ 	.short	0x0048
        /*0028*/ 	.byte	0x00, 0xf4, 0x21, 0x00


	//----- nvinfo : EIATTR_KPARAM_INFO
	.align		4
.L_11:
        /*002c*/ 	.byte	0x04, 0x17
        /*002e*/ 	.short	(.L_13 - .L_12)
.L_12:
        /*0030*/ 	.word	0x00000000
        /*0034*/ 	.short	0x000c
        /*0036*/ 	.short	0x0040
        /*0038*/ 	.byte	0x00, 0xf4, 0x21, 0x00


	//----- nvinfo : EIATTR_KPARAM_INFO
	.align		4
.L_13:
        /*003c*/ 	.byte	0x04, 0x17
        /*003e*/ 	.short	(.L_15 - .L_14)
.L_14:
        /*0040*/ 	.word	0x00000000
        /*0044*/ 	.short	0x000b
        /*0046*/ 	.short	0x0038
        /*0048*/ 	.byte	0x00, 0xf0, 0x11, 0x00


	//----- nvinfo : EIATTR_KPARAM_INFO
	.align		4
.L_15:
        /*004c*/ 	.byte	0x04, 0x17
        /*004e*/ 	.short	(.L_17 - .L_16)
.L_16:
        /*0050*/ 	.word	0x00000000
        /*0054*/ 	.short	0x000a
        /*0056*/ 	.short	0x0034
        /*0058*/ 	.byte	0x00, 0xf0, 0x11, 0x00


	//----- nvinfo : EIATTR_KPARAM_INFO
	.align		4
.L_17:
        /*005c*/ 	.byte	0x04, 0x17
        /*005e*/ 	.short	(.L_19 - .L_18)
.L_18:
        /*0060*/ 	.word	0x00000000
        /*0064*/ 	.short	0x0009
        /*0066*/ 	.short	0x0030
        /*0068*/ 	.byte	0x00, 0xf0, 0x11, 0x00


	//----- nvinfo : EIATTR_KPARAM_INFO
	.align		4
.L_19:
        /*006c*/ 	.byte	0x04, 0x17
        /*006e*/ 	.short	(.L_21 - .L_20)
.L_20:
        /*0070*/ 	.word	0x00000000
        /*0074*/ 	.short	0x0008
        /*0076*/ 	.short	0x002c
        /*0078*/ 	.byte	0x00, 0xf0, 0x11, 0x00


	//----- nvinfo : EIATTR_KPARAM_INFO
	.align		4
.L_21:
        /*007c*/ 	.byte	0x04, 0x17
        /*007e*/ 	.short	(.L_23 - .L_22)
.L_22:
        /*0080*/ 	.word	0x00000000
        /*0084*/ 	.short	0x0007
        /*0086*/ 	.short	0x0028
        /*0088*/ 	.byte	0x00, 0xf0, 0x11, 0x00


	//----- nvinfo : EIATTR_KPARAM_INFO
	.align		4
.L_23:
        /*008c*/ 	.byte	0x04, 0x17
        /*008e*/ 	.short	(.L_25 - .L_24)
.L_24:
        /*0090*/ 	.word	0x00000000
        /*0094*/ 	.short	0x0006
        /*0096*/ 	.short	0x0024
        /*0098*/ 	.byte	0x00, 0xf0, 0x11, 0x00


	//----- nvinfo : EIATTR_KPARAM_INFO
	.align		4
.L_25:
        /*009c*/ 	.byte	0x04, 0x17
        /*009e*/ 	.short	(.L_27 - .L_26)
.L_26:
        /*00a0*/ 	.word	0x00000000
        /*00a4*/ 	.short	0x0005
        /*00a6*/ 	.short	0x0020
        /*00a8*/ 	.byte	0x00, 0xf0, 0x11, 0x00


	//----- nvinfo : EIATTR_KPARAM_INFO
	.align		4
.L_27:
        /*00ac*/ 	.byte	0x04, 0x17
        /*00ae*/ 	.short	(.L_29 - .L_28)
.L_28:
        /*00b0*/ 	.word	0x00000000
        /*00b4*/ 	.short	0x0004
        /*00b6*/ 	.short	0x001c
        /*00b8*/ 	.byte	0x00, 0xf0, 0x11, 0x00


	//----- nvinfo : EIATTR_KPARAM_INFO
	.align		4
.L_29:
        /*00bc*/ 	.byte	0x04, 0x17
        /*00be*/ 	.short	(.L_31 - .L_30)
.L_30:
        /*00c0*/ 	.word	0x00000000
        /*00c4*/ 	.short	0x0003
        /*00c6*/ 	.short	0x0018
        /*00c8*/ 	.byte	0x00, 0xf0, 0x11, 0x00


	//----- nvinfo : EIATTR_KPARAM_INFO
	.align		4
.L_31:
        /*00cc*/ 	.byte	0x04, 0x17
        /*00ce*/ 	.short	(.L_33 - .L_32)
.L_32:
        /*00d0*/ 	.word	0x00000000
        /*00d4*/ 	.short	0x0002
        /*00d6*/ 	.short	0x0010
        /*00d8*/ 	.byte	0x00, 0xf4, 0x21, 0x00


	//----- nvinfo : EIATTR_KPARAM_INFO
	.align		4
.L_33:
        /*00dc*/ 	.byte	0x04, 0x17
        /*00de*/ 	.short	(.L_35 - .L_34)
.L_34:
        /*00e0*/ 	.word	0x00000000
        /*00e4*/ 	.short	0x0001
        /*00e6*/ 	.short	0x0008
        /*00e8*/ 	.byte	0x00, 0xf4, 0x21, 0x00


	//----- nvinfo : EIATTR_KPARAM_INFO
	.align		4
.L_35:
        /*00ec*/ 	.byte	0x04, 0x17
        /*00ee*/ 	.short	(.L_37 - .L_36)
.L_36:
        /*00f0*/ 	.word	0x00000000
        /*00f4*/ 	.short	0x0000
        /*00f6*/ 	.short	0x0000
        /*00f8*/ 	.byte	0x00, 0xf4, 0x21, 0x00


	//----- nvinfo : EIATTR_MAXREG_COUNT
	.align		4
.L_37:
        /*00fc*/ 	.byte	0x03, 0x1b
        /*00fe*/ 	.short	0x00ff


	//----- nvinfo : EIATTR_NUM_BARRIERS
	.align		4
        /*0100*/ 	.byte	0x02, 0x4c
        /*0102*/ 	.byte	0x01
	.zero		1


	//----- nvinfo : EIATTR_ANNOTATIONS
	.align		4
        /*0104*/ 	.byte	0x04, 0x55
        /*0106*/ 	.short	(.L_39 - .L_38)


	//   ....[0]....
.L_38:
        /*0108*/ 	.word	0x00000001
        /*010c*/ 	.byte	0x90, 0x05, 0x00, 0x00, 0x01, 0x00, 0x00, 0x00, 0xe0, 0x07, 0x00, 0x00, 0x01, 0x00, 0x00, 0x00
        /* <DEDUP_REMOVED lines=1146> */
        /*48bc*/ 	.byte	0xa0, 0x77, 0x01, 0x00


	//----- nvinfo : EIATTR_MERCURY_ISA_VERSION
	.align		4
.L_39:
        /*48c0*/ 	.byte	0x03, 0x5f
        /*48c2*/ 	.short	0x0000


	//----- nvinfo : EIATTR_EXIT_INSTR_OFFSETS
	.align		4
        /*48c4*/ 	.byte	0x04, 0x1c
        /*48c6*/ 	.short	(.L_41 - .L_40)


	//   ....[0]....
.L_40:
        /*48c8*/ 	.word	0x00056940


	//   ....[1]....
        /*48cc*/ 	.word	0x00056960


	//----- nvinfo : EIATTR_REQNTID
	.align		4
.L_41:
        /*48d0*/ 	.byte	0x04, 0x10
        /*48d2*/ 	.short	(.L_43 - .L_42)
.L_42:
        /*48d4*/ 	.word	0x00000080
        /*48d8*/ 	.word	0x00000001
        /*48dc*/ 	.word	0x00000001
.L_43:


//--------------------- .nv.callgraph             --------------------------
	.section	.nv.callgraph,"",@"SHT_CUDA_CALLGRAPH"
	.align	4
	.sectionentsize	8
	.align		4
        /*0000*/ 	.word	0x00000000
	.align		4
        /*0004*/ 	.word	0xffffffff
	.align		4
        /*0008*/ 	.word	0x00000000
	.align		4
        /*000c*/ 	.word	0xfffffffe
	.align		4
        /*0010*/ 	.word	0x00000000
	.align		4
        /*0014*/ 	.word	0xfffffffd
	.align		4
        /*0018*/ 	.word	0x00000000
	.align		4
        /*001c*/ 	.word	0xfffffffc


//--------------------- .nv.rel.action            --------------------------
	.section	.nv.rel.action,"",@"SHT_CUDA_RELOCINFO"
	.align	8
	.sectionentsize	8
        /*0000*/ 	.byte	0x73, 0x00, 0x00, 0x00, 0x00, 0x00, 0x00, 0x00, 0x00, 0x00, 0x00, 0x11, 0x25, 0x00, 0x05, 0x36


//--------------------- .nv.constant0.matmul_kernel --------------------------
	.section	.nv.constant0.matmul_kernel,"a",@progbits
	.sectionflags	@""
	.align	4
.nv.constant0.matmul_kernel:
	.zero		432


//--------------------- .text.matmul_kernel       --------------------------
	.section	.text.matmul_kernel,"ax",@progbits
	.sectioninfo	@"SHI_REGISTERS=255"
	.align	128
        .global         matmul_kernel
        .type           matmul_kernel,@function
        .size           matmul_kernel,(.L_x_4 - matmul_kernel)
        .other          matmul_kernel,@"STO_CUDA_ENTRY STV_DEFAULT"
matmul_kernel:
.text.matmul_kernel:
[----:B------:R-:W-:-:S03]  /*0000*/  IMAD.MOV.U32 R1, RZ, RZ, c[0x0][0x28] ;  /* 0x00000a00ff017624 */ /* 0x000fc600078e00ff */
[----:B------:R-:W-:Y:S01]  /*0010*/  IMAD.MOV.U32 R0, RZ, RZ, c[0x0][0x17c] ;  /* 0x00005f00ff007624 */ /* 0x000fe200078e00ff */
[----:B------:R-:W1:Y:S01]  /*0020*/  S2R R5, SR_CTAID.X ;  /* 0x0000000000057919 */ /* 0x000e620000002500 */
[----:B------:R-:W-:Y:S01]  /*0030*/  IADD3 R1, R1, -0x23c8, RZ ;  /* 0xffffdc3801017810 */ /* 0x000fe20007ffe0ff */
[----:B------:R-:W-:Y:S02]  /*0040*/  ULDC.64 UR4, c[0x0][0x118] ;  /* 0x0000460000047ab9 */ /* 0x000fe40000000a00 */
[----:B------:R-:W-:Y:S01]  /*0050*/  IADD3 R0, R0, 0xff, RZ ;  /* 0x000000ff00007810 */ /* 0x000fe20007ffe0ff */
[----:B------:R-:W2:Y:S03]  /*0060*/  S2R R226, SR_TID.X ;  /* 0x0000000000e27919 */ /* 0x000ea60000002100 */
[----:B------:R-:W-:-:S04]  /*0070*/  SHF.R.S32.HI R3, RZ, 0x1f, R0 ;  /* 0x0000001fff037819 */ /* 0x000fc80000011400 */
[----:B------:R-:W-:-:S04]  /*0080*/  LEA.HI R3, R3, R0, RZ, 0x8 ;  /* 0x0000000003037211 */ /* 0x000fc800078f40ff */
[----:B------:R-:W-:-:S05]  /*0090*/  SHF.R.S32.HI R3, RZ, 0x8, R3 ;  /* 0x00000008ff037819 */ /* 0x000fca0000011403 */
[----:B------:R-:W-:Y:S01]  /*00a0*/  IMAD.SHL.U32 R4, R3, 0x8, RZ ;  /* 0x0000000803047824 */ /* 0x000fe200078e00ff */
[----:B-1----:R-:W-:-:S04]  /*00b0*/  IABS R8, R5 ;  /* 0x0000000500087213 */ /* 0x002fc80000000000 */
[-C--:B------:R-:W-:Y:S02]  /*00c0*/  IABS R7, R4.reuse ;  /* 0x0000000400077213 */ /* 0x080fe40000000000 */
[----:B------:R-:W-:Y:S02]  /*00d0*/  IABS R10, R4 ;  /* 0x00000004000a7213 */ /* 0x000fe40000000000 */
[----:B------:R-:W1:Y:S01]  /*00e0*/  I2F.RP R0, R7 ;  /* 0x0000000700007306 */ /* 0x000e620000209400 */
[----:B--2---:R-:W-:-:S07]  /*00f0*/  LOP3.LUT R147, R226, 0x7f, RZ, 0xc0, !PT ;  /* 0x0000007fe2937812 */ /* 0x004fce00078ec0ff */
[----:B-1----:R-:W1:Y:S02]  /*0100*/  MUFU.RCP R0, R0 ;  /* 0x0000000000007308 */ /* 0x002e640000001000 */
[----:B-1----:R-:W-:Y:S01]  /*0110*/  IADD3 R2, R0, 0xffffffe, RZ ;  /* 0x0ffffffe00027810 */ /* 0x002fe20007ffe0ff */
[----:B------:R-:W-:-:S05]  /*0120*/  IMAD.MOV R0, RZ, RZ, -R10 ;  /* 0x000000ffff007224 */ /* 0x000fca00078e0a0a */
[----:B------:R1:W2:Y:S02]  /*0130*/  F2I.FTZ.U32.TRUNC.NTZ R3, R2 ;  /* 0x0000000200037305 */ /* 0x0002a4000021f000 */
[----:B-1----:R-:W-:Y:S02]  /*0140*/  IMAD.MOV.U32 R2, RZ, RZ, RZ ;  /* 0x000000ffff027224 */ /* 0x002fe400078e00ff */
[----:B--2---:R-:W-:-:S04]  /*0150*/  IMAD.MOV R6, RZ, RZ, -R3 ;  /* 0x000000ffff067224 */ /* 0x004fc800078e0a03 */
[----:B------:R-:W-:Y:S01]  /*0160*/  IMAD R9, R6, R7, RZ ;  /* 0x0000000706097224 */ /* 0x000fe200078e02ff */
[----:B------:R-:W-:-:S03]  /*0170*/  MOV R6, R8 ;  /* 0x0000000800067202 */ /* 0x000fc60000000f00 */
[----:B------:R-:W-:-:S06]  /*0180*/  IMAD.HI.U32 R3, R3, R9, R2 ;  /* 0x0000000903037227 */ /* 0x000fcc00078e0002 */
[----:B------:R-:W-:-:S04]  /*0190*/  IMAD.HI.U32 R3, R3, R6, RZ ;  /* 0x0000000603037227 */ /* 0x000fc800078e00ff */
[----:B------:R-:W-:-:S05]  /*01a0*/  IMAD R0, R3, R0, R6 ;  /* 0x0000000003007224 */ /* 0x000fca00078e0206 */
[----:B------:R-:W-:-:S13]  /*01b0*/  ISETP.GT.U32.AND P1, PT, R7, R0, PT ;  /* 0x000000000700720c */ /* 0x000fda0003f24070 */
[----:B------:R-:W-:Y:S01]  /*01c0*/  @!P1 IMAD.IADD R0, R0, 0x1, -R7 ;  /* 0x0000000100009824 */ /* 0x000fe200078e0a07 */
[----:B------:R-:W-:Y:S02]  /*01d0*/  @!P1 IADD3 R3, R3, 0x1, RZ ;  /* 0x0000000103039810 */ /* 0x000fe40007ffe0ff */
[----:B------:R-:W-:Y:S02]  /*01e0*/  ISETP.NE.AND P1, PT, R4, RZ, PT ;  /* 0x000000ff0400720c */ /* 0x000fe40003f25270 */
[----:B------:R-:W-:Y:S02]  /*01f0*/  ISETP.GE.U32.AND P0, PT, R0, R7, PT ;  /* 0x000000070000720c */ /* 0x000fe40003f06070 */
[----:B------:R-:W-:-:S04]  /*0200*/  LOP3.LUT R0, R5, R4, RZ, 0x3c, !PT ;  /* 0x0000000405007212 */ /* 0x000fc800078e3cff */
[----:B------:R-:W-:Y:S01]  /*0210*/  ISETP.GE.AND P2, PT, R0, RZ, PT ;  /* 0x000000ff0000720c */ /* 0x000fe20003f46270 */
[----:B------:R-:W-:-:S05]  /*0220*/  IMAD.MOV.U32 R0, RZ, RZ, c[0x0][0x178] ;  /* 0x00005e00ff007624 */ /* 0x000fca00078e00ff */
[----:B------:R-:W-:Y:S02]  /*0230*/  IADD3 R0, R0, 0x1ff, RZ ;  /* 0x000001ff00007810 */ /* 0x000fe40007ffe0ff */
[----:B------:R-:W-:-:S04]  /*0240*/  @P0 IADD3 R3, R3, 0x1, RZ ;  /* 0x0000000103030810 */ /* 0x000fc80007ffe0ff */
[----:B------:R-:W-:Y:S02]  /*0250*/  MOV R2, R3 ;  /* 0x0000000300027202 */ /* 0x000fe40000000f00 */
[----:B------:R-:W-:-:S03]  /*0260*/  SHF.R.S32.HI R3, RZ, 0x1f, R0 ;  /* 0x0000001fff037819 */ /* 0x000fc60000011400 */
[----:B------:R-:W-:Y:S01]  /*0270*/  @!P2 IMAD.MOV R2, RZ, RZ, -R2 ;  /* 0x000000ffff02a224 */ /* 0x000fe200078e0a02 */
[----:B------:R-:W-:Y:S02]  /*0280*/  @!P1 LOP3.LUT R2, RZ, R4, RZ, 0x33, !PT ;  /* 0x00000004ff029212 */ /* 0x000fe400078e33ff */
[----:B------:R-:W-:-:S03]  /*0290*/  LEA.HI R3, R3, R0, RZ, 0x9 ;  /* 0x0000000003037211 */ /* 0x000fc600078f48ff */
[----:B------:R-:W-:Y:S02]  /*02a0*/  IMAD.SHL.U32 R12, R2, 0x8, RZ ;  /* 0x00000008020c7824 */ /* 0x000fe400078e00ff */
[----:B------:R-:W-:-:S03]  /*02b0*/  IMAD.MOV R2, RZ, RZ, -R2 ;  /* 0x000000ffff027224 */ /* 0x000fc600078e0a02 */
[----:B------:R-:W-:Y:S01]  /*02c0*/  LEA.HI.SX32 R3, R3, -R12, 0x17 ;  /* 0x8000000c03037211 */ /* 0x000fe200078fbaff */
[----:B------:R-:W-:Y:S01]  /*02d0*/  IMAD R15, R4, R2, R5 ;  /* 0x00000002040f7224 */ /* 0x000fe200078e0205 */
[----:B------:R-:W-:Y:S02]  /*02e0*/  MOV R2, RZ ;  /* 0x000000ff00027202 */ /* 0x000fe40000000f00 */
[----:B------:R-:W-:Y:S02]  /*02f0*/  IMNMX R14, R3, 0x8, PT ;  /* 0x00000008030e7817 */ /* 0x000fe40003800200 */
[----:B------:R-:W-:Y:S02]  /*0300*/  IABS R4, R15 ;  /* 0x0000000f00047213 */ /* 0x000fe40000000000 */
[----:B------:R-:W-:-:S04]  /*0310*/  IABS R7, R14 ;  /* 0x0000000e00077213 */ /* 0x000fc80000000000 */
[----:B------:R-:W1:Y:S08]  /*0320*/  I2F.RP R0, R7 ;  /* 0x0000000700007306 */ /* 0x000e700000209400 */
[----:B-1----:R-:W1:Y:S02]  /*0330*/  MUFU.RCP R0, R0 ;  /* 0x0000000000007308 */ /* 0x002e640000001000 */
[----:B-1----:R-:W-:-:S02]  /*0340*/  IADD3 R3, R0, 0xffffffe, RZ ;  /* 0x0ffffffe00037810 */ /* 0x002fc40007ffe0ff */
[----:B------:R-:W-:-:S04]  /*0350*/  IABS R0, c[0x0][0x17c] ;  /* 0x00005f0000007a13 */ /* 0x000fc80000000000 */
[----:B------:R-:W1:Y:S02]  /*0360*/  F2I.FTZ.U32.TRUNC.NTZ R3, R3 ;  /* 0x0000000300037305 */ /* 0x000e64000021f000 */
[----:B-1----:R-:W-:-:S04]  /*0370*/  IMAD.MOV R6, RZ, RZ, -R3 ;  /* 0x000000ffff067224 */ /* 0x002fc800078e0a03 */
[----:B------:R-:W-:Y:S01]  /*0380*/  IMAD R5, R6, R7, RZ ;  /* 0x0000000706057224 */ /* 0x000fe200078e02ff */
[----:B------:R-:W-:-:S03]  /*0390*/  IABS R6, R14 ;  /* 0x0000000e00067213 */ /* 0x000fc60000000000 */
[----:B------:R-:W-:-:S04]  /*03a0*/  IMAD.HI.U32 R2, R3, R5, R2 ;  /* 0x0000000503027227 */ /* 0x000fc800078e0002 */
[----:B------:R-:W-:Y:S02]  /*03b0*/  IMAD.MOV R5, RZ, RZ, -R6 ;  /* 0x000000ffff057224 */ /* 0x000fe400078e0a06 */
[----:B------:R-:W-:Y:S01]  /*03c0*/  IMAD.HI.U32 R3, R2, R4, RZ ;  /* 0x0000000402037227 */ /* 0x000fe200078e00ff */
[----:B------:R-:W1:Y:S03]  /*03d0*/  I2F.RP R6, R0 ;  /* 0x0000000000067306 */ /* 0x000e660000209400 */
[----:B------:R-:W-:Y:S01]  /*03e0*/  IMAD R2, R3, R5, R4 ;  /* 0x0000000503027224 */ /* 0x000fe200078e0204 */
[----:B------:R-:W-:-:S04]  /*03f0*/  IABS R4, c[0x0][0x178] ;  /* 0x00005e0000047a13 */ /* 0x000fc80000000000 */
[----:B------:R-:W-:Y:S01]  /*0400*/  ISETP.GT.U32.AND P1, PT, R7, R2, PT ;  /* 0x000000020700720c */ /* 0x000fe20003f24070 */
[----:B-1----:R-:W1:-:S12]  /*0410*/  MUFU.RCP R6, R6 ;  /* 0x0000000600067308 */ /* 0x002e580000001000 */
[----:B------:R-:W-:Y:S01]  /*0420*/  @!P1 IMAD.IADD R2, R2, 0x1, -R7 ;  /* 0x0000000102029824 */ /* 0x000fe200078e0a07 */
[----:B------:R-:W-:Y:S02]  /*0430*/  @!P1 IADD3 R3, R3, 0x1, RZ ;  /* 0x0000000103039810 */ /* 0x000fe40007ffe0ff */
[----:B------:R-:W-:Y:S02]  /*0440*/  ISETP.NE.AND P1, PT, R14, RZ, PT ;  /* 0x000000ff0e00720c */ /* 0x000fe40003f25270 */
[----:B------:R-:W-:Y:S01]  /*0450*/  ISETP.GE.U32.AND P0, PT, R2, R7, PT ;  /* 0x000000070200720c */ /* 0x000fe20003f06070 */
[----:B------:R-:W-:Y:S01]  /*0460*/  IMAD.MOV.U32 R2, RZ, RZ, R4 ;  /* 0x000000ffff027224 */ /* 0x000fe200078e0004 */
[----:B------:R-:W-:-:S03]  /*0470*/  LOP3.LUT R4, R15, R14, RZ, 0x3c, !PT ;  /* 0x0000000e0f047212 */ /* 0x000fc600078e3cff */
[----:B------:R-:W2:Y:S01]  /*0480*/  I2F.RP R5, R2 ;  /* 0x0000000200057306 */ /* 0x000ea20000209400 */
[----:B------:R-:W-:Y:S02]  /*0490*/  ISETP.GE.AND P2, PT, R4, RZ, PT ;  /* 0x000000ff0400720c */ /* 0x000fe40003f46270 */
[----:B-1----:R-:W-:-:S05]  /*04a0*/  IADD3 R8, R6, 0xffffffe, RZ ;  /* 0x0ffffffe06087810 */ /* 0x002fca0007ffe0ff */
[----:B------:R-:W-:Y:S01]  /*04b0*/  @P0 IADD3 R3, R3, 0x1, RZ ;  /* 0x0000000103030810 */ /* 0x000fe20007ffe0ff */
[----:B------:R1:W3:Y:S04]  /*04c0*/  F2I.FTZ.U32.TRUNC.NTZ R9, R8 ;  /* 0x0000000800097305 */ /* 0x0002e8000021f000 */
[----:B------:R-:W-:Y:S01]  /*04d0*/  IMAD.MOV.U32 R13, RZ, RZ, R3 ;  /* 0x000000ffff0d7224 */ /* 0x000fe200078e0003 */
[----:B------:R-:W-:-:S03]  /*04e0*/  SHF.R.U32.HI R3, RZ, 0x5, R226 ;  /* 0x00000005ff037819 */ /* 0x000fc600000116e2 */
[----:B--2---:R-:W2:Y:S01]  /*04f0*/  MUFU.RCP R5, R5 ;  /* 0x0000000500057308 */ /* 0x004ea20000001000 */
[----:B------:R-:W-:Y:S01]  /*0500*/  @!P2 IADD3 R13, -R13, RZ, RZ ;  /* 0x000000ff0d0da210 */ /* 0x000fe20007ffe1ff */
[----:B-1----:R-:W-:Y:S01]  /*0510*/  IMAD.MOV.U32 R8, RZ, RZ, RZ ;  /* 0x000000ffff087224 */ /* 0x002fe200078e00ff */
[----:B------:R-:W-:Y:S02]  /*0520*/  @!P1 LOP3.LUT R13, RZ, R14, RZ, 0x33, !PT ;  /* 0x0000000eff0d9212 */ /* 0x000fe400078e33ff */
[----:B------:R-:W-:-:S03]  /*0530*/  SGXT.U32 R3, R3, 0x2 ;  /* 0x000000020303781a */ /* 0x000fc60000000000 */
[----:B------:R-:W-:Y:S02]  /*0540*/  IMAD.SHL.U32 R252, R13, 0x100, RZ ;  /* 0x000001000dfc7824 */ /* 0x000fe400078e00ff */
[----:B---3--:R-:W-:Y:S02]  /*0550*/  IMAD.MOV R4, RZ, RZ, -R9 ;  /* 0x000000ffff047224 */ /* 0x008fe400078e0a09 */
[----:B------:R-:W-:Y:S01]  /*0560*/  IMAD.MOV R13, RZ, RZ, -R13 ;  /* 0x000000ffff0d7224 */ /* 0x000fe200078e0a0d */
[----:B------:R-:W-:Y:S01]  /*0570*/  LOP3.LUT R10, R252, R3, RZ, 0xfc, !PT ;  /* 0x00000003fc0a7212 */ /* 0x000fe200078efcff */
[----:B------:R-:W-:Y:S01]  /*0580*/  IMAD.MOV.U32 R3, RZ, RZ, R4 ;  /* 0x000000ffff037224 */ /* 0x000fe200078e0004 */
[----:B------:R1:W-:Y:S01]  /*0590*/  STL [R1+0x1c50], R252 ;  /* 0x001c50fc01007387 */ /* 0x0003e20000100800 */
[----:B--2---:R-:W-:Y:S01]  /*05a0*/  IADD3 R6, R5, 0xffffffe, RZ ;  /* 0x0ffffffe05067810 */ /* 0x004fe20007ffe0ff */
[----:B------:R-:W-:Y:S01]  /*05b0*/  IMAD R13, R14, R13, R15 ;  /* 0x0000000d0e0d7224 */ /* 0x000fe200078e020f */
[C---:B------:R-:W-:Y:S01]  /*05c0*/  LOP3.LUT R17, R10.reuse, 0xfc, RZ, 0xfc, !PT ;  /* 0x000000fc0a117812 */ /* 0x040fe200078efcff */
[----:B------:R-:W-:Y:S01]  /*05d0*/  IMAD R3, R3, R0, RZ ;  /* 0x0000000003037224 */ /* 0x000fe200078e02ff */
[----:B------:R-:W-:Y:S01]  /*05e0*/  IABS R5, R10 ;  /* 0x0000000a00057213 */ /* 0x000fe20000000000 */
[----:B------:R-:W2:Y:S01]  /*05f0*/  F2I.FTZ.U32.TRUNC.NTZ R7, R6 ;  /* 0x0000000600077305 */ /* 0x000ea2000021f000 */
[----:B------:R-:W-:Y:S01]  /*0600*/  IABS R11, R17 ;  /* 0x00000011000b7213 */ /* 0x000fe20000000000 */
[----:B------:R-:W-:Y:S01]  /*0610*/  IMAD.HI.U32 R8, R9, R3, R8 ;  /* 0x0000000309087227 */ /* 0x000fe200078e0008 */
[----:B------:R-:W-:-:S02]  /*0620*/  LOP3.LUT R16, R10, 0x4, RZ, 0xfc, !PT ;  /* 0x000000040a107812 */ /* 0x000fc400078efcff */
[----:B------:R-:W-:Y:S01]  /*0630*/  LOP3.LUT R18, R10, 0x8, RZ, 0xfc, !PT ;  /* 0x000000080a127812 */ /* 0x000fe200078efcff */
[----:B------:R-:W-:Y:S01]  /*0640*/  IMAD.IADD R13, R12, 0x1, R13 ;  /* 0x000000010c0d7824 */ /* 0x000fe200078e020d */
[----:B------:R-:W-:Y:S01]  /*0650*/  LOP3.LUT R19, R10, 0xc, RZ, 0xfc, !PT ;  /* 0x0000000c0a137812 */ /* 0x000fe200078efcff */
[C---:B------:R-:W-:Y:S01]  /*0660*/  IMAD.HI.U32 R4, R8.reuse, R11, RZ ;  /* 0x0000000b08047227 */ /* 0x040fe200078e00ff */
[----:B------:R-:W-:Y:S02]  /*0670*/  IABS R14, R18 ;  /* 0x00000012000e7213 */ /* 0x000fe40000000000 */
[----:B------:R-:W-:Y:S01]  /*0680*/  IABS R15, R19 ;  /* 0x00000013000f7213 */ /* 0x000fe20000000000 */
[----:B------:R-:W-:Y:S01]  /*0690*/  IMAD.HI.U32 R3, R8, R5, RZ ;  /* 0x0000000508037227 */ /* 0x000fe200078e00ff */
[----:B------:R-:W-:Y:S02]  /*06a0*/  IADD3 R4, -R4, RZ, RZ ;  /* 0x000000ff04047210 */ /* 0x000fe40007ffe1ff */
[----:B------:R-:W-:Y:S01]  /*06b0*/  ISETP.GE.AND P5, PT, R18, RZ, PT ;  /* 0x000000ff1200720c */ /* 0x000fe20003fa6270 */
[----:B------:R-:W-:Y:S01]  /*06c0*/  IMAD.MOV R3, RZ, RZ, -R3 ;  /* 0x000000ffff037224 */ /* 0x000fe200078e0a03 */
[----:B------:R-:W-:Y:S01]  /*06d0*/  ISETP.GE.AND P3, PT, R19, RZ, PT ;  /* 0x000000ff1300720c */ /* 0x000fe20003f66270 */
[----:B------:R-:W-:Y:S01]  /*06e0*/  IMAD R11, R0, R4, R11 ;  /* 0x00000004000b7224 */ /* 0x000fe200078e020b */
[----:B------:R-:W-:Y:S01]  /*06f0*/  LOP3.LUT R18, R10, 0x1c, RZ, 0xfc, !PT ;  /* 0x0000001c0a127812 */ /* 0x000fe200078efcff */
[C---:B------:R-:W-:Y:S01]  /*0700*/  IMAD R4, R0.reuse, R3, R5 ;  /* 0x0000000300047224 */ /* 0x040fe200078e0205 */
[----:B------:R-:W-:Y:S01]  /*0710*/  IABS R3, R16 ;  /* 0x0000001000037213 */ /* 0x000fe20000000000 */
[----:B--2---:R-:W-:Y:S01]  /*0720*/  IMAD.MOV R9, RZ, RZ, -R7 ;  /* 0x000000ffff097224 */ /* 0x004fe200078e0a07 */
[C---:B------:R-:W-:Y:S01]  /*0730*/  ISETP.GT.U32.AND P1, PT, R0.reuse, R11, PT ;  /* 0x0000000b0000720c */ /* 0x040fe20003f24070 */
[----:B------:R-:W-:Y:S01]  /*0740*/  IMAD.MOV.U32 R6, RZ, RZ, RZ ;  /* 0x000000ffff067224 */ /* 0x000fe200078e00ff */
[----:B------:R-:W-:Y:S01]  /*0750*/  ISETP.GT.U32.AND P0, PT, R0, R4, PT ;  /* 0x000000040000720c */ /* 0x000fe20003f04070 */
[----:B------:R-:W-:Y:S01]  /*0760*/  IMAD.MOV.U32 R5, RZ, RZ, R9 ;  /* 0x000000ffff057224 */ /* 0x000fe200078e0009 */
[----:B------:R-:W-:Y:S01]  /*0770*/  MOV R9, R3 ;  /* 0x0000000300097202 */ /* 0x000fe20000000f00 */
[----:B------:R-:W-:Y:S01]  /*0780*/  IMAD R68, R13, 0x200, R147 ;  /* 0x000002000d447824 */ /* 0x000fe200078e0293 */
[C---:B------:R-:W-:Y:S01]  /*0790*/  LOP3.LUT R20, R10.reuse, 0x20, RZ, 0xfc, !PT ;  /* 0x000000200a147812 */ /* 0x040fe200078efcff */
[----:B------:R-:W-:Y:S01]  /*07a0*/  IMAD R5, R5, R2, RZ ;  /* 0x0000000205057224 */ /* 0x000fe200078e02ff */
[----:B------:R-:W-:Y:S01]  /*07b0*/  LOP3.LUT R22, R10, 0x24, RZ, 0xfc, !PT ;  /* 0x000000240a167812 */ /* 0x000fe200078efcff */
[----:B------:R-:W-:Y:S01]  /*07c0*/  IMAD.HI.U32 R3, R8, R9, RZ ;  /* 0x0000000908037227 */ /* 0x000fe200078e00ff */
[----:B------:R-:W-:Y:S01]  /*07d0*/  IABS R19, R20 ;  /* 0x0000001400137213 */ /* 0x000fe20000000000 */
[----:B------:R2:W-:Y:S01]  /*07e0*/  STL [R1+0x14c0], R68 ;  /* 0x0014c04401007387 */ /* 0x0005e20000100800 */
[----:B------:R-:W-:Y:S01]  /*07f0*/  IABS R21, R22 ;  /* 0x0000001600157213 */ /* 0x000fe20000000000 */
[----:B------:R-:W-:Y:S01]  /*0800*/  IMAD.HI.U32 R6, R7, R5, R6 ;  /* 0x0000000507067227 */ /* 0x000fe200078e0006 */
[----:B------:R-:W-:-:S02]  /*0810*/  @!P1 IADD3 R11, R11, -R0, RZ ;  /* 0x800000000b0b9210 */ /* 0x000fc40007ffe0ff */
[----:B------:R-:W-:Y:S01]  /*0820*/  ISETP.GE.AND P1, PT, R16, RZ, PT ;  /* 0x000000ff1000720c */ /* 0x000fe20003f26270 */
[----:B------:R-:W-:Y:S01]  /*0830*/  IMAD.MOV R5, RZ, RZ, -R3 ;  /* 0x000000ffff057224 */ /* 0x000fe200078e0a03 */
[----:B------:R-:W-:Y:S01]  /*0840*/  ISETP.GT.U32.AND P2, PT, R0, R11, PT ;  /* 0x0000000b0000720c */ /* 0x000fe20003f44070 */
[----:B------:R-:W-:Y:S01]  /*0850*/  @!P0 IMAD.IADD R4, R4, 0x1, -R0 ;  /* 0x0000000104048824 */ /* 0x000fe200078e0a00 */
[----:B------:R-:W-:Y:S01]  /*0860*/  ISETP.GE.AND P0, PT, R17, RZ, PT ;  /* 0x000000ff1100720c */ /* 0x000fe20003f06270 */
[----:B------:R-:W-:Y:S01]  /*0870*/  IMAD.MOV.U32 R7, RZ, RZ, R14 ;  /* 0x000000ffff077224 */ /* 0x000fe200078e000e */
[----:B------:R-:W-:Y:S01]  /*0880*/  LOP3.LUT R14, R10, 0x10, RZ, 0xfc, !PT ;  /* 0x000000100a0e7812 */ /* 0x000fe200078efcff */
[C---:B------:R-:W-:Y:S01]  /*0890*/  IMAD R5, R0.reuse, R5, R9 ;  /* 0x0000000500057224 */ /* 0x040fe200078e0209 */
[----:B------:R-:W-:Y:S01]  /*08a0*/  ISETP.GT.U32.AND P6, PT, R0, R4, PT ;  /* 0x000000040000720c */ /* 0x000fe20003fc4070 */
[----:B------:R-:W-:Y:S01]  /*08b0*/  IMAD.HI.U32 R3, R8, R7, RZ ;  /* 0x0000000708037227 */ /* 0x000fe200078e00ff */
[----:B------:R-:W-:-:S02]  /*08c0*/  IABS R12, R14 ;  /* 0x0000000e000c7213 */ /* 0x000fc40000000000 */
[----:B------:R-:W-:Y:S01]  /*08d0*/  ISETP.GT.U32.AND P4, PT, R0, R5, PT ;  /* 0x000000050000720c */ /* 0x000fe20003f84070 */
[----:B------:R-:W-:Y:S01]  /*08e0*/  IMAD.MOV R9, RZ, RZ, -R3 ;  /* 0x000000ffff097224 */ /* 0x000fe200078e0a03 */
[----:B------:R-:W-:Y:S01]  /*08f0*/  IABS R16, R18 ;  /* 0x0000001200107213 */ /* 0x000fe20000000000 */
[----:B------:R-:W-:Y:S01]  /*0900*/  IMAD.HI.U32 R3, R8, R15, RZ ;  /* 0x0000000f08037227 */ /* 0x000fe200078e00ff */
[C---:B------:R-:W-:Y:S02]  /*0910*/  LOP3.LUT R26, R10.reuse, 0x2c, RZ, 0xfc, !PT ;  /* 0x0000002c0a1a7812 */ /* 0x040fe400078efcff */
[----:B------:R-:W-:Y:S01]  /*0920*/  LOP3.LUT R24, R10, 0x28, RZ, 0xfc, !PT ;  /* 0x000000280a187812 */ /* 0x000fe200078efcff */
[----:B------:R-:W-:Y:S01]  /*0930*/  IMAD R7, R0, R9, R7 ;  /* 0x0000000900077224 */ /* 0x000fe200078e0207 */
[----:B------:R-:W-:Y:S01]  /*0940*/  LOP3.LUT R28, R10, 0x3c, RZ, 0xfc, !PT ;  /* 0x0000003c0a1c7812 */ /* 0x000fe200078efcff */
[----:B------:R-:W-:Y:S01]  /*0950*/  IMAD.MOV R3, RZ, RZ, -R3 ;  /* 0x000000ffff037224 */ /* 0x000fe200078e0a03 */
[----:B------:R-:W-:Y:S01]  /*0960*/  @!P6 IADD3 R4, R4, -R0, RZ ;  /* 0x800000000404e210 */ /* 0x000fe20007ffe0ff */
[--C-:B------:R-:W-:Y:S01]  /*0970*/  @!P2 IMAD.IADD R11, R11, 0x1, -R0.reuse ;  /* 0x000000010b0ba824 */ /* 0x100fe200078e0a00 */
[----:B------:R-:W-:Y:S01]  /*0980*/  ISETP.GT.U32.AND P6, PT, R0, R7, PT ;  /* 0x000000070000720c */ /* 0x000fe20003fc4070 */
[----:B------:R-:W-:Y:S01]  /*0990*/  @!P4 IMAD.IADD R5, R5, 0x1, -R0 ;  /* 0x000000010505c824 */ /* 0x000fe200078e0a00 */
[----:B------:R-:W-:Y:S01]  /*09a0*/  ISETP.GE.AND P2, PT, R10, RZ, PT ;  /* 0x000000ff0a00720c */ /* 0x000fe20003f46270 */
[C---:B------:R-:W-:Y:S01]  /*09b0*/  IMAD R9, R0.reuse, R3, R15 ;  /* 0x0000000300097224 */ /* 0x040fe200078e020f */
[----:B------:R-:W-:Y:S01]  /*09c0*/  IABS R23, R24 ;  /* 0x0000001800177213 */ /* 0x000fe20000000000 */
[----:B------:R-:W-:Y:S01]  /*09d0*/  IMAD.MOV.U32 R15, RZ, RZ, R12 ;  /* 0x000000ffff0f7224 */ /* 0x000fe200078e000c */
[----:B------:R-:W-:Y:S01]  /*09e0*/  ISETP.GT.U32.AND P4, PT, R0, R5, PT ;  /* 0x000000050000720c */ /* 0x000fe20003f84070 */
[----:B------:R-:W-:Y:S01]  /*09f0*/  IMAD.MOV.U32 R3, RZ, RZ, R11 ;  /* 0x000000ffff037224 */ /* 0x000fe200078e000b */
[----:B------:R-:W-:Y:S01]  /*0a00*/  LOP3.LUT R12, R10, 0x14, RZ, 0xfc, !PT ;  /* 0x000000140a0c7812 */ /* 0x000fe200078efcff */
[----:B------:R-:W-:Y:S01]  /*0a10*/  IMAD.HI.U32 R11, R8, R15, RZ ;  /* 0x0000000f080b7227 */ /* 0x000fe200078e00ff */
[----:B------:R-:W-:-:S02]  /*0a20*/  LOP3.LUT R30, R10, 0x40, RZ, 0xfc, !PT ;  /* 0x000000400a1e7812 */ /* 0x000fc400078efcff */
[----:B------:R-:W-:Y:S01]  /*0a30*/  IABS R17, R12 ;  /* 0x0000000c00117213 */ /* 0x000fe20000000000 */
[--C-:B------:R-:W-:Y:S01]  /*0a40*/  @!P6 IMAD.IADD R7, R7, 0x1, -R0.reuse ;  /* 0x000000010707e824 */ /* 0x100fe200078e0a00 */
[----:B------:R-:W-:Y:S01]  /*0a50*/  LOP3.LUT R31, R10, 0x44, RZ, 0xfc, !PT ;  /* 0x000000440a1f7812 */ /* 0x000fe200078efcff */
[----:B------:R-:W-:Y:S01]  /*0a60*/  @!P0 IMAD.MOV R3, RZ, RZ, -R3 ;  /* 0x000000ffff038224 */ /* 0x000fe200078e0a03 */
[----:B------:R-:W-:Y:S01]  /*0a70*/  @!P2 IADD3 R4, -R4, RZ, RZ ;  /* 0x000000ff0404a210 */ /* 0x000fe20007ffe1ff */
[----:B------:R-:W-:Y:S01]  /*0a80*/  IMAD.MOV R11, RZ, RZ, -R11 ;  /* 0x000000ffff0b7224 */ /* 0x000fe200078e0a0b */
[----:B------:R-:W-:Y:S01]  /*0a90*/  ISETP.GT.U32.AND P6, PT, R0, R7, PT ;  /* 0x000000070000720c */ /* 0x000fe20003fc4070 */
[----:B------:R-:W-:Y:S01]  /*0aa0*/  @!P4 IMAD.IADD R5, R5, 0x1, -R0 ;  /* 0x000000010505c824 */ /* 0x000fe200078e0a00 */
[----:B------:R-:W-:Y:S01]  /*0ab0*/  ISETP.GE.AND P4, PT, R12, RZ, PT ;  /* 0x000000ff0c00720c */ /* 0x000fe20003f86270 */
[----:B------:R-:W-:Y:S01]  /*0ac0*/  IMAD.HI.U32 R12, R8, R17, RZ ;  /* 0x00000011080c7227 */ /* 0x000fe200078e00ff */
[----:B------:R-:W-:-:S02]  /*0ad0*/  ISETP.GT.U32.AND P2, PT, R0, R9, PT ;  /* 0x000000090000720c */ /* 0x000fc40003f44070 */
[----:B------:R-:W-:Y:S01]  /*0ae0*/  ISETP.GE.AND P0, PT, R14, RZ, PT ;  /* 0x000000ff0e00720c */ /* 0x000fe20003f06270 */
[----:B------:R-:W-:Y:S01]  /*0af0*/  IMAD R11, R0, R11, R15 ;  /* 0x0000000b000b7224 */ /* 0x000fe200078e020f */
[----:B------:R-:W-:Y:S01]  /*0b00*/  IADD3 R12, -R12, RZ, RZ ;  /* 0x000000ff0c0c7210 */ /* 0x000fe20007ffe1ff */
[----:B------:R-:W-:Y:S01]  /*0b10*/  @!P1 IMAD.MOV R5, RZ, RZ, -R5 ;  /* 0x000000ffff059224 */ /* 0x000fe200078e0a05 */
[----:B------:R-:W-:Y:S01]  /*0b20*/  LOP3.LUT R14, R10, 0x18, RZ, 0xfc, !PT ;  /* 0x000000180a0e7812 */ /* 0x000fe200078efcff */
[----:B-1----:R-:W-:Y:S01]  /*0b30*/  IMAD.MOV.U32 R252, RZ, RZ, c[0x0][0x180] ;  /* 0x00006000fffc7624 */ /* 0x002fe200078e00ff */
[C---:B------:R-:W-:Y:S01]  /*0b40*/  ISETP.GT.U32.AND P1, PT, R0.reuse, R11, PT ;  /* 0x0000000b0000720c */ /* 0x040fe20003f24070 */
[--C-:B------:R-:W-:Y:S01]  /*0b50*/  @!P6 IMAD.IADD R7, R7, 0x1, -R0.reuse ;  /* 0x000000010707e824 */ /* 0x100fe200078e0a00 */
[----:B------:R-:W-:Y:S01]  /*0b60*/  IABS R15, R14 ;  /* 0x0000000e000f7213 */ /* 0x000fe20000000000 */
[----:B------:R-:W-:Y:S01]  /*0b70*/  IMAD R12, R0, R12, R17 ;  /* 0x0000000c000c7224 */ /* 0x000fe200078e0211 */
[----:B------:R-:W-:Y:S01]  /*0b80*/  ISETP.GE.AND P6, PT, R14, RZ, PT ;  /* 0x000000ff0e00720c */ /* 0x000fe20003fc6270 */
[----:B------:R-:W-:Y:S01]  /*0b90*/  @!P2 IMAD.IADD R9, R9, 0x1, -R0 ;  /* 0x000000010909a824 */ /* 0x000fe200078e0a00 */
[----:B------:R-:W-:Y:S01]  /*0ba0*/  @!P5 IADD3 R7, -R7, RZ, RZ ;  /* 0x000000ff0707d210 */ /* 0x000fe20007ffe1ff */
[----:B------:R-:W-:Y:S01]  /*0bb0*/  IMAD.HI.U32 R14, R8, R15, RZ ;  /* 0x0000000f080e7227 */ /* 0x000fe200078e00ff */
[----:B------:R-:W-:-:S02]  /*0bc0*/  ISETP.GT.U32.AND P5, PT, R0, R12, PT ;  /* 0x0000000c0000720c */ /* 0x000fc40003fa4070 */
[C---:B------:R-:W-:Y:S01]  /*0bd0*/  ISETP.GT.U32.AND P2, PT, R0.reuse, R9, PT ;  /* 0x000000090000720c */ /* 0x040fe20003f44070 */
[----:B------:R-:W-:Y:S01]  /*0be0*/  IMAD.MOV R14, RZ, RZ, -R14 ;  /* 0x000000ffff0e7224 */ /* 0x000fe200078e0a0e */
[----:B------:R-:W-:Y:S01]  /*0bf0*/  IABS R27, R30 ;  /* 0x0000001e001b7213 */ /* 0x000fe20000000000 */
[----:B------:R-:W-:Y:S01]  /*0c00*/  IMAD.MOV.U32 R17, RZ, RZ, R16 ;  /* 0x000000ffff117224 */ /* 0x000fe200078e0010 */
[----:B------:R-:W-:Y:S01]  /*0c10*/  IABS R29, R31 ;  /* 0x0000001f001d7213 */ /* 0x000fe20000000000 */
[----:B------:R-:W-:Y:S01]  /*0c20*/  IMAD R14, R0, R14, R15 ;  /* 0x0000000e000e7224 */ /* 0x000fe200078e020f */
[----:B------:R-:W-:Y:S01]  /*0c30*/  LOP3.LUT R32, R10, 0x48, RZ, 0xfc, !PT ;  /* 0x000000480a207812 */ /* 0x000fe200078efcff */
[----:B------:R-:W-:Y:S01]  /*0c40*/  IMAD.HI.U32 R16, R8, R19, RZ ;  /* 0x0000001308107227 */ /* 0x000fe200078e00ff */
[C---:B------:R-:W-:Y:S02]  /*0c50*/  LOP3.LUT R34, R10.reuse, 0x50, RZ, 0xfc, !PT ;  /* 0x000000500a227812 */ /* 0x040fe400078efcff */
[----:B------:R-:W-:Y:S01]  /*0c60*/  LOP3.LUT R36, R10, 0x5c, RZ, 0xfc, !PT ;  /* 0x0000005c0a247812 */ /* 0x000fe200078efcff */
[----:B------:R-:W-:Y:S01]  /*0c70*/  IMAD.MOV R16, RZ, RZ, -R16 ;  /* 0x000000ffff107224 */ /* 0x000fe200078e0a10 */
[----:B------:R-:W-:Y:S01]  /*0c80*/  @!P5 IADD3 R12, R12, -R0, RZ ;  /* 0x800000000c0cd210 */ /* 0x000fe20007ffe0ff */
[--C-:B------:R-:W-:Y:S01]  /*0c90*/  @!P2 IMAD.IADD R9, R9, 0x1, -R0.reuse ;  /* 0x000000010909a824 */ /* 0x100fe200078e0a00 */
[----:B------:R-:W-:Y:S01]  /*0ca0*/  ISETP.GE.AND P2, PT, R18, RZ, PT ;  /* 0x000000ff1200720c */ /* 0x000fe20003f46270 */
[----:B------:R-:W-:Y:S01]  /*0cb0*/  @!P1 IMAD.IADD R11, R11, 0x1, -R0 ;  /* 0x000000010b0b9824 */ /* 0x000fe200078e0a00 */
[C---:B------:R-:W-:Y:S01]  /*0cc0*/  ISETP.GT.U32.AND P5, PT, R0.reuse, R12, PT ;  /* 0x0000000c0000720c */ /* 0x040fe20003fa4070 */
[----:B------:R-:W-:Y:S01]  /*0cd0*/  @!P3 IMAD.MOV R9, RZ, RZ, -R9 ;  /* 0x000000ffff09b224 */ /* 0x000fe200078e0a09 */
[C---:B------:R-:W-:Y:S01]  /*0ce0*/  ISETP.GT.U32.AND P3, PT, R0.reuse, R14, PT ;  /* 0x0000000e0000720c */ /* 0x040fe20003f64070 */
[C---:B------:R-:W-:Y:S01]  /*0cf0*/  IMAD R16, R0.reuse, R16, R19 ;  /* 0x0000001000107224 */ /* 0x040fe200078e0213 */
[----:B------:R-:W-:Y:S01]  /*0d00*/  ISETP.GT.U32.AND P1, PT, R0, R11, PT ;  /* 0x0000000b0000720c */ /* 0x000fe20003f24070 */
[----:B------:R-:W-:Y:S01]  /*0d10*/  IMAD.HI.U32 R15, R8, R17, RZ ;  /* 0x00000011080f7227 */ /* 0x000fe200078e00ff */
[----:B------:R-:W-:-:S02]  /*0d20*/  IABS R18, R26 ;  /* 0x0000001a00127213 */ /* 0x000fc40000000000 */
[C---:B------:R-:W-:Y:S01]  /*0d30*/  LOP3.LUT R38, R10.reuse, 0x60, RZ, 0xfc, !PT ;  /* 0x000000600a267812 */ /* 0x040fe200078efcff */
[----:B------:R-:W-:Y:S01]  /*0d40*/  IMAD.MOV R15, RZ, RZ, -R15 ;  /* 0x000000ffff0f7224 */ /* 0x000fe200078e0a0f */
[----:B------:R-:W-:Y:S02]  /*0d50*/  IABS R37, R36 ;  /* 0x0000002400257213 */ /* 0x000fe40000000000 */
[----:B------:R-:W-:Y:S01]  /*0d60*/  LOP3.LUT R39, R10, 0x64, RZ, 0xfc, !PT ;  /* 0x000000640a277812 */ /* 0x000fe200078efcff */
[--C-:B------:R-:W-:Y:S01]  /*0d70*/  @!P5 IMAD.IADD R12, R12, 0x1, -R0.reuse ;  /* 0x000000010c0cd824 */ /* 0x100fe200078e0a00 */
[----:B------:R-:W-:Y:S01]  /*0d80*/  ISETP.GT.U32.AND P5, PT, R0, R16, PT ;  /* 0x000000100000720c */ /* 0x000fe20003fa4070 */
[----:B------:R-:W-:Y:S01]  /*0d90*/  @!P3 IMAD.IADD R14, R14, 0x1, -R0 ;  /* 0x000000010e0eb824 */ /* 0x000fe200078e0a00 */
[----:B------:R-:W-:Y:S01]  /*0da0*/  LOP3.LUT R42, R10, 0x74, RZ, 0xfc, !PT ;  /* 0x000000740a2a7812 */ /* 0x000fe200078efcff */
[----:B------:R-:W-:Y:S01]  /*0db0*/  IMAD R15, R0, R15, R17 ;  /* 0x0000000f000f7224 */ /* 0x000fe200078e0211 */
[----:B------:R-:W-:Y:S01]  /*0dc0*/  LOP3.LUT R40, R10, 0x70, RZ, 0xfc, !PT ;  /* 0x000000700a287812 */ /* 0x000fe200078efcff */
[----:B------:R-:W-:Y:S01]  /*0dd0*/  IMAD.HI.U32 R17, R8, R21, RZ ;  /* 0x0000001508117227 */ /* 0x000fe200078e00ff */
[----:B------:R-:W-:-:S02]  /*0de0*/  ISETP.GT.U32.AND P3, PT, R0, R14, PT ;  /* 0x0000000e0000720c */ /* 0x000fc40003f64070 */
[----:B------:R-:W-:Y:S01]  /*0df0*/  IABS R41, R42 ;  /* 0x0000002a00297213 */ /* 0x000fe20000000000 */
[----:B------:R-:W-:Y:S01]  /*0e00*/  @!P1 IMAD.IADD R11, R11, 0x1, -R0 ;  /* 0x000000010b0b9824 */ /* 0x000fe200078e0a00 */
[----:B------:R-:W-:Y:S01]  /*0e10*/  IADD3 R17, -R17, RZ, RZ ;  /* 0x000000ff11117210 */ /* 0x000fe20007ffe1ff */
[----:B------:R-:W-:Y:S01]  /*0e20*/  @!P4 IMAD.MOV R12, RZ, RZ, -R12 ;  /* 0x000000ffff0cc224 */ /* 0x000fe200078e0a0c */
[----:B------:R-:W-:Y:S01]  /*0e30*/  ISETP.GT.U32.AND P1, PT, R0, R15, PT ;  /* 0x0000000f0000720c */ /* 0x000fe20003f24070 */
[----:B------:R-:W-:Y:S01]  /*0e40*/  @!P0 IMAD.MOV R11, RZ, RZ, -R11 ;  /* 0x000000ffff0b8224 */ /* 0x000fe200078e0a0b */
[----:B------:R-:W-:Y:S01]  /*0e50*/  @!P5 IADD3 R16, R16, -R0, RZ ;  /* 0x800000001010d210 */ /* 0x000fe20007ffe0ff */
[----:B------:R-:W-:Y:S01]  /*0e60*/  IMAD R17, R0, R17, R21 ;  /* 0x0000001100117224 */ /* 0x000fe200078e0215 */
[----:B------:R-:W-:Y:S01]  /*0e70*/  ISETP.GE.AND P5, PT, R22, RZ, PT ;  /* 0x000000ff1600720c */ /* 0x000fe20003fa6270 */
[----:B------:R-:W-:Y:S01]  /*0e80*/  IMAD.MOV.U32 R21, RZ, RZ, R18 ;  /* 0x000000ffff157224 */ /* 0x000fe200078e0012 */
[----:B------:R-:W-:Y:S01]  /*0e90*/  ISETP.GT.U32.AND P4, PT, R0, R16, PT ;  /* 0x000000100000720c */ /* 0x000fe20003f84070 */
[----:B------:R-:W-:Y:S01]  /*0ea0*/  IMAD.HI.U32 R18, R8, R23, RZ ;  /* 0x0000001708127227 */ /* 0x000fe200078e00ff */
[----:B------:R-:W-:-:S02]  /*0eb0*/  LOP3.LUT R22, R10, 0x34, RZ, 0xfc, !PT ;  /* 0x000000340a167812 */ /* 0x000fc400078efcff */
[----:B------:R-:W-:Y:S01]  /*0ec0*/  LOP3.LUT R45, R10, 0x7c, RZ, 0xfc, !PT ;  /* 0x0000007c0a2d7812 */ /* 0x000fe200078efcff */
[----:B------:R-:W-:Y:S01]  /*0ed0*/  @!P3 IMAD.IADD R14, R14, 0x1, -R0 ;  /* 0x000000010e0eb824 */ /* 0x000fe200078e0a00 */
[----:B------:R-:W-:Y:S01]  /*0ee0*/  ISETP.GT.U32.AND P3, PT, R0, R17, PT ;  /* 0x000000110000720c */ /* 0x000fe20003f64070 */
[----:B------:R-:W-:Y:S01]  /*0ef0*/  IMAD.MOV R18, RZ, RZ, -R18 ;  /* 0x000000ffff127224 */ /* 0x000fe200078e0a12 */
[----:B------:R-:W-:Y:S01]  /*0f00*/  IABS R25, R22 ;  /* 0x0000001600197213 */ /* 0x000fe20000000000 */
[----:B------:R-:W-:Y:S01]  /*0f10*/  @!P1 IMAD.IADD R15, R15, 0x1, -R0 ;  /* 0x000000010f0f9824 */ /* 0x000fe200078e0a00 */
[----:B------:R-:W-:Y:S01]  /*0f20*/  ISETP.GE.AND P1, PT, R20, RZ, PT ;  /* 0x000000ff1400720c */ /* 0x000fe20003f26270 */
[----:B------:R-:W-:Y:S01]  /*0f30*/  IMAD R18, R0, R18, R23 ;  /* 0x0000001200127224 */ /* 0x000fe200078e0217 */
[----:B------:R-:W-:Y:S01]  /*0f40*/  LOP3.LUT R20, R10, 0x30, RZ, 0xfc, !PT ;  /* 0x000000300a147812 */ /* 0x000fe200078efcff */
[----:B------:R-:W-:Y:S01]  /*0f50*/  IMAD.HI.U32 R19, R8, R21, RZ ;  /* 0x0000001508137227 */ /* 0x000fe200078e00ff */
[----:B------:R-:W-:-:S02]  /*0f60*/  ISETP.GT.U32.AND P0, PT, R0, R15, PT ;  /* 0x0000000f0000720c */ /* 0x000fc40003f04070 */
[----:B------:R-:W-:Y:S01]  /*0f70*/  IABS R23, R20 ;  /* 0x0000001400177213 */ /* 0x000fe20000000000 */
[----:B------:R-:W-:Y:S01]  /*0f80*/  @!P4 IMAD.IADD R16, R16, 0x1, -R0 ;  /* 0x000000011010c824 */ /* 0x000fe200078e0a00 */
[----:B------:R-:W-:Y:S01]  /*0f90*/  ISETP.GT.U32.AND P4, PT, R0, R18, PT ;  /* 0x000000120000720c */ /* 0x000fe20003f84070 */
[----:B------:R-:W-:Y:S01]  /*0fa0*/  IMAD.MOV R19, RZ, RZ, -R19 ;  /* 0x000000ffff137224 */ /* 0x000fe200078e0a13 */
[----:B------:R-:W-:Y:S01]  /*0fb0*/  @!P3 IADD3 R17, R17, -R0, RZ ;  /* 0x800000001111b210 */ /* 0x000fe20007ffe0ff */
[----:B------:R-:W-:Y:S01]  /*0fc0*/  @!P6 IMAD.MOV R14, RZ, RZ, -R14 ;  /* 0x000000ffff0ee224 */ /* 0x000fe200078e0a0e */
[----:B------:R-:W-:Y:S01]  /*0fd0*/  LOP3.LUT R44, R10, 0x78, RZ, 0xfc, !PT ;  /* 0x000000780a2c7812 */ /* 0x000fe200078efcff */
[C---:B------:R-:W-:Y:S01]  /*0fe0*/  IMAD R19, R0.reuse, R19, R21 ;  /* 0x0000001300137224 */ /* 0x040fe200078e0215 */
[----:B------:R-:W-:Y:S01]  /*0ff0*/  ISETP.GT.U32.AND P3, PT, R0, R17, PT ;  /* 0x000000110000720c */ /* 0x000fe20003f64070 */
[----:B------:R-:W-:Y:S01]  /*1000*/  @!P1 IMAD.MOV R16, RZ, RZ, -R16 ;  /* 0x000000ffff109224 */ /* 0x000fe200078e0a10 */
[----:B------:R-:W-:Y:S01]  /*1010*/  ISETP.GE.AND P1, PT, R20, RZ, PT ;  /* 0x000000ff1400720c */ /* 0x000fe20003f26270 */
[----:B------:R-:W-:Y:S01]  /*1020*/  @!P0 IMAD.IADD R15, R15, 0x1, -R0 ;  /* 0x000000010f0f8824 */ /* 0x000fe200078e0a00 */
[----:B------:R-:W-:Y:S01]  /*1030*/  ISETP.GT.U32.AND P6, PT, R0, R19, PT ;  /* 0x000000130000720c */ /* 0x000fe20003fc4070 */
[----:B------:R-:W-:Y:S01]  /*1040*/  IMAD.HI.U32 R20, R8, R23, RZ ;  /* 0x0000001708147227 */ /* 0x000fe200078e00ff */
[----:B------:R-:W-:-:S02]  /*1050*/  ISETP.GE.AND P0, PT, R24, RZ, PT ;  /* 0x000000ff1800720c */ /* 0x000fc40003f06270 */
[----:B------:R-:W-:Y:S01]  /*1060*/  IABS R43, R45 ;  /* 0x0000002d002b7213 */ /* 0x000fe20000000000 */
[----:B------:R-:W-:Y:S01]  /*1070*/  @!P4 IMAD.IADD R18, R18, 0x1, -R0 ;  /* 0x000000011212c824 */ /* 0x000fe200078e0a00 */
[----:B------:R-:W-:Y:S01]  /*1080*/  LOP3.LUT R46, R10, 0x84, RZ, 0xfc, !PT ;  /* 0x000000840a2e7812 */ /* 0x000fe200078efcff */
[----:B------:R-:W-:Y:S01]  /*1090*/  @!P2 IMAD.MOV R15, RZ, RZ, -R15 ;  /* 0x000000ffff0fa224 */ /* 0x000fe200078e0a0f */
[----:B------:R-:W-:Y:S01]  /*10a0*/  ISETP.GE.AND P2, PT, R26, RZ, PT ;  /* 0x000000ff1a00720c */ /* 0x000fe20003f46270 */
[----:B------:R-:W-:Y:S01]  /*10b0*/  IMAD.MOV R20, RZ, RZ, -R20 ;  /* 0x000000ffff147224 */ /* 0x000fe200078e0a14 */
[----:B------:R-:W-:Y:S01]  /*10c0*/  ISETP.GT.U32.AND P4, PT, R0, R18, PT ;  /* 0x000000120000720c */ /* 0x000fe20003f84070 */
[----:B------:R-:W-:Y:S01]  /*10d0*/  IMAD.HI.U32 R21, R8, R25, RZ ;  /* 0x0000001908157227 */ /* 0x000fe200078e00ff */
[----:B------:R-:W-:Y:S02]  /*10e0*/  LOP3.LUT R26, R10, 0x38, RZ, 0xfc, !PT ;  /* 0x000000380a1a7812 */ /* 0x000fe400078efcff */
[----:B------:R-:W-:Y:S01]  /*10f0*/  @!P3 IADD3 R17, R17, -R0, RZ ;  /* 0x800000001111b210 */ /* 0x000fe20007ffe0ff */
[--C-:B------:R-:W-:Y:S01]  /*1100*/  @!P6 IMAD.IADD R19, R19, 0x1, -R0.reuse ;  /* 0x000000011313e824 */ /* 0x100fe200078e0a00 */
[----:B------:R-:W-:Y:S01]  /*1110*/  ISETP.GE.AND P3, PT, R22, RZ, PT ;  /* 0x000000ff1600720c */ /* 0x000fe20003f66270 */
[C---:B------:R-:W-:Y:S01]  /*1120*/  IMAD R20, R0.reuse, R20, R23 ;  /* 0x0000001400147224 */ /* 0x040fe200078e0217 */
[----:B------:R-:W-:Y:S01]  /*1130*/  IABS R22, R26 ;  /* 0x0000001a00167213 */ /* 0x000fe20000000000 */
[----:B------:R-:W-:Y:S01]  /*1140*/  IMAD.MOV R21, RZ, RZ, -R21 ;  /* 0x000000ffff157224 */ /* 0x000fe200078e0a15 */
[----:B------:R-:W-:Y:S01]  /*1150*/  ISETP.GT.U32.AND P6, PT, R0, R19, PT ;  /* 0x000000130000720c */ /* 0x000fe20003fc4070 */
[----:B------:R-:W-:Y:S01]  /*1160*/  @!P5 IMAD.MOV R17, RZ, RZ, -R17 ;  /* 0x000000ffff11d224 */ /* 0x000fe200078e0a11 */
[----:B------:R-:W-:Y:S01]  /*1170*/  MOV R23, R22 ;  /* 0x0000001600177202 */ /* 0x000fe20000000f00 */
[----:B------:R-:W-:Y:S01]  /*1180*/  @!P4 IMAD.IADD R18, R18, 0x1, -R0 ;  /* 0x000000011212c824 */ /* 0x000fe200078e0a00 */
[C---:B------:R-:W-:Y:S01]  /*1190*/  ISETP.GT.U32.AND P4, PT, R0.reuse, R20, PT ;  /* 0x000000140000720c */ /* 0x040fe20003f84070 */
[----:B------:R-:W-:Y:S01]  /*11a0*/  IMAD R21, R0, R21, R25 ;  /* 0x0000001500157224 */ /* 0x000fe200078e0219 */
[----:B------:R-:W-:Y:S01]  /*11b0*/  IABS R25, R28 ;  /* 0x0000001c00197213 */ /* 0x000fe20000000000 */
[----:B------:R-:W-:Y:S01]  /*11c0*/  IMAD.HI.U32 R22, R8, R23, RZ ;  /* 0x0000001708167227 */ /* 0x000fe200078e00ff */
[----:B------:R-:W-:-:S02]  /*11d0*/  LOP3.LUT R48, R10, 0x88, RZ, 0xfc, !PT ;  /* 0x000000880a307812 */ /* 0x000fc400078efcff */
[C---:B------:R-:W-:Y:S01]  /*11e0*/  LOP3.LUT R51, R10.reuse, 0x90, RZ, 0xfc, !PT ;  /* 0x000000900a337812 */ /* 0x040fe200078efcff */
[----:B------:R-:W-:Y:S01]  /*11f0*/  IMAD.MOV R22, RZ, RZ, -R22 ;  /* 0x000000ffff167224 */ /* 0x000fe200078e0a16 */
[----:B------:R-:W-:Y:S01]  /*1200*/  LOP3.LUT R50, R10, 0x8c, RZ, 0xfc, !PT ;  /* 0x0000008c0a327812 */ /* 0x000fe200078efcff */
[--C-:B------:R-:W-:Y:S01]  /*1210*/  @!P6 IMAD.IADD R19, R19, 0x1, -R0.reuse ;  /* 0x000000011313e824 */ /* 0x100fe200078e0a00 */
[C---:B------:R-:W-:Y:S01]  /*1220*/  ISETP.GT.U32.AND P6, PT, R0.reuse, R21, PT ;  /* 0x000000150000720c */ /* 0x040fe20003fc4070 */
[----:B------:R-:W-:Y:S01]  /*1230*/  IMAD R22, R0, R22, R23 ;  /* 0x0000001600167224 */ /* 0x000fe200078e0217 */
[----:B------:R-:W-:Y:S01]  /*1240*/  IABS R47, R50 ;  /* 0x00000032002f7213 */ /* 0x000fe20000000000 */
[----:B------:R-:W-:Y:S01]  /*1250*/  @!P4 IMAD.IADD R20, R20, 0x1, -R0 ;  /* 0x000000011414c824 */ /* 0x000fe200078e0a00 */
[----:B------:R-:W-:Y:S01]  /*1260*/  LOP3.LUT R52, R10, 0x98, RZ, 0xfc, !PT ;  /* 0x000000980a347812 */ /* 0x000fe200078efcff */
[----:B------:R-:W-:Y:S01]  /*1270*/  IMAD.HI.U32 R23, R8, R25, RZ ;  /* 0x0000001908177227 */ /* 0x000fe200078e00ff */
[----:B------:R-:W-:-:S02]  /*1280*/  ISETP.GT.U32.AND P4, PT, R0, R22, PT ;  /* 0x000000160000720c */ /* 0x000fc40003f84070 */
[----:B------:R-:W-:Y:S01]  /*1290*/  ISETP.GT.U32.AND P5, PT, R0, R20, PT ;  /* 0x000000140000720c */ /* 0x000fe20003fa4070 */
[----:B------:R-:W-:Y:S01]  /*12a0*/  IMAD.HI.U32 R24, R8, R27, RZ ;  /* 0x0000001b08187227 */ /* 0x000fe200078e00ff */
[----:B------:R-:W-:Y:S02]  /*12b0*/  IADD3 R23, -R23, RZ, RZ ;  /* 0x000000ff17177210 */ /* 0x000fe40007ffe1ff */
[----:B------:R-:W-:Y:S01]  /*12c0*/  IABS R49, R52 ;  /* 0x0000003400317213 */ /* 0x000fe20000000000 */
[----:B------:R-:W-:Y:S01]  /*12d0*/  @!P6 IMAD.IADD R21, R21, 0x1, -R0 ;  /* 0x000000011515e824 */ /* 0x000fe200078e0a00 */
[----:B------:R-:W-:Y:S01]  /*12e0*/  ISETP.GE.AND P6, PT, R26, RZ, PT ;  /* 0x000000ff1a00720c */ /* 0x000fe20003fc6270 */
[----:B------:R-:W-:Y:S01]  /*12f0*/  IMAD R23, R0, R23, R25 ;  /* 0x0000001700177224 */ /* 0x000fe200078e0219 */
[----:B------:R-:W-:Y:S01]  /*1300*/  IABS R26, R32 ;  /* 0x00000020001a7213 */ /* 0x000fe20000000000 */
[----:B------:R-:W-:Y:S01]  /*1310*/  IMAD.HI.U32 R25, R8, R29, RZ ;  /* 0x0000001d08197227 */ /* 0x000fe200078e00ff */
[----:B------:R-:W-:-:S02]  /*1320*/  LOP3.LUT R54, R10, 0xa0, RZ, 0xfc, !PT ;  /* 0x000000a00a367812 */ /* 0x000fc400078efcff */
[----:B------:R-:W-:Y:S01]  /*1330*/  @!P4 IADD3 R22, R22, -R0, RZ ;  /* 0x800000001616c210 */ /* 0x000fe20007ffe0ff */
[----:B------:R-:W-:Y:S01]  /*1340*/  IMAD.MOV R24, RZ, RZ, -R24 ;  /* 0x000000ffff187224 */ /* 0x000fe200078e0a18 */
[----:B------:R-:W-:Y:S01]  /*1350*/  ISETP.GT.U32.AND P4, PT, R0, R21, PT ;  /* 0x000000150000720c */ /* 0x000fe20003f84070 */
[----:B------:R-:W-:Y:S01]  /*1360*/  IMAD.MOV R25, RZ, RZ, -R25 ;  /* 0x000000ffff197224 */ /* 0x000fe200078e0a19 */
[----:B------:R-:W-:Y:S01]  /*1370*/  LOP3.LUT R55, R10, 0xa4, RZ, 0xfc, !PT ;  /* 0x000000a40a377812 */ /* 0x000fe200078efcff */
[----:B------:R-:W-:Y:S01]  /*1380*/  IMAD R24, R0, R24, R27 ;  /* 0x0000001800187224 */ /* 0x000fe200078e021b */
[----:B------:R-:W-:Y:S01]  /*1390*/  LOP3.LUT R56, R10, 0xb4, RZ, 0xfc, !PT ;  /* 0x000000b40a387812 */ /* 0x000fe200078efcff */
[----:B------:R-:W-:Y:S01]  /*13a0*/  @!P0 IMAD.MOV R18, RZ, RZ, -R18 ;  /* 0x000000ffff128224 */ /* 0x000fe200078e0a12 */
[C---:B------:R-:W-:Y:S01]  /*13b0*/  ISETP.GT.U32.AND P0, PT, R0.reuse, R22, PT ;  /* 0x000000160000720c */ /* 0x040fe20003f04070 */
[----:B------:R-:W-:Y:S01]  /*13c0*/  IMAD R25, R0, R25, R29 ;  /* 0x0000001900197224 */ /* 0x000fe200078e021d */
[----:B------:R-:W-:Y:S01]  /*13d0*/  IABS R53, R55 ;  /* 0x0000003700357213 */ /* 0x000fe20000000000 */
[--C-:B------:R-:W-:Y:S01]  /*13e0*/  @!P5 IMAD.IADD R20, R20, 0x1, -R0.reuse ;  /* 0x000000011414d824 */ /* 0x100fe200078e0a00 */
[C---:B------:R-:W-:Y:S01]  /*13f0*/  ISETP.GT.U32.AND P5, PT, R0.reuse, R23, PT ;  /* 0x000000170000720c */ /* 0x040fe20003fa4070 */
[----:B------:R-:W-:Y:S01]  /*1400*/  @!P2 IMAD.MOV R19, RZ, RZ, -R19 ;  /* 0x000000ffff13a224 */ /* 0x000fe200078e0a13 */
[C---:B------:R-:W-:Y:S01]  /*1410*/  ISETP.GT.U32.AND P2, PT, R0.reuse, R24, PT ;  /* 0x000000180000720c */ /* 0x040fe20003f44070 */
[----:B------:R-:W-:Y:S01]  /*1420*/  @!P4 IMAD.IADD R21, R21, 0x1, -R0 ;  /* 0x000000011515c824 */ /* 0x000fe200078e0a00 */
[----:B------:R-:W-:Y:S01]  /*1430*/  ISETP.GT.U32.AND P4, PT, R0, R25, PT ;  /* 0x000000190000720c */ /* 0x000fe20003f84070 */
[----:B------:R-:W-:Y:S01]  /*1440*/  IMAD.MOV.U32 R27, RZ, RZ, R26 ;  /* 0x000000ffff1b7224 */ /* 0x000fe200078e001a */
[----:B------:R-:W-:Y:S01]  /*1450*/  @!P1 IADD3 R20, -R20, RZ, RZ ;  /* 0x000000ff14149210 */ /* 0x000fe20007ffe1ff */
[----:B------:R-:W-:Y:S01]  /*1460*/  @!P3 IMAD.MOV R21, RZ, RZ, -R21 ;  /* 0x000000ffff15b224 */ /* 0x000fe200078e0a15 */
[----:B------:R-:W-:Y:S01]  /*1470*/  ISETP.GE.AND P1, PT, R28, RZ, PT ;  /* 0x000000ff1c00720c */ /* 0x000fe20003f26270 */
[----:B------:R-:W-:Y:S01]  /*1480*/  @!P0 IMAD.IADD R22, R22, 0x1, -R0 ;  /* 0x0000000116168824 */ /* 0x000fe200078e0a00 */
[----:B------:R-:W-:Y:S01]  /*1490*/  ISETP.GE.AND P0, PT, R30, RZ, PT ;  /* 0x000000ff1e00720c */ /* 0x000fe20003f06270 */
[----:B------:R-:W-:Y:S01]  /*14a0*/  IMAD.HI.U32 R26, R8, R27, RZ ;  /* 0x0000001b081a7227 */ /* 0x000fe200078e00ff */
[----:B------:R-:W-:-:S02]  /*14b0*/  LOP3.LUT R30, R10, 0x4c, RZ, 0xfc, !PT ;  /* 0x0000004c0a1e7812 */ /* 0x000fc400078efcff */
[----:B------:R-:W-:Y:S01]  /*14c0*/  IABS R63, R56 ;  /* 0x00000038003f7213 */ /* 0x000fe20000000000 */
[--C-:B------:R-:W-:Y:S01]  /*14d0*/  @!P5 IMAD.IADD R23, R23, 0x1, -R0.reuse ;  /* 0x000000011717d824 */ /* 0x100fe200078e0a00 */
[----:B------:R-:W-:Y:S01]  /*14e0*/  @!P2 IADD3 R24, R24, -R0, RZ ;  /* 0x800000001818a210 */ /* 0x000fe20007ffe0ff */
[----:B------:R-:W-:Y:S01]  /*14f0*/  @!P4 IMAD.IADD R25, R25, 0x1, -R0 ;  /* 0x000000011919c824 */ /* 0x000fe200078e0a00 */
[----:B------:R-:W-:Y:S01]  /*1500*/  ISETP.GE.AND P5, PT, R31, RZ, PT ;  /* 0x000000ff1f00720c */ /* 0x000fe20003fa6270 */
[----:B------:R-:W-:Y:S01]  /*1510*/  IMAD.MOV R26, RZ, RZ, -R26 ;  /* 0x000000ffff1a7224 */ /* 0x000fe200078e0a1a */
[----:B------:R-:W-:Y:S01]  /*1520*/  IABS R29, R30 ;  /* 0x0000001e001d7213 */ /* 0x000fe20000000000 */
[----:B------:R-:W-:Y:S01]  /*1530*/  @!P6 IMAD.MOV R22, RZ, RZ, -R22 ;  /* 0x000000ffff16e224 */ /* 0x000fe200078e0a16 */
[----:B------:R-:W-:Y:S01]  /*1540*/  IABS R31, R34 ;  /* 0x00000022001f7213 */ /* 0x000fe20000000000 */
[C---:B------:R-:W-:Y:S01]  /*1550*/  IMAD R26, R0.reuse, R26, R27 ;  /* 0x0000001a001a7224 */ /* 0x040fe200078e021b */
[----:B------:R-:W-:Y:S01]  /*1560*/  ISETP.GT.U32.AND P3, PT, R0, R24, PT ;  /* 0x000000180000720c */ /* 0x000fe20003f64070 */
[----:B------:R-:W-:Y:S01]  /*1570*/  IMAD.HI.U32 R27, R8, R29, RZ ;  /* 0x0000001d081b7227 */ /* 0x000fe200078e00ff */
[----:B------:R-:W-:-:S02]  /*1580*/  ISETP.GT.U32.AND P2, PT, R0, R23, PT ;  /* 0x000000170000720c */ /* 0x000fc40003f44070 */
[----:B------:R-:W-:Y:S01]  /*1590*/  ISETP.GT.U32.AND P4, PT, R0, R25, PT ;  /* 0x000000190000720c */ /* 0x000fe20003f84070 */
[----:B------:R-:W-:Y:S01]  /*15a0*/  IMAD.HI.U32 R28, R8, R31, RZ ;  /* 0x0000001f081c7227 */ /* 0x000fe200078e00ff */
[----:B------:R-:W-:Y:S02]  /*15b0*/  ISETP.GT.U32.AND P6, PT, R0, R26, PT ;  /* 0x0000001a0000720c */ /* 0x000fe40003fc4070 */
[C---:B------:R-:W-:Y:S01]  /*15c0*/  LOP3.LUT R58, R10.reuse, 0xc8, RZ, 0xfc, !PT ;  /* 0x000000c80a3a7812 */ /* 0x040fe200078efcff */
[----:B------:R-:W-:Y:S01]  /*15d0*/  IMAD.MOV R27, RZ, RZ, -R27 ;  /* 0x000000ffff1b7224 */ /* 0x000fe200078e0a1b */
[----:B------:R-:W-:Y:S01]  /*15e0*/  LOP3.LUT R60, R10, 0xe4, RZ, 0xfc, !PT ;  /* 0x000000e40a3c7812 */ /* 0x000fe200078efcff */
[----:B------:R-:W-:Y:S01]  /*15f0*/  IMAD.MOV R28, RZ, RZ, -R28 ;  /* 0x000000ffff1c7224 */ /* 0x000fe200078e0a1c */
[----:B------:R-:W-:Y:S01]  /*1600*/  IABS R71, R58 ;  /* 0x0000003a00477213 */ /* 0x000fe20000000000 */
[----:B------:R-:W-:Y:S01]  /*1610*/  IMAD R27, R0, R27, R29 ;  /* 0x0000001b001b7224 */ /* 0x000fe200078e021d */
[----:B------:R-:W-:Y:S01]  /*1620*/  IABS R87, R60 ;  /* 0x0000003c00577213 */ /* 0x000fe20000000000 */
[--C-:B------:R-:W-:Y:S01]  /*1630*/  @!P3 IMAD.IADD R24, R24, 0x1, -R0.reuse ;  /* 0x000000011818b824 */ /* 0x100fe200078e0a00 */
[----:B------:R-:W-:Y:S01]  /*1640*/  @!P2 IADD3 R23, R23, -R0, RZ ;  /* 0x800000001717a210 */ /* 0x000fe20007ffe0ff */
[----:B------:R-:W-:Y:S01]  /*1650*/  IMAD R28, R0, R28, R31 ;  /* 0x0000001c001c7224 */ /* 0x000fe200078e021f */
[----:B------:R-:W-:Y:S01]  /*1660*/  ISETP.GE.AND P2, PT, R32, RZ, PT ;  /* 0x000000ff2000720c */ /* 0x000fe20003f46270 */
[----:B------:R-:W-:Y:S01]  /*1670*/  @!P4 IMAD.IADD R25, R25, 0x1, -R0 ;  /* 0x000000011919c824 */ /* 0x000fe200078e0a00 */
[----:B------:R-:W-:Y:S01]  /*1680*/  LOP3.LUT R32, R10, 0x54, RZ, 0xfc, !PT ;  /* 0x000000540a207812 */ /* 0x000fe200078efcff */
[----:B------:R-:W-:Y:S01]  /*1690*/  @!P0 IMAD.MOV R24, RZ, RZ, -R24 ;  /* 0x000000ffff188224 */ /* 0x000fe200078e0a18 */
[----:B------:R-:W-:Y:S01]  /*16a0*/  ISETP.GT.U32.AND P4, PT, R0, R27, PT ;  /* 0x0000001b0000720c */ /* 0x000fe20003f84070 */
[----:B------:R-:W-:Y:S01]  /*16b0*/  @!P6 IMAD.IADD R26, R26, 0x1, -R0 ;  /* 0x000000011a1ae824 */ /* 0x000fe200078e0a00 */
[----:B------:R-:W-:Y:S01]  /*16c0*/  ISETP.GT.U32.AND P0, PT, R0, R28, PT ;  /* 0x0000001c0000720c */ /* 0x000fe20003f04070 */
[----:B------:R-:W-:Y:S01]  /*16d0*/  @!P1 IMAD.MOV R23, RZ, RZ, -R23 ;  /* 0x000000ffff179224 */ /* 0x000fe200078e0a17 */
[----:B------:R-:W-:Y:S01]  /*16e0*/  IABS R33, R32 ;  /* 0x0000002000217213 */ /* 0x000fe20000000000 */
[----:B------:R-:W-:Y:S01]  /*16f0*/  IMAD.HI.U32 R31, R8, R37, RZ ;  /* 0x00000025081f7227 */ /* 0x000fe200078e00ff */
[----:B------:R-:W-:-:S02]  /*1700*/  ISETP.GE.AND P3, PT, R30, RZ, PT ;  /* 0x000000ff1e00720c */ /* 0x000fc40003f66270 */
[----:B------:R-:W-:Y:S01]  /*1710*/  ISETP.GE.AND P6, PT, R34, RZ, PT ;  /* 0x000000ff2200720c */ /* 0x000fe20003fc6270 */
[----:B------:R-:W-:Y:S01]  /*1720*/  IMAD.HI.U32 R29, R8, R33, RZ ;  /* 0x00000021081d7227 */ /* 0x000fe200078e00ff */
[----:B------:R-:W-:Y:S02]  /*1730*/  LOP3.LUT R34, R10, 0x58, RZ, 0xfc, !PT ;  /* 0x000000580a227812 */ /* 0x000fe400078efcff */
[----:B------:R-:W-:Y:S01]  /*1740*/  IABS R30, R38 ;  /* 0x00000026001e7213 */ /* 0x000fe20000000000 */
[--C-:B------:R-:W-:Y:S01]  /*1750*/  @!P4 IMAD.IADD R27, R27, 0x1, -R0.reuse ;  /* 0x000000011b1bc824 */ /* 0x100fe200078e0a00 */
[----:B------:R-:W-:Y:S01]  /*1760*/  IADD3 R29, -R29, RZ, RZ ;  /* 0x000000ff1d1d7210 */ /* 0x000fe20007ffe1ff */
[----:B------:R-:W-:Y:S01]  /*1770*/  @!P0 IMAD.IADD R28, R28, 0x1, -R0 ;  /* 0x000000011c1c8824 */ /* 0x000fe200078e0a00 */
[C---:B------:R-:W-:Y:S01]  /*1780*/  ISETP.GT.U32.AND P4, PT, R0.reuse, R26, PT ;  /* 0x0000001a0000720c */ /* 0x040fe20003f84070 */
[----:B------:R-:W-:Y:S01]  /*1790*/  @!P5 IMAD.MOV R25, RZ, RZ, -R25 ;  /* 0x000000ffff19d224 */ /* 0x000fe200078e0a19 */
[----:B------:R-:W-:Y:S01]  /*17a0*/  IABS R35, R34 ;  /* 0x0000002200237213 */ /* 0x000fe20000000000 */
[C---:B------:R-:W-:Y:S01]  /*17b0*/  IMAD R29, R0.reuse, R29, R33 ;  /* 0x0000001d001d7224 */ /* 0x040fe200078e0221 */
[----:B------:R-:W-:-:S02]  /*17c0*/  ISETP.GT.U32.AND P1, PT, R0, R27, PT ;  /* 0x0000001b0000720c */ /* 0x000fc40003f24070 */
[----:B------:R-:W-:Y:S01]  /*17d0*/  MOV R33, R30 ;  /* 0x0000001e00217202 */ /* 0x000fe20000000f00 */
[----:B------:R-:W-:Y:S01]  /*17e0*/  IMAD.HI.U32 R30, R8, R35, RZ ;  /* 0x00000023081e7227 */ /* 0x000fe200078e00ff */
[----:B------:R-:W-:Y:S02]  /*17f0*/  ISETP.GT.U32.AND P0, PT, R0, R28, PT ;  /* 0x0000001c0000720c */ /* 0x000fe40003f04070 */
[----:B------:R-:W-:Y:S01]  /*1800*/  ISETP.GE.AND P5, PT, R32, RZ, PT ;  /* 0x000000ff2000720c */ /* 0x000fe20003fa6270 */
[----:B------:R-:W-:Y:S01]  /*1810*/  IMAD.HI.U32 R32, R8, R33, RZ ;  /* 0x0000002108207227 */ /* 0x000fe200078e00ff */
[----:B------:R-:W-:Y:S02]  /*1820*/  IADD3 R31, -R31, RZ, RZ ;  /* 0x000000ff1f1f7210 */ /* 0x000fe40007ffe1ff */
[----:B------:R-:W-:Y:S01]  /*1830*/  LOP3.LUT R62, R10, 0xec, RZ, 0xfc, !PT ;  /* 0x000000ec0a3e7812 */ /* 0x000fe200078efcff */
[----:B------:R-:W-:Y:S01]  /*1840*/  @!P4 IMAD.IADD R26, R26, 0x1, -R0 ;  /* 0x000000011a1ac824 */ /* 0x000fe200078e0a00 */
[----:B------:R-:W-:Y:S01]  /*1850*/  ISETP.GT.U32.AND P4, PT, R0, R29, PT ;  /* 0x0000001d0000720c */ /* 0x000fe20003f84070 */
[----:B------:R-:W-:Y:S01]  /*1860*/  IMAD.MOV R30, RZ, RZ, -R30 ;  /* 0x000000ffff1e7224 */ /* 0x000fe200078e0a1e */
[----:B------:R-:W-:Y:S01]  /*1870*/  IABS R91, R62 ;  /* 0x0000003e005b7213 */ /* 0x000fe20000000000 */
[----:B------:R-:W-:Y:S01]  /*1880*/  IMAD.MOV R32, RZ, RZ, -R32 ;  /* 0x000000ffff207224 */ /* 0x000fe200078e0a20 */
[----:B------:R-:W-:Y:S01]  /*1890*/  LOP3.LUT R64, R10, 0xf0, RZ, 0xfc, !PT ;  /* 0x000000f00a407812 */ /* 0x000fe200078efcff */
[----:B------:R-:W-:Y:S01]  /*18a0*/  IMAD R31, R0, R31, R37 ;  /* 0x0000001f001f7224 */ /* 0x000fe200078e0225 */
[----:B------:R-:W-:Y:S01]  /*18b0*/  LOP3.LUT R66, R10, 0xf4, RZ, 0xfc, !PT ;  /* 0x000000f40a427812 */ /* 0x000fe200078efcff */
[--C-:B------:R-:W-:Y:S01]  /*18c0*/  @!P1 IMAD.IADD R27, R27, 0x1, -R0.reuse ;  /* 0x000000011b1b9824 */ /* 0x100fe200078e0a00 */
[----:B------:R-:W-:Y:S01]  /*18d0*/  ISETP.GE.AND P1, PT, R34, RZ, PT ;  /* 0x000000ff2200720c */ /* 0x000fe20003f26270 */
[C---:B------:R-:W-:Y:S01]  /*18e0*/  IMAD R30, R0.reuse, R30, R35 ;  /* 0x0000001e001e7224 */ /* 0x040fe200078e0223 */
[----:B------:R-:W-:Y:S01]  /*18f0*/  IABS R35, R39 ;  /* 0x0000002700237213 */ /* 0x000fe20000000000 */
[----:B------:R-:W-:Y:S01]  /*1900*/  IMAD R32, R0, R32, R33 ;  /* 0x0000002000207224 */ /* 0x000fe200078e0221 */
[----:B------:R-:W-:Y:S01]  /*1910*/  @!P3 IADD3 R27, -R27, RZ, RZ ;  /* 0x000000ff1b1bb210 */ /* 0x000fe20007ffe1ff */
[----:B------:R-:W-:Y:S01]  /*1920*/  @!P0 IMAD.IADD R28, R28, 0x1, -R0 ;  /* 0x000000011c1c8824 */ /* 0x000fe200078e0a00 */
[----:B------:R-:W-:Y:S01]  /*1930*/  ISETP.GT.U32.AND P0, PT, R0, R31, PT ;  /* 0x0000001f0000720c */ /* 0x000fe20003f04070 */
[----:B------:R-:W-:Y:S01]  /*1940*/  IMAD.HI.U32 R33, R8, R35, RZ ;  /* 0x0000002308217227 */ /* 0x000fe200078e00ff */
[----:B------:R-:W-:-:S02]  /*1950*/  ISETP.GE.AND P3, PT, R36, RZ, PT ;  /* 0x000000ff2400720c */ /* 0x000fc40003f66270 */
[----:B------:R-:W-:Y:S01]  /*1960*/  LOP3.LUT R36, R10, 0x68, RZ, 0xfc, !PT ;  /* 0x000000680a247812 */ /* 0x000fe200078efcff */
[----:B------:R-:W-:Y:S01]  /*1970*/  @!P6 IMAD.MOV R28, RZ, RZ, -R28 ;  /* 0x000000ffff1ce224 */ /* 0x000fe200078e0a1c */
[C---:B------:R-:W-:Y:S01]  /*1980*/  ISETP.GT.U32.AND P6, PT, R0.reuse, R32, PT ;  /* 0x000000200000720c */ /* 0x040fe20003fc4070 */
[----:B------:R-:W-:Y:S01]  /*1990*/  @!P4 IMAD.IADD R29, R29, 0x1, -R0 ;  /* 0x000000011d1dc824 */ /* 0x000fe200078e0a00 */
[----:B------:R-:W-:Y:S01]  /*19a0*/  IABS R34, R36 ;  /* 0x0000002400227213 */ /* 0x000fe20000000000 */
[----:B------:R-:W-:Y:S01]  /*19b0*/  IMAD.MOV R33, RZ, RZ, -R33 ;  /* 0x000000ffff217224 */ /* 0x000fe200078e0a21 */
[----:B------:R-:W-:Y:S01]  /*19c0*/  IABS R93, R64 ;  /* 0x00000040005d7213 */ /* 0x000fe20000000000 */
[----:B------:R-:W-:Y:S01]  /*19d0*/  @!P2 IMAD.MOV R26, RZ, RZ, -R26 ;  /* 0x000000ffff1aa224 */ /* 0x000fe200078e0a1a */
[C---:B------:R-:W-:Y:S01]  /*19e0*/  ISETP.GT.U32.AND P4, PT, R0.reuse, R29, PT ;  /* 0x0000001d0000720c */ /* 0x040fe20003f84070 */
[C---:B------:R-:W-:Y:S01]  /*19f0*/  IMAD R33, R0.reuse, R33, R35 ;  /* 0x0000002100217224 */ /* 0x040fe200078e0223 */
[----:B------:R-:W-:Y:S01]  /*1a00*/  MOV R35, R34 ;  /* 0x0000002200237202 */ /* 0x000fe20000000f00 */
[----:B------:R-:W-:Y:S01]  /*1a10*/  @!P0 IMAD.IADD R31, R31, 0x1, -R0 ;  /* 0x000000011f1f8824 */ /* 0x000fe200078e0a00 */
[----:B------:R-:W-:-:S02]  /*1a20*/  ISETP.GT.U32.AND P2, PT, R0, R30, PT ;  /* 0x0000001e0000720c */ /* 0x000fc40003f44070 */
[----:B------:R-:W-:Y:S01]  /*1a30*/  IABS R95, R66 ;  /* 0x00000042005f7213 */ /* 0x000fe20000000000 */
[----:B------:R-:W-:Y:S01]  /*1a40*/  @!P6 IMAD.IADD R32, R32, 0x1, -R0 ;  /* 0x000000012020e824 */ /* 0x000fe200078e0a00 */
[----:B------:R-:W-:Y:S01]  /*1a50*/  ISETP.GT.U32.AND P6, PT, R0, R31, PT ;  /* 0x0000001f0000720c */ /* 0x000fe20003fc4070 */
[----:B------:R-:W-:Y:S01]  /*1a60*/  IMAD.HI.U32 R34, R8, R35, RZ ;  /* 0x0000002308227227 */ /* 0x000fe200078e00ff */
[C---:B------:R-:W-:Y:S02]  /*1a70*/  IADD3 R82, R68.reuse, 0x80, RZ ;  /* 0x0000008044527810 */ /* 0x040fe40007ffe0ff */
[C---:B------:R-:W-:Y:S01]  /*1a80*/  IADD3 R76, R68.reuse, 0x100, RZ ;  /* 0x00000100444c7810 */ /* 0x040fe20007ffe0ff */
[----:B------:R-:W-:Y:S01]  /*1a90*/  IMAD.MOV R34, RZ, RZ, -R34 ;  /* 0x000000ffff227224 */ /* 0x000fe200078e0a22 */
[----:B------:R-:W-:Y:S01]  /*1aa0*/  IADD3 R74, R68, 0x180, RZ ;  /* 0x00000180444a7810 */ /* 0x000fe20007ffe0ff */
[--C-:B------:R-:W-:Y:S01]  /*1ab0*/  @!P4 IMAD.IADD R29, R29, 0x1, -R0.reuse ;  /* 0x000000011d1dc824 */ /* 0x100fe200078e0a00 */
[----:B------:R-:W-:Y:S01]  /*1ac0*/  ISETP.GE.AND P4, PT, R38, RZ, PT ;  /* 0x000000ff2600720c */ /* 0x000fe20003f86270 */
[----:B------:R-:W-:Y:S01]  /*1ad0*/  IMAD R34, R0, R34, R35 ;  /* 0x0000002200227224 */ /* 0x000fe200078e0223 */
[----:B------:R-:W-:Y:S01]  /*1ae0*/  LOP3.LUT R38, R10, 0x6c, RZ, 0xfc, !PT ;  /* 0x0000006c0a267812 */ /* 0x000fe200078efcff */
[----:B------:R-:W-:Y:S01]  /*1af0*/  @!P5 IMAD.MOV R29, RZ, RZ, -R29 ;  /* 0x000000ffff1dd224 */ /* 0x000fe200078e0a1d */
[C---:B------:R-:W-:Y:S01]  /*1b00*/  ISETP.GT.U32.AND P5, PT, R0.reuse, R32, PT ;  /* 0x000000200000720c */ /* 0x040fe20003fa4070 */
[--C-:B------:R-:W-:Y:S01]  /*1b10*/  @!P6 IMAD.IADD R31, R31, 0x1, -R0.reuse ;  /* 0x000000011f1fe824 */ /* 0x100fe200078e0a00 */
[----:B------:R-:W-:Y:S01]  /*1b20*/  ISETP.GT.U32.AND P6, PT, R0, R34, PT ;  /* 0x000000220000720c */ /* 0x000fe20003fc4070 */
[--C-:B------:R-:W-:Y:S01]  /*1b30*/  @!P2 IMAD.IADD R30, R30, 0x1, -R0.reuse ;  /* 0x000000011e1ea824 */ /* 0x100fe200078e0a00 */
[----:B------:R-:W-:Y:S01]  /*1b40*/  IABS R37, R38 ;  /* 0x0000002600257213 */ /* 0x000fe20000000000 */
[----:B------:R-:W-:Y:S01]  /*1b50*/  @!P3 IMAD.MOV R31, RZ, RZ, -R31 ;  /* 0x000000ffff1fb224 */ /* 0x000fe200078e0a1f */
[----:B------:R-:W-:Y:S01]  /*1b60*/  ISETP.GE.AND P2, PT, R39, RZ, PT ;  /* 0x000000ff2700720c */ /* 0x000fe20003f46270 */
[----:B------:R1:W-:Y:S01]  /*1b70*/  STL [R1+0x14c4], R82 ;  /* 0x0014c45201007387 */ /* 0x0003e20000100800 */
[----:B------:R-:W-:Y:S01]  /*1b80*/  ISETP.GT.U32.AND P0, PT, R0, R30, PT ;  /* 0x0000001e0000720c */ /* 0x000fe20003f04070 */
[----:B------:R-:W-:Y:S01]  /*1b90*/  IMAD.HI.U32 R35, R8, R37, RZ ;  /* 0x0000002508237227 */ /* 0x000fe200078e00ff */
[----:B------:R-:W-:Y:S01]  /*1ba0*/  IABS R39, R40 ;  /* 0x0000002800277213 */ /* 0x000fe20000000000 */
[----:B------:R-:W-:Y:S01]  /*1bb0*/  STL [R1+0x14cc], R76 ;  /* 0x0014cc4c01007387 */ /* 0x000fe20000100800 */
[----:B------:R-:W-:Y:S01]  /*1bc0*/  IABS R99, R76 ;  /* 0x0000004c00637213 */ /* 0x000fe20000000000 */
[--C-:B------:R-:W-:Y:S01]  /*1bd0*/  @!P5 IMAD.IADD R32, R32, 0x1, -R0.reuse ;  /* 0x000000012020d824 */ /* 0x100fe200078e0a00 */
[----:B------:R-:W-:Y:S01]  /*1be0*/  ISETP.GE.AND P5, PT, R36, RZ, PT ;  /* 0x000000ff2400720c */ /* 0x000fe20003fa6270 */
[----:B------:R-:W-:Y:S01]  /*1bf0*/  @!P6 IMAD.IADD R34, R34, 0x1, -R0 ;  /* 0x000000012222e824 */ /* 0x000fe200078e0a00 */
[----:B------:R-:W-:Y:S01]  /*1c00*/  IABS R101, R74 ;  /* 0x0000004a00657213 */ /* 0x000fe20000000000 */
[----:B------:R-:W-:Y:S01]  /*1c10*/  IMAD.MOV R36, RZ, RZ, -R35 ;  /* 0x000000ffff247224 */ /* 0x000fe200078e0a23 */
[----:B------:R-:W-:Y:S01]  /*1c20*/  @!P4 IADD3 R32, -R32, RZ, RZ ;  /* 0x000000ff2020c210 */ /* 0x000fe20007ffe1ff */
[----:B------:R-:W-:Y:S01]  /*1c30*/  IMAD.HI.U32 R35, R8, R39, RZ ;  /* 0x0000002708237227 */ /* 0x000fe200078e00ff */
[----:B------:R-:W-:Y:S01]  /*1c40*/  ISETP.GT.U32.AND P6, PT, R0, R34, PT ;  /* 0x000000220000720c */ /* 0x000fe20003fc4070 */
[----:B------:R3:W-:Y:S01]  /*1c50*/  STL [R1+0x14c8], R74 ;  /* 0x0014c84a01007387 */ /* 0x0007e20000100800 */
[----:B------:R-:W-:Y:S01]  /*1c60*/  @!P0 IADD3 R30, R30, -R0, RZ ;  /* 0x800000001e1e8210 */ /* 0x000fe20007ffe0ff */
[C---:B------:R-:W-:Y:S01]  /*1c70*/  IMAD R36, R0.reuse, R36, R37 ;  /* 0x0000002400247224 */ /* 0x040fe200078e0225 */
[----:B------:R-:W-:Y:S01]  /*1c80*/  ISETP.GT.U32.AND P0, PT, R0, R33, PT ;  /* 0x000000210000720c */ /* 0x000fe20003f04070 */
[----:B------:R-:W-:Y:S01]  /*1c90*/  IMAD.HI.U32 R37, R8, R41, RZ ;  /* 0x0000002908257227 */ /* 0x000fe200078e00ff */
[----:B------:R-:W-:-:S02]  /*1ca0*/  IADD3 R35, -R35, RZ, RZ ;  /* 0x000000ff23237210 */ /* 0x000fc40007ffe1ff */
[----:B------:R-:W-:Y:S01]  /*1cb0*/  ISETP.GT.U32.AND P3, PT, R0, R36, PT ;  /* 0x000000240000720c */ /* 0x000fe20003f64070 */
[----:B------:R-:W-:Y:S01]  /*1cc0*/  IMAD.MOV R37, RZ, RZ, -R37 ;  /* 0x000000ffff257224 */ /* 0x000fe200078e0a25 */
[----:B------:R-:W-:Y:S01]  /*1cd0*/  IADD3 R146, R252, -0x11, RZ ;  /* 0xffffffeffc927810 */ /* 0x000fe20007ffe0ff */
[----:B------:R-:W-:Y:S01]  /*1ce0*/  IMAD R35, R0, R35, R39 ;  /* 0x0000002300237224 */ /* 0x000fe200078e0227 */
[----:B------:R-:W-:Y:S01]  /*1cf0*/  IADD3 R182, R252, -0x1b, RZ ;  /* 0xffffffe5fcb67810 */ /* 0x000fe20007ffe0ff */
[----:B------:R-:W-:Y:S01]  /*1d00*/  IMAD R37, R0, R37, R41 ;  /* 0x0000002500257224 */ /* 0x000fe200078e0229 */
[----:B------:R-:W-:Y:S01]  /*1d10*/  IABS R41, R44 ;  /* 0x0000002c00297213 */ /* 0x000fe20000000000 */
[--C-:B------:R-:W-:Y:S01]  /*1d20*/  @!P6 IMAD.IADD R34, R34, 0x1, -R0.reuse ;  /* 0x000000012222e824 */ /* 0x100fe200078e0a00 */
[C---:B------:R-:W-:Y:S01]  /*1d30*/  ISETP.GT.U32.AND P4, PT, R0.reuse, R35, PT ;  /* 0x000000230000720c */ /* 0x040fe20003f84070 */
[----:B------:R-:W-:Y:S01]  /*1d40*/  @!P0 IMAD.IADD R33, R33, 0x1, -R0 ;  /* 0x0000000121218824 */ /* 0x000fe200078e0a00 */
[----:B------:R-:W-:Y:S01]  /*1d50*/  ISETP.GT.U32.AND P6, PT, R0, R37, PT ;  /* 0x000000250000720c */ /* 0x000fe20003fc4070 */
[----:B------:R-:W-:Y:S01]  /*1d60*/  @!P1 IMAD.MOV R30, RZ, RZ, -R30 ;  /* 0x000000ffff1e9224 */ /* 0x000fe200078e0a1e */
[----:B------:R-:W-:Y:S01]  /*1d70*/  ISETP.GE.AND P0, PT, R38, RZ, PT ;  /* 0x000000ff2600720c */ /* 0x000fe20003f06270 */
[----:B------:R-:W-:Y:S01]  /*1d80*/  @!P3 IMAD.IADD R36, R36, 0x1, -R0 ;  /* 0x000000012424b824 */ /* 0x000fe200078e0a00 */
[----:B------:R-:W-:Y:S01]  /*1d90*/  ISETP.GT.U32.AND P1, PT, R0, R33, PT ;  /* 0x000000210000720c */ /* 0x000fe20003f24070 */
[----:B------:R-:W-:Y:S01]  /*1da0*/  IMAD.HI.U32 R39, R8, R43, RZ ;  /* 0x0000002b08277227 */ /* 0x000fe200078e00ff */
[----:B------:R-:W-:-:S02]  /*1db0*/  ISETP.GE.AND P3, PT, R42, RZ, PT ;  /* 0x000000ff2a00720c */ /* 0x000fc40003f66270 */
[----:B------:R-:W-:Y:S01]  /*1dc0*/  LOP3.LUT R42, R10, 0x80, RZ, 0xfc, !PT ;  /* 0x000000800a2a7812 */ /* 0x000fe200078efcff */
[----:B------:R-:W-:Y:S01]  /*1dd0*/  IMAD.HI.U32 R38, R8, R41, RZ ;  /* 0x0000002908267227 */ /* 0x000fe200078e00ff */
[----:B------:R-:W-:-:S03]  /*1de0*/  IADD3 R223, R252, -0x20, RZ ;  /* 0xffffffe0fcdf7810 */ /* 0x000fc60007ffe0ff */
[--C-:B------:R-:W-:Y:S02]  /*1df0*/  @!P6 IMAD.IADD R37, R37, 0x1, -R0.reuse ;  /* 0x000000012525e824 */ /* 0x100fe400078e0a00 */
[--C-:B------:R-:W-:Y:S01]  /*1e00*/  @!P4 IMAD.IADD R35, R35, 0x1, -R0.reuse ;  /* 0x000000012323c824 */ /* 0x100fe200078e0a00 */
[C---:B------:R-:W-:Y:S01]  /*1e10*/  ISETP.GT.U32.AND P4, PT, R0.reuse, R36, PT ;  /* 0x000000240000720c */ /* 0x040fe20003f84070 */
[----:B------:R-:W-:Y:S01]  /*1e20*/  IMAD.MOV R39, RZ, RZ, -R39 ;  /* 0x000000ffff277224 */ /* 0x000fe200078e0a27 */
[----:B------:R-:W-:Y:S01]  /*1e30*/  ISETP.GT.U32.AND P6, PT, R0, R37, PT ;  /* 0x000000250000720c */ /* 0x000fe20003fc4070 */
[----:B------:R-:W-:Y:S01]  /*1e40*/  @!P1 IMAD.IADD R33, R33, 0x1, -R0 ;  /* 0x0000000121219824 */ /* 0x000fe200078e0a00 */
[----:B------:R-:W-:Y:S01]  /*1e50*/  ISETP.GE.AND P1, PT, R40, RZ, PT ;  /* 0x000000ff2800720c */ /* 0x000fe20003f26270 */
[----:B------:R-:W-:Y:S02]  /*1e60*/  IMAD.MOV R38, RZ, RZ, -R38 ;  /* 0x000000ffff267224 */ /* 0x000fe400078e0a26 */
[C---:B------:R-:W-:Y:S01]  /*1e70*/  IMAD R39, R0.reuse, R39, R43 ;  /* 0x0000002700277224 */ /* 0x040fe200078e022b */
[----:B------:R-:W-:Y:S01]  /*1e80*/  @!P2 IADD3 R33, -R33, RZ, RZ ;  /* 0x000000ff2121a210 */ /* 0x000fe20007ffe1ff */
[C---:B------:R-:W-:Y:S01]  /*1e90*/  IMAD R38, R0.reuse, R38, R41 ;  /* 0x0000002600267224 */ /* 0x040fe200078e0229 */
[----:B------:R-:W-:Y:S01]  /*1ea0*/  ISETP.GT.U32.AND P2, PT, R0, R35, PT ;  /* 0x000000230000720c */ /* 0x000fe20003f44070 */
[----:B------:R-:W-:Y:S01]  /*1eb0*/  @!P5 IMAD.MOV R34, RZ, RZ, -R34 ;  /* 0x000000ffff22d224 */ /* 0x000fe200078e0a22 */
[----:B------:R-:W-:-:S02]  /*1ec0*/  IABS R41, R42 ;  /* 0x0000002a00297213 */ /* 0x000fc40000000000 */
[----:B------:R-:W-:Y:S01]  /*1ed0*/  @!P4 IADD3 R36, R36, -R0, RZ ;  /* 0x800000002424c210 */ /* 0x000fe20007ffe0ff */
[----:B------:R-:W-:Y:S01]  /*1ee0*/  @!P6 IMAD.IADD R37, R37, 0x1, -R0 ;  /* 0x000000012525e824 */ /* 0x000fe200078e0a00 */
[----:B------:R-:W-:Y:S01]  /*1ef0*/  ISETP.GT.U32.AND P6, PT, R0, R39, PT ;  /* 0x000000270000720c */ /* 0x000fe20003fc4070 */
[----:B------:R-:W-:Y:S01]  /*1f00*/  IMAD.HI.U32 R40, R8, R41, RZ ;  /* 0x0000002908287227 */ /* 0x000fe200078e00ff */
[----:B------:R-:W-:Y:S02]  /*1f10*/  ISETP.GT.U32.AND P4, PT, R0, R38, PT ;  /* 0x000000260000720c */ /* 0x000fe40003f84070 */
[----:B------:R-:W-:Y:S01]  /*1f20*/  IABS R43, R46 ;  /* 0x0000002e002b7213 */ /* 0x000fe20000000000 */
[----:B------:R-:W-:Y:S01]  /*1f30*/  IMAD.MOV R40, RZ, RZ, -R40 ;  /* 0x000000ffff287224 */ /* 0x000fe200078e0a28 */
[----:B------:R-:W-:Y:S01]  /*1f40*/  ISETP.GE.AND P5, PT, R44, RZ, PT ;  /* 0x000000ff2c00720c */ /* 0x000fe20003fa6270 */
[----:B------:R-:W-:Y:S01]  /*1f50*/  @!P2 IMAD.IADD R35, R35, 0x1, -R0 ;  /* 0x000000012323a824 */ /* 0x000fe200078e0a00 */
[----:B------:R-:W-:Y:S01]  /*1f60*/  ISETP.GE.AND P2, PT, R45, RZ, PT ;  /* 0x000000ff2d00720c */ /* 0x000fe20003f46270 */
[----:B------:R-:W-:Y:S01]  /*1f70*/  IMAD R40, R0, R40, R41 ;  /* 0x0000002800287224 */ /* 0x000fe200078e0229 */
[----:B------:R-:W-:Y:S01]  /*1f80*/  IABS R45, R48 ;  /* 0x00000030002d7213 */ /* 0x000fe20000000000 */
[----:B------:R-:W-:Y:S01]  /*1f90*/  IMAD.HI.U32 R41, R8, R43, RZ ;  /* 0x0000002b08297227 */ /* 0x000fe200078e00ff */
[----:B------:R-:W-:-:S02]  /*1fa0*/  @!P3 IADD3 R37, -R37, RZ, RZ ;  /* 0x000000ff2525b210 */ /* 0x000fc40007ffe1ff */
[----:B------:R-:W-:Y:S01]  /*1fb0*/  @!P6 IADD3 R39, R39, -R0, RZ ;  /* 0x800000002727e210 */ /* 0x000fe20007ffe0ff */
[----:B------:R-:W-:Y:S01]  /*1fc0*/  @!P4 IMAD.IADD R38, R38, 0x1, -R0 ;  /* 0x000000012626c824 */ /* 0x000fe200078e0a00 */
[----:B------:R-:W-:Y:S01]  /*1fd0*/  ISETP.GE.AND P4, PT, R42, RZ, PT ;  /* 0x000000ff2a00720c */ /* 0x000fe20003f86270 */
[----:B------:R-:W-:Y:S01]  /*1fe0*/  IMAD.HI.U32 R42, R8, R45, RZ ;  /* 0x0000002d082a7227 */ /* 0x000fe200078e00ff */
[----:B------:R-:W-:Y:S02]  /*1ff0*/  ISETP.GT.U32.AND P6, PT, R0, R39, PT ;  /* 0x000000270000720c */ /* 0x000fe40003fc4070 */
[----:B------:R-:W-:Y:S01]  /*2000*/  ISETP.GE.AND P3, PT, R46, RZ, PT ;  /* 0x000000ff2e00720c */ /* 0x000fe20003f66270 */
[----:B------:R-:W-:Y:S02]  /*2010*/  IMAD.MOV R41, RZ, RZ, -R41 ;  /* 0x000000ffff297224 */ /* 0x000fe400078e0a29 */
[----:B------:R-:W-:Y:S02]  /*2020*/  IMAD.MOV R44, RZ, RZ, -R42 ;  /* 0x000000ffff2c7224 */ /* 0x000fe400078e0a2a */
[----:B------:R-:W-:-:S02]  /*2030*/  IMAD R42, R0, R41, R43 ;  /* 0x00000029002a7224 */ /* 0x000fc400078e022b */
[C---:B------:R-:W-:Y:S01]  /*2040*/  IMAD R41, R0.reuse, R44, R45 ;  /* 0x0000002c00297224 */ /* 0x040fe200078e022d */
[----:B------:R-:W-:Y:S01]  /*2050*/  IABS R45, R51 ;  /* 0x00000033002d7213 */ /* 0x000fe20000000000 */
[----:B------:R-:W-:Y:S01]  /*2060*/  @!P0 IMAD.MOV R36, RZ, RZ, -R36 ;  /* 0x000000ffff248224 */ /* 0x000fe200078e0a24 */
[C---:B------:R-:W-:Y:S01]  /*2070*/  ISETP.GT.U32.AND P0, PT, R0.reuse, R38, PT ;  /* 0x000000260000720c */ /* 0x040fe20003f04070 */
[----:B------:R-:W-:Y:S01]  /*2080*/  @!P6 IMAD.IADD R39, R39, 0x1, -R0 ;  /* 0x000000012727e824 */ /* 0x000fe200078e0a00 */
[C---:B------:R-:W-:Y:S01]  /*2090*/  ISETP.GT.U32.AND P6, PT, R0.reuse, R41, PT ;  /* 0x000000290000720c */ /* 0x040fe20003fc4070 */
[----:B------:R-:W-:Y:S01]  /*20a0*/  @!P1 IMAD.MOV R35, RZ, RZ, -R35 ;  /* 0x000000ffff239224 */ /* 0x000fe200078e0a23 */
[----:B------:R-:W-:Y:S01]  /*20b0*/  ISETP.GT.U32.AND P1, PT, R0, R40, PT ;  /* 0x000000280000720c */ /* 0x000fe20003f24070 */
[----:B------:R-:W-:-:S04]  /*20c0*/  IMAD.HI.U32 R44, R8, R45, RZ ;  /* 0x0000002d082c7227 */ /* 0x000fc800078e00ff */
[----:B------:R-:W-:-:S04]  /*20d0*/  IMAD.HI.U32 R43, R8, R47, RZ ;  /* 0x0000002f082b7227 */ /* 0x000fc800078e00ff */
[--C-:B------:R-:W-:Y:S01]  /*20e0*/  @!P0 IMAD.IADD R38, R38, 0x1, -R0.reuse ;  /* 0x0000000126268824 */ /* 0x100fe200078e0a00 */
[----:B------:R-:W-:Y:S01]  /*20f0*/  ISETP.GT.U32.AND P0, PT, R0, R42, PT ;  /* 0x0000002a0000720c */ /* 0x000fe20003f04070 */
[--C-:B------:R-:W-:Y:S02]  /*2100*/  @!P6 IMAD.IADD R41, R41, 0x1, -R0.reuse ;  /* 0x000000012929e824 */ /* 0x100fe400078e0a00 */
[----:B------:R-:W-:Y:S01]  /*2110*/  @!P1 IMAD.IADD R40, R40, 0x1, -R0 ;  /* 0x0000000128289824 */ /* 0x000fe200078e0a00 */
[----:B------:R-:W-:Y:S01]  /*2120*/  ISETP.GE.AND P1, PT, R48, RZ, PT ;  /* 0x000000ff3000720c */ /* 0x000fe20003f26270 */
[----:B------:R-:W-:Y:S01]  /*2130*/  IMAD.MOV R44, RZ, RZ, -R44 ;  /* 0x000000ffff2c7224 */ /* 0x000fe200078e0a2c */
[----:B------:R-:W-:Y:S01]  /*2140*/  ISETP.GT.U32.AND P6, PT, R0, R41, PT ;  /* 0x000000290000720c */ /* 0x000fe20003fc4070 */
[----:B------:R-:W-:Y:S01]  /*2150*/  IMAD.MOV R43, RZ, RZ, -R43 ;  /* 0x000000ffff2b7224 */ /* 0x000fe200078e0a2b */
[----:B------:R-:W-:Y:S01]  /*2160*/  LOP3.LUT R48, R10, 0x94, RZ, 0xfc, !PT ;  /* 0x000000940a307812 */ /* 0x000fe200078efcff */
[----:B------:R-:W-:-:S02]  /*2170*/  IMAD R44, R0, R44, R45 ;  /* 0x0000002c002c7224 */ /* 0x000fc400078e022d */
[----:B------:R-:W-:Y:S01]  /*2180*/  IMAD R43, R0, R43, R47 ;  /* 0x0000002b002b7224 */ /* 0x000fe200078e022f */
[----:B------:R-:W-:Y:S01]  /*2190*/  IABS R47, R48 ;  /* 0x00000030002f7213 */ /* 0x000fe20000000000 */
[----:B------:R-:W-:Y:S01]  /*21a0*/  @!P5 IMAD.MOV R38, RZ, RZ, -R38 ;  /* 0x000000ffff26d224 */ /* 0x000fe200078e0a26 */
[----:B------:R-:W-:Y:S01]  /*21b0*/  @!P0 IADD3 R42, R42, -R0, RZ ;  /* 0x800000002a2a8210 */ /* 0x000fe20007ffe0ff */
[----:B------:R-:W-:Y:S01]  /*21c0*/  @!P2 IMAD.MOV R39, RZ, RZ, -R39 ;  /* 0x000000ffff27a224 */ /* 0x000fe200078e0a27 */
[----:B------:R-:W-:Y:S01]  /*21d0*/  ISETP.GT.U32.AND P0, PT, R0, R40, PT ;  /* 0x000000280000720c */ /* 0x000fe20003f04070 */
[----:B------:R-:W-:Y:S01]  /*21e0*/  IMAD.HI.U32 R45, R8, R47, RZ ;  /* 0x0000002f082d7227 */ /* 0x000fe200078e00ff */
[C---:B------:R-:W-:Y:S02]  /*21f0*/  ISETP.GT.U32.AND P5, PT, R0.reuse, R42, PT ;  /* 0x0000002a0000720c */ /* 0x040fe40003fa4070 */
[C---:B------:R-:W-:Y:S01]  /*2200*/  ISETP.GT.U32.AND P2, PT, R0.reuse, R43, PT ;  /* 0x0000002b0000720c */ /* 0x040fe20003f44070 */
[----:B------:R-:W-:Y:S01]  /*2210*/  @!P6 IMAD.IADD R41, R41, 0x1, -R0 ;  /* 0x000000012929e824 */ /* 0x000fe200078e0a00 */
[----:B------:R-:W-:Y:S01]  /*2220*/  ISETP.GT.U32.AND P6, PT, R0, R44, PT ;  /* 0x0000002c0000720c */ /* 0x000fe20003fc4070 */
[----:B------:R-:W-:-:S03]  /*2230*/  IMAD.HI.U32 R46, R8, R49, RZ ;  /* 0x00000031082e7227 */ /* 0x000fc600078e00ff */
[----:B------:R-:W-:Y:S01]  /*2240*/  @!P1 IADD3 R41, -R41, RZ, RZ ;  /* 0x000000ff29299210 */ /* 0x000fe20007ffe1ff */
[----:B------:R-:W-:Y:S02]  /*2250*/  IMAD.MOV R45, RZ, RZ, -R45 ;  /* 0x000000ffff2d7224 */ /* 0x000fe400078e0a2d */
[-C--:B------:R-:W-:Y:S01]  /*2260*/  @!P0 IADD3 R40, R40, -R0.reuse, RZ ;  /* 0x8000000028288210 */ /* 0x080fe20007ffe0ff */
[----:B------:R-:W-:Y:S01]  /*2270*/  IMAD.MOV R46, RZ, RZ, -R46 ;  /* 0x000000ffff2e7224 */ /* 0x000fe200078e0a2e */
[----:B------:R-:W-:Y:S01]  /*2280*/  ISETP.GE.AND P0, PT, R50, RZ, PT ;  /* 0x000000ff3200720c */ /* 0x000fe20003f06270 */
[----:B------:R-:W-:Y:S01]  /*2290*/  IMAD R45, R0, R45, R47 ;  /* 0x0000002d002d7224 */ /* 0x000fe200078e022f */
[----:B------:R-:W-:Y:S01]  /*22a0*/  LOP3.LUT R50, R10, 0x9c, RZ, 0xfc, !PT ;  /* 0x0000009c0a327812 */ /* 0x000fe200078efcff */
[--C-:B------:R-:W-:Y:S01]  /*22b0*/  @!P5 IMAD.IADD R42, R42, 0x1, -R0.reuse ;  /* 0x000000012a2ad824 */ /* 0x100fe200078e0a00 */
[----:B------:R-:W-:Y:S01]  /*22c0*/  @!P2 IADD3 R43, R43, -R0, RZ ;  /* 0x800000002b2ba210 */ /* 0x000fe20007ffe0ff */
[----:B------:R-:W-:Y:S01]  /*22d0*/  IMAD R47, R0, R46, R49 ;  /* 0x0000002e002f7224 */ /* 0x000fe200078e0231 */
[----:B------:R-:W-:Y:S01]  /*22e0*/  IABS R49, R50 ;  /* 0x0000003200317213 */ /* 0x000fe20000000000 */
[----:B------:R-:W-:Y:S01]  /*22f0*/  @!P6 IMAD.IADD R44, R44, 0x1, -R0 ;  /* 0x000000012c2ce824 */ /* 0x000fe200078e0a00 */
[C---:B------:R-:W-:Y:S01]  /*2300*/  ISETP.GT.U32.AND P6, PT, R0.reuse, R43, PT ;  /* 0x0000002b0000720c */ /* 0x040fe20003fc4070 */
[----:B------:R-:W-:Y:S01]  /*2310*/  @!P3 IMAD.MOV R42, RZ, RZ, -R42 ;  /* 0x000000ffff2ab224 */ /* 0x000fe200078e0a2a */
[----:B------:R-:W-:Y:S01]  /*2320*/  ISETP.GT.U32.AND P1, PT, R0, R47, PT ;  /* 0x0000002f0000720c */ /* 0x000fe20003f24070 */
[----:B------:R-:W-:Y:S01]  /*2330*/  IMAD.HI.U32 R46, R8, R49, RZ ;  /* 0x00000031082e7227 */ /* 0x000fe200078e00ff */
[----:B------:R-:W-:-:S02]  /*2340*/  ISETP.GT.U32.AND P3, PT, R0, R44, PT ;  /* 0x0000002c0000720c */ /* 0x000fc40003f64070 */
[----:B------:R-:W-:Y:S01]  /*2350*/  ISETP.GE.AND P5, PT, R51, RZ, PT ;  /* 0x000000ff3300720c */ /* 0x000fe20003fa6270 */
[----:B------:R-:W-:Y:S01]  /*2360*/  IMAD.MOV R46, RZ, RZ, -R46 ;  /* 0x000000ffff2e7224 */ /* 0x000fe200078e0a2e */
[----:B------:R-:W-:Y:S01]  /*2370*/  IABS R51, R54 ;  /* 0x0000003600337213 */ /* 0x000fe20000000000 */
[----:B------:R-:W-:Y:S01]  /*2380*/  @!P4 IMAD.MOV R40, RZ, RZ, -R40 ;  /* 0x000000ffff28c224 */ /* 0x000fe200078e0a28 */
[C---:B------:R-:W-:Y:S01]  /*2390*/  ISETP.GT.U32.AND P4, PT, R0.reuse, R45, PT ;  /* 0x0000002d0000720c */ /* 0x040fe20003f84070 */
[----:B------:R-:W-:Y:S01]  /*23a0*/  IMAD R46, R0, R46, R49 ;  /* 0x0000002e002e7224 */ /* 0x000fe200078e0231 */
[----:B------:R-:W-:Y:S01]  /*23b0*/  ISETP.GE.AND P2, PT, R48, RZ, PT ;  /* 0x000000ff3000720c */ /* 0x000fe20003f46270 */
[----:B------:R-:W-:Y:S01]  /*23c0*/  @!P6 IMAD.IADD R43, R43, 0x1, -R0 ;  /* 0x000000012b2be824 */ /* 0x000fe200078e0a00 */
[----:B------:R-:W-:Y:S01]  /*23d0*/  ISETP.GE.AND P6, PT, R52, RZ, PT ;  /* 0x000000ff3400720c */ /* 0x000fe20003fc6270 */
[----:B------:R-:W-:Y:S01]  /*23e0*/  IMAD.HI.U32 R48, R8, R51, RZ ;  /* 0x0000003308307227 */ /* 0x000fe200078e00ff */
[----:B------:R-:W-:-:S02]  /*23f0*/  LOP3.LUT R52, R10, 0xa8, RZ, 0xfc, !PT ;  /* 0x000000a80a347812 */ /* 0x000fc400078efcff */
[----:B------:R-:W-:Y:S01]  /*2400*/  @!P1 IADD3 R47, R47, -R0, RZ ;  /* 0x800000002f2f9210 */ /* 0x000fe20007ffe0ff */
[----:B------:R-:W-:Y:S01]  /*2410*/  @!P3 IMAD.IADD R44, R44, 0x1, -R0 ;  /* 0x000000012c2cb824 */ /* 0x000fe200078e0a00 */
[----:B------:R-:W-:Y:S01]  /*2420*/  ISETP.GT.U32.AND P3, PT, R0, R46, PT ;  /* 0x0000002e0000720c */ /* 0x000fe20003f64070 */
[----:B------:R-:W-:Y:S01]  /*2430*/  IMAD.MOV R48, RZ, RZ, -R48 ;  /* 0x000000ffff307224 */ /* 0x000fe200078e0a30 */
[----:B------:R-:W-:Y:S01]  /*2440*/  ISETP.GE.AND P1, PT, R50, RZ, PT ;  /* 0x000000ff3200720c */ /* 0x000fe20003f26270 */
[----:B------:R-:W-:Y:S01]  /*2450*/  @!P4 IMAD.IADD R45, R45, 0x1, -R0 ;  /* 0x000000012d2dc824 */ /* 0x000fe200078e0a00 */
[----:B------:R-:W-:Y:S01]  /*2460*/  IABS R50, R52 ;  /* 0x0000003400327213 */ /* 0x000fe20000000000 */
[----:B------:R-:W-:Y:S02]  /*2470*/  IMAD R48, R0, R48, R51 ;  /* 0x0000003000307224 */ /* 0x000fe400078e0233 */
[----:B------:R-:W-:Y:S01]  /*2480*/  IMAD.HI.U32 R49, R8, R53, RZ ;  /* 0x0000003508317227 */ /* 0x000fe200078e00ff */
[----:B------:R-:W-:-:S03]  /*2490*/  ISETP.GT.U32.AND P4, PT, R0, R45, PT ;  /* 0x0000002d0000720c */ /* 0x000fc60003f84070 */
[----:B------:R-:W-:Y:S02]  /*24a0*/  IMAD.MOV.U32 R51, RZ, RZ, R50 ;  /* 0x000000ffff337224 */ /* 0x000fe400078e0032 */
[----:B------:R-:W-:Y:S01]  /*24b0*/  @!P3 IMAD.IADD R46, R46, 0x1, -R0 ;  /* 0x000000012e2eb824 */ /* 0x000fe200078e0a00 */
[----:B------:R-:W-:Y:S01]  /*24c0*/  ISETP.GT.U32.AND P3, PT, R0, R47, PT ;  /* 0x0000002f0000720c */ /* 0x000fe20003f64070 */
[----:B------:R-:W-:-:S04]  /*24d0*/  IMAD.HI.U32 R50, R8, R51, RZ ;  /* 0x0000003308327227 */ /* 0x000fc800078e00ff */
[----:B------:R-:W-:Y:S02]  /*24e0*/  IMAD.MOV R49, RZ, RZ, -R49 ;  /* 0x000000ffff317224 */ /* 0x000fe400078e0a31 */
[----:B------:R-:W-:Y:S01]  /*24f0*/  IMAD.MOV R50, RZ, RZ, -R50 ;  /* 0x000000ffff327224 */ /* 0x000fe200078e0a32 */
[----:B------:R-:W-:Y:S01]  /*2500*/  @!P4 IADD3 R45, R45, -R0, RZ ;  /* 0x800000002d2dc210 */ /* 0x000fe20007ffe0ff */
[C---:B------:R-:W-:Y:S01]  /*2510*/  IMAD R49, R0.reuse, R49, R53 ;  /* 0x0000003100317224 */ /* 0x040fe200078e0235 */
[C---:B------:R-:W-:Y:S01]  /*2520*/  ISETP.GT.U32.AND P4, PT, R0.reuse, R48, PT ;  /* 0x000000300000720c */ /* 0x040fe20003f84070 */
[C---:B------:R-:W-:Y:S02]  /*2530*/  IMAD R51, R0.reuse, R50, R51 ;  /* 0x0000003200337224 */ /* 0x040fe400078e0233 */
[----:B------:R-:W-:Y:S01]  /*2540*/  @!P3 IMAD.IADD R47, R47, 0x1, -R0 ;  /* 0x000000012f2fb824 */ /* 0x000fe200078e0a00 */
[----:B------:R-:W-:Y:S01]  /*2550*/  ISETP.GE.AND P3, PT, R55, RZ, PT ;  /* 0x000000ff3700720c */ /* 0x000fe20003f66270 */
[----:B------:R-:W-:Y:S01]  /*2560*/  @!P0 IMAD.MOV R43, RZ, RZ, -R43 ;  /* 0x000000ffff2b8224 */ /* 0x000fe200078e0a2b */
[C---:B------:R-:W-:Y:S01]  /*2570*/  ISETP.GT.U32.AND P0, PT, R0.reuse, R46, PT ;  /* 0x0000002e0000720c */ /* 0x040fe20003f04070 */
[----:B------:R-:W-:Y:S01]  /*2580*/  @!P2 IMAD.MOV R45, RZ, RZ, -R45 ;  /* 0x000000ffff2da224 */ /* 0x000fe200078e0a2d */
[C---:B------:R-:W-:Y:S01]  /*2590*/  ISETP.GT.U32.AND P2, PT, R0.reuse, R49, PT ;  /* 0x000000310000720c */ /* 0x040fe20003f44070 */
[----:B------:R-:W-:Y:S01]  /*25a0*/  @!P6 IMAD.MOV R47, RZ, RZ, -R47 ;  /* 0x000000ffff2fe224 */ /* 0x000fe200078e0a2f */
[----:B------:R-:W-:Y:S01]  /*25b0*/  ISETP.GT.U32.AND P6, PT, R0, R51, PT ;  /* 0x000000330000720c */ /* 0x000fe20003fc4070 */
[----:B------:R-:W-:Y:S01]  /*25c0*/  @!P5 IMAD.MOV R44, RZ, RZ, -R44 ;  /* 0x000000ffff2cd224 */ /* 0x000fe200078e0a2c */
[----:B------:R-:W-:Y:S01]  /*25d0*/  ISETP.GE.AND P5, PT, R54, RZ, PT ;  /* 0x000000ff3600720c */ /* 0x000fe20003fa6270 */
[----:B------:R-:W-:Y:S01]  /*25e0*/  @!P4 IMAD.IADD R48, R48, 0x1, -R0 ;  /* 0x000000013030c824 */ /* 0x000fe200078e0a00 */
[----:B------:R-:W-:-:S04]  /*25f0*/  LOP3.LUT R54, R10, 0xac, RZ, 0xfc, !PT ;  /* 0x000000ac0a367812 */ /* 0x000fc800078efcff */
[----:B------:R-:W-:Y:S02]  /*2600*/  IABS R53, R54 ;  /* 0x0000003600357213 */ /* 0x000fe40000000000 */
[----:B------:R-:W-:Y:S01]  /*2610*/  @!P0 IADD3 R46, R46, -R0, RZ ;  /* 0x800000002e2e8210 */ /* 0x000fe20007ffe0ff */
[--C-:B------:R-:W-:Y:S01]  /*2620*/  @!P2 IMAD.IADD R49, R49, 0x1, -R0.reuse ;  /* 0x000000013131a824 */ /* 0x100fe200078e0a00 */
[----:B------:R-:W-:Y:S01]  /*2630*/  ISETP.GE.AND P0, PT, R52, RZ, PT ;  /* 0x000000ff3400720c */ /* 0x000fe20003f06270 */
[----:B------:R-:W-:Y:S01]  /*2640*/  IMAD.HI.U32 R50, R8, R53, RZ ;  /* 0x0000003508327227 */ /* 0x000fe200078e00ff */
[----:B------:R-:W-:Y:S02]  /*2650*/  ISETP.GT.U32.AND P4, PT, R0, R48, PT ;  /* 0x000000300000720c */ /* 0x000fe40003f84070 */
[----:B------:R-:W-:Y:S01]  /*2660*/  LOP3.LUT R52, R10, 0xb0, RZ, 0xfc, !PT ;  /* 0x000000b00a347812 */ /* 0x000fe200078efcff */
[----:B------:R-:W-:Y:S01]  /*2670*/  @!P6 IMAD.IADD R51, R51, 0x1, -R0 ;  /* 0x000000013333e824 */ /* 0x000fe200078e0a00 */
[----:B------:R-:W-:Y:S01]  /*2680*/  IADD3 R50, -R50, RZ, RZ ;  /* 0x000000ff32327210 */ /* 0x000fe20007ffe1ff */
[----:B------:R-:W-:Y:S01]  /*2690*/  @!P1 IMAD.MOV R46, RZ, RZ, -R46 ;  /* 0x000000ffff2e9224 */ /* 0x000fe200078e0a2e */
[----:B------:R-:W-:-:S02]  /*26a0*/  IABS R55, R52 ;  /* 0x0000003400377213 */ /* 0x000fc40000000000 */
[C---:B------:R-:W-:Y:S01]  /*26b0*/  ISETP.GT.U32.AND P2, PT, R0.reuse, R49, PT ;  /* 0x000000310000720c */ /* 0x040fe20003f44070 */
[C---:B------:R-:W-:Y:S01]  /*26c0*/  IMAD R53, R0.reuse, R50, R53 ;  /* 0x0000003200357224 */ /* 0x040fe200078e0235 */
[----:B------:R-:W-:Y:S01]  /*26d0*/  ISETP.GT.U32.AND P6, PT, R0, R51, PT ;  /* 0x000000330000720c */ /* 0x000fe20003fc4070 */
[----:B------:R-:W-:Y:S01]  /*26e0*/  IMAD.HI.U32 R50, R8, R55, RZ ;  /* 0x0000003708327227 */ /* 0x000fe200078e00ff */
[----:B------:R-:W-:Y:S02]  /*26f0*/  ISETP.GE.AND P1, PT, R54, RZ, PT ;  /* 0x000000ff3600720c */ /* 0x000fe40003f26270 */
[----:B------:R-:W-:Y:S01]  /*2700*/  LOP3.LUT R54, R10, 0xb8, RZ, 0xfc, !PT ;  /* 0x000000b80a367812 */ /* 0x000fe200078efcff */
[----:B------:R-:W-:Y:S01]  /*2710*/  @!P4 IMAD.IADD R48, R48, 0x1, -R0 ;  /* 0x000000013030c824 */ /* 0x000fe200078e0a00 */
[----:B------:R-:W-:Y:S02]  /*2720*/  ISETP.GE.AND P4, PT, R52, RZ, PT ;  /* 0x000000ff3400720c */ /* 0x000fe40003f86270 */
[----:B------:R-:W-:Y:S01]  /*2730*/  IADD3 R52, -R50, RZ, RZ ;  /* 0x000000ff32347210 */ /* 0x000fe20007ffe1ff */
[----:B------:R-:W-:Y:S01]  /*2740*/  IMAD.HI.U32 R50, R8, R63, RZ ;  /* 0x0000003f08327227 */ /* 0x000fe200078e00ff */
[----:B------:R-:W-:-:S03]  /*2750*/  IABS R59, R54 ;  /* 0x00000036003b7213 */ /* 0x000fc60000000000 */
[--C-:B------:R-:W-:Y:S01]  /*2760*/  @!P2 IMAD.IADD R49, R49, 0x1, -R0.reuse ;  /* 0x000000013131a824 */ /* 0x100fe200078e0a00 */
[C---:B------:R-:W-:Y:S01]  /*2770*/  ISETP.GT.U32.AND P2, PT, R0.reuse, R53, PT ;  /* 0x000000350000720c */ /* 0x040fe20003f44070 */
[----:B------:R-:W-:Y:S02]  /*2780*/  @!P6 IMAD.IADD R51, R51, 0x1, -R0 ;  /* 0x000000013333e824 */ /* 0x000fe400078e0a00 */
[----:B------:R-:W-:Y:S01]  /*2790*/  IMAD R55, R0, R52, R55 ;  /* 0x0000003400377224 */ /* 0x000fe200078e0237 */
[----:B------:R-:W-:Y:S01]  /*27a0*/  LOP3.LUT R52, R10, 0xbc, RZ, 0xfc, !PT ;  /* 0x000000bc0a347812 */ /* 0x000fe200078efcff */
[----:B------:R-:W-:Y:S01]  /*27b0*/  IMAD.MOV R50, RZ, RZ, -R50 ;  /* 0x000000ffff327224 */ /* 0x000fe200078e0a32 */
[----:B------:R-:W-:Y:S01]  /*27c0*/  MOV R57, R51 ;  /* 0x0000003300397202 */ /* 0x000fe20000000f00 */
[----:B------:R-:W-:Y:S01]  /*27d0*/  @!P3 IMAD.MOV R49, RZ, RZ, -R49 ;  /* 0x000000ffff31b224 */ /* 0x000fe200078e0a31 */
[C---:B------:R-:W-:Y:S01]  /*27e0*/  ISETP.GT.U32.AND P6, PT, R0.reuse, R55, PT ;  /* 0x000000370000720c */ /* 0x040fe20003fc4070 */
[----:B------:R-:W-:Y:S01]  /*27f0*/  IMAD R63, R0, R50, R63 ;  /* 0x00000032003f7224 */ /* 0x000fe200078e023f */
[----:B------:R-:W-:Y:S01]  /*2800*/  IABS R67, R52 ;  /* 0x0000003400437213 */ /* 0x000fe20000000000 */
[----:B------:R-:W-:Y:S01]  /*2810*/  IMAD.HI.U32 R50, R8, R59, RZ ;  /* 0x0000003b08327227 */ /* 0x000fe200078e00ff */
[----:B------:R-:W-:-:S02]  /*2820*/  ISETP.GE.AND P3, PT, R54, RZ, PT ;  /* 0x000000ff3600720c */ /* 0x000fc40003f66270 */
[----:B------:R-:W-:Y:S01]  /*2830*/  LOP3.LUT R54, R10, 0xc0, RZ, 0xfc, !PT ;  /* 0x000000c00a367812 */ /* 0x000fe200078efcff */
[----:B------:R-:W-:Y:S01]  /*2840*/  @!P0 IMAD.MOV R57, RZ, RZ, -R57 ;  /* 0x000000ffff398224 */ /* 0x000fe200078e0a39 */
[C---:B------:R-:W-:Y:S01]  /*2850*/  ISETP.GT.U32.AND P0, PT, R0.reuse, R63, PT ;  /* 0x0000003f0000720c */ /* 0x040fe20003f04070 */
[----:B------:R-:W-:Y:S01]  /*2860*/  @!P2 IMAD.IADD R53, R53, 0x1, -R0 ;  /* 0x000000013535a824 */ /* 0x000fe200078e0a00 */
[----:B------:R-:W-:Y:S01]  /*2870*/  IABS R69, R54 ;  /* 0x0000003600457213 */ /* 0x000fe20000000000 */
[----:B------:R-:W-:Y:S02]  /*2880*/  IMAD.MOV R50, RZ, RZ, -R50 ;  /* 0x000000ffff327224 */ /* 0x000fe400078e0a32 */
[----:B------:R-:W-:Y:S01]  /*2890*/  @!P6 IMAD.IADD R55, R55, 0x1, -R0 ;  /* 0x000000013737e824 */ /* 0x000fe200078e0a00 */
[C---:B------:R-:W-:Y:S01]  /*28a0*/  ISETP.GT.U32.AND P2, PT, R0.reuse, R53, PT ;  /* 0x000000350000720c */ /* 0x040fe20003f44070 */
[----:B------:R-:W-:Y:S02]  /*28b0*/  IMAD R51, R0, R50, R59 ;  /* 0x0000003200337224 */ /* 0x000fe400078e023b */
[----:B------:R-:W-:Y:S01]  /*28c0*/  @!P5 IMAD.MOV R48, RZ, RZ, -R48 ;  /* 0x000000ffff30d224 */ /* 0x000fe200078e0a30 */
[----:B------:R-:W-:Y:S01]  /*28d0*/  ISETP.GE.AND P5, PT, R56, RZ, PT ;  /* 0x000000ff3800720c */ /* 0x000fe20003fa6270 */
[----:B------:R-:W-:Y:S01]  /*28e0*/  IMAD.HI.U32 R50, R8, R67, RZ ;  /* 0x0000004308327227 */ /* 0x000fe200078e00ff */
[----:B------:R-:W-:-:S02]  /*28f0*/  ISETP.GT.U32.AND P6, PT, R0, R51, PT ;  /* 0x000000330000720c */ /* 0x000fc40003fc4070 */
[----:B------:R-:W-:Y:S01]  /*2900*/  LOP3.LUT R56, R10, 0xc4, RZ, 0xfc, !PT ;  /* 0x000000c40a387812 */ /* 0x000fe200078efcff */
[--C-:B------:R-:W-:Y:S01]  /*2910*/  @!P0 IMAD.IADD R63, R63, 0x1, -R0.reuse ;  /* 0x000000013f3f8824 */ /* 0x100fe200078e0a00 */
[----:B------:R-:W-:Y:S02]  /*2920*/  ISETP.GT.U32.AND P0, PT, R0, R55, PT ;  /* 0x000000370000720c */ /* 0x000fe40003f04070 */
[----:B------:R-:W-:Y:S01]  /*2930*/  IADD3 R50, -R50, RZ, RZ ;  /* 0x000000ff32327210 */ /* 0x000fe20007ffe1ff */
[----:B------:R-:W-:Y:S01]  /*2940*/  @!P2 IMAD.IADD R53, R53, 0x1, -R0 ;  /* 0x000000013535a824 */ /* 0x000fe200078e0a00 */
[----:B------:R-:W-:Y:S01]  /*2950*/  ISETP.GE.AND P2, PT, R52, RZ, PT ;  /* 0x000000ff3400720c */ /* 0x000fe20003f46270 */
[----:B------:R-:W-:Y:S01]  /*2960*/  IMAD.HI.U32 R52, R8, R69, RZ ;  /* 0x0000004508347227 */ /* 0x000fe200078e00ff */
[----:B------:R-:W-:-:S03]  /*2970*/  IABS R65, R56 ;  /* 0x0000003800417213 */ /* 0x000fc60000000000 */
[----:B------:R-:W-:Y:S01]  /*2980*/  @!P6 IMAD.IADD R51, R51, 0x1, -R0 ;  /* 0x000000013333e824 */ /* 0x000fe200078e0a00 */
[C---:B------:R-:W-:Y:S01]  /*2990*/  ISETP.GT.U32.AND P6, PT, R0.reuse, R63, PT ;  /* 0x0000003f0000720c */ /* 0x040fe20003fc4070 */
[----:B------:R-:W-:Y:S02]  /*29a0*/  IMAD R67, R0, R50, R67 ;  /* 0x0000003200437224 */ /* 0x000fe400078e0243 */
[----:B------:R-:W-:Y:S02]  /*29b0*/  IMAD.MOV R52, RZ, RZ, -R52 ;  /* 0x000000ffff347224 */ /* 0x000fe400078e0a34 */
[----:B------:R-:W-:-:S04]  /*29c0*/  IMAD.HI.U32 R50, R8, R65, RZ ;  /* 0x0000004108327227 */ /* 0x000fc800078e00ff */
[----:B------:R-:W-:Y:S01]  /*29d0*/  @!P0 IMAD.IADD R55, R55, 0x1, -R0 ;  /* 0x0000000137378824 */ /* 0x000fe200078e0a00 */
[C---:B------:R-:W-:Y:S01]  /*29e0*/  ISETP.GT.U32.AND P0, PT, R0.reuse, R67, PT ;  /* 0x000000430000720c */ /* 0x040fe20003f04070 */
[----:B------:R-:W-:Y:S01]  /*29f0*/  IMAD R69, R0, R52, R69 ;  /* 0x0000003400457224 */ /* 0x000fe200078e0245 */
[----:B------:R-:W-:Y:S01]  /*2a00*/  LOP3.LUT R52, R10, 0xcc, RZ, 0xfc, !PT ;  /* 0x000000cc0a347812 */ /* 0x000fe200078efcff */
[----:B------:R-:W-:Y:S01]  /*2a10*/  IMAD.MOV R50, RZ, RZ, -R50 ;  /* 0x000000ffff327224 */ /* 0x000fe200078e0a32 */
[----:B------:R-:W-:Y:S01]  /*2a20*/  @!P6 IADD3 R63, R63, -R0, RZ ;  /* 0x800000003f3fe210 */ /* 0x000fe20007ffe0ff */
[----:B------:R-:W-:Y:S01]  /*2a30*/  IMAD.MOV.U32 R61, RZ, RZ, R55 ;  /* 0x000000ffff3d7224 */ /* 0x000fe200078e0037 */
[----:B------:R-:W-:Y:S01]  /*2a40*/  IABS R75, R52 ;  /* 0x00000034004b7213 */ /* 0x000fe20000000000 */
[----:B------:R-:W-:Y:S02]  /*2a50*/  IMAD.MOV.U32 R59, RZ, RZ, R53 ;  /* 0x000000ffff3b7224 */ /* 0x000fe400078e0035 */
[----:B------:R-:W-:-:S02]  /*2a60*/  IMAD R53, R0, R50, R65 ;  /* 0x0000003200357224 */ /* 0x000fc400078e0241 */
[----:B------:R-:W-:Y:S01]  /*2a70*/  @!P4 IMAD.MOV R61, RZ, RZ, -R61 ;  /* 0x000000ffff3dc224 */ /* 0x000fe200078e0a3d */
[----:B------:R-:W-:Y:S01]  /*2a80*/  ISETP.GT.U32.AND P4, PT, R0, R69, PT ;  /* 0x000000450000720c */ /* 0x000fe20003f84070 */
[----:B------:R-:W-:Y:S01]  /*2a90*/  IMAD.HI.U32 R50, R8, R71, RZ ;  /* 0x0000004708327227 */ /* 0x000fe200078e00ff */
[----:B------:R-:W-:Y:S02]  /*2aa0*/  @!P1 IADD3 R59, -R59, RZ, RZ ;  /* 0x000000ff3b3b9210 */ /* 0x000fe40007ffe1ff */
[C---:B------:R-:W-:Y:S01]  /*2ab0*/  ISETP.GT.U32.AND P6, PT, R0.reuse, R53, PT ;  /* 0x000000350000720c */ /* 0x040fe20003fc4070 */
[----:B------:R-:W-:Y:S01]  /*2ac0*/  IMAD.MOV R50, RZ, RZ, -R50 ;  /* 0x000000ffff327224 */ /* 0x000fe200078e0a32 */
[C---:B------:R-:W-:Y:S01]  /*2ad0*/  ISETP.GT.U32.AND P1, PT, R0.reuse, R51, PT ;  /* 0x000000330000720c */ /* 0x040fe20003f24070 */
[----:B------:R-:W-:Y:S02]  /*2ae0*/  @!P5 IMAD.MOV R63, RZ, RZ, -R63 ;  /* 0x000000ffff3fd224 */ /* 0x000fe400078e0a3f */
[----:B------:R-:W-:-:S02]  /*2af0*/  IMAD R55, R0, R50, R71 ;  /* 0x0000003200377224 */ /* 0x000fc400078e0247 */
[----:B------:R-:W-:-:S04]  /*2b00*/  IMAD.HI.U32 R50, R8, R75, RZ ;  /* 0x0000004b08327227 */ /* 0x000fc800078e00ff */
[--C-:B------:R-:W-:Y:S02]  /*2b10*/  @!P4 IMAD.IADD R69, R69, 0x1, -R0.reuse ;  /* 0x000000014545c824 */ /* 0x100fe400078e0a00 */
[----:B------:R-:W-:Y:S01]  /*2b20*/  @!P6 IADD3 R53, R53, -R0, RZ ;  /* 0x800000003535e210 */ /* 0x000fe20007ffe0ff */
[--C-:B------:R-:W-:Y:S01]  /*2b30*/  @!P0 IMAD.IADD R67, R67, 0x1, -R0.reuse ;  /* 0x0000000143438824 */ /* 0x100fe200078e0a00 */
[----:B------:R-:W-:Y:S01]  /*2b40*/  ISETP.GE.AND P0, PT, R56, RZ, PT ;  /* 0x000000ff3800720c */ /* 0x000fe20003f06270 */
[----:B------:R-:W-:Y:S01]  /*2b50*/  @!P1 IMAD.IADD R51, R51, 0x1, -R0 ;  /* 0x0000000133339824 */ /* 0x000fe200078e0a00 */
[----:B------:R-:W-:Y:S02]  /*2b60*/  ISETP.GT.U32.AND P6, PT, R0, R69, PT ;  /* 0x000000450000720c */ /* 0x000fe40003fc4070 */
[----:B------:R-:W-:Y:S01]  /*2b70*/  ISETP.GE.AND P1, PT, R54, RZ, PT ;  /* 0x000000ff3600720c */ /* 0x000fe20003f26270 */
[----:B------:R-:W-:Y:S01]  /*2b80*/  IMAD.MOV.U32 R65, RZ, RZ, R51 ;  /* 0x000000ffff417224 */ /* 0x000fe200078e0033 */
[----:B------:R-:W-:Y:S01]  /*2b90*/  LOP3.LUT R54, R10, 0xd0, RZ, 0xfc, !PT ;  /* 0x000000d00a367812 */ /* 0x000fe200078efcff */
[----:B------:R-:W-:Y:S01]  /*2ba0*/  IMAD.MOV R51, RZ, RZ, -R50 ;  /* 0x000000ffff337224 */ /* 0x000fe200078e0a32 */
[C---:B------:R-:W-:Y:S01]  /*2bb0*/  ISETP.GT.U32.AND P5, PT, R0.reuse, R53, PT ;  /* 0x000000350000720c */ /* 0x040fe20003fa4070 */
[----:B------:R-:W-:Y:S01]  /*2bc0*/  @!P3 IMAD.MOV R65, RZ, RZ, -R65 ;  /* 0x000000ffff41b224 */ /* 0x000fe200078e0a41 */
[----:B------:R-:W-:Y:S01]  /*2bd0*/  IABS R77, R54 ;  /* 0x00000036004d7213 */ /* 0x000fe20000000000 */
[----:B------:R-:W-:Y:S01]  /*2be0*/  IMAD R75, R0, R51, R75 ;  /* 0x00000033004b7224 */ /* 0x000fe200078e024b */
[----:B------:R-:W-:-:S02]  /*2bf0*/  LOP3.LUT R56, R10, 0xd4, RZ, 0xfc, !PT ;  /* 0x000000d40a387812 */ /* 0x000fc400078efcff */
[C---:B------:R-:W-:Y:S01]  /*2c00*/  ISETP.GT.U32.AND P3, PT, R0.reuse, R55, PT ;  /* 0x000000370000720c */ /* 0x040fe20003f64070 */
[----:B------:R-:W-:Y:S01]  /*2c10*/  @!P6 IMAD.IADD R69, R69, 0x1, -R0 ;  /* 0x000000014545e824 */ /* 0x000fe200078e0a00 */
[----:B------:R-:W-:Y:S01]  /*2c20*/  ISETP.GT.U32.AND P6, PT, R0, R75, PT ;  /* 0x0000004b0000720c */ /* 0x000fe20003fc4070 */
[----:B------:R-:W-:Y:S01]  /*2c30*/  IMAD.HI.U32 R50, R8, R77, RZ ;  /* 0x0000004d08327227 */ /* 0x000fe200078e00ff */
[----:B------:R-:W-:Y:S02]  /*2c40*/  IABS R79, R56 ;  /* 0x00000038004f7213 */ /* 0x000fe40000000000 */
[----:B------:R-:W-:Y:S01]  /*2c50*/  ISETP.GT.U32.AND P4, PT, R0, R67, PT ;  /* 0x000000430000720c */ /* 0x000fe20003f84070 */
[----:B------:R-:W-:Y:S02]  /*2c60*/  IMAD.MOV R50, RZ, RZ, -R50 ;  /* 0x000000ffff327224 */ /* 0x000fe400078e0a32 */
[----:B------:R-:W-:Y:S01]  /*2c70*/  @!P5 IMAD.IADD R53, R53, 0x1, -R0 ;  /* 0x000000013535d824 */ /* 0x000fe200078e0a00 */
[----:B------:R-:W-:Y:S01]  /*2c80*/  ISETP.GE.AND P5, PT, R52, RZ, PT ;  /* 0x000000ff3400720c */ /* 0x000fe20003fa6270 */
[----:B------:R-:W-:Y:S01]  /*2c90*/  IMAD R77, R0, R50, R77 ;  /* 0x00000032004d7224 */ /* 0x000fe200078e024d */
[----:B------:R-:W-:Y:S01]  /*2ca0*/  LOP3.LUT R52, R10, 0xd8, RZ, 0xfc, !PT ;  /* 0x000000d80a347812 */ /* 0x000fe200078efcff */
[----:B------:R-:W-:Y:S01]  /*2cb0*/  IMAD.HI.U32 R50, R8, R79, RZ ;  /* 0x0000004f08327227 */ /* 0x000fe200078e00ff */
[----:B------:R-:W-:-:S02]  /*2cc0*/  MOV R71, R53 ;  /* 0x0000003500477202 */ /* 0x000fc40000000f00 */
[----:B------:R-:W-:Y:S01]  /*2cd0*/  IABS R73, R52 ;  /* 0x0000003400497213 */ /* 0x000fe20000000000 */
[--C-:B------:R-:W-:Y:S01]  /*2ce0*/  @!P6 IMAD.IADD R75, R75, 0x1, -R0.reuse ;  /* 0x000000014b4be824 */ /* 0x100fe200078e0a00 */
[----:B------:R-:W-:Y:S01]  /*2cf0*/  ISETP.GT.U32.AND P6, PT, R0, R77, PT ;  /* 0x0000004d0000720c */ /* 0x000fe20003fc4070 */
[----:B------:R-:W-:Y:S01]  /*2d00*/  @!P3 IMAD.IADD R55, R55, 0x1, -R0 ;  /* 0x000000013737b824 */ /* 0x000fe200078e0a00 */
[----:B------:R-:W-:Y:S01]  /*2d10*/  IADD3 R50, -R50, RZ, RZ ;  /* 0x000000ff32327210 */ /* 0x000fe20007ffe1ff */
[----:B------:R-:W-:Y:S01]  /*2d20*/  @!P0 IMAD.MOV R71, RZ, RZ, -R71 ;  /* 0x000000ffff478224 */ /* 0x000fe200078e0a47 */
[----:B------:R-:W-:Y:S01]  /*2d30*/  @!P4 IADD3 R67, R67, -R0, RZ ;  /* 0x800000004343c210 */ /* 0x000fe20007ffe0ff */
[----:B------:R-:W-:Y:S01]  /*2d40*/  @!P1 IMAD.MOV R69, RZ, RZ, -R69 ;  /* 0x000000ffff459224 */ /* 0x000fe200078e0a45 */
[----:B------:R-:W-:Y:S01]  /*2d50*/  ISETP.GE.AND P4, PT, R58, RZ, PT ;  /* 0x000000ff3a00720c */ /* 0x000fe20003f86270 */
[----:B------:R-:W-:Y:S01]  /*2d60*/  IMAD R79, R0, R50, R79 ;  /* 0x00000032004f7224 */ /* 0x000fe200078e024f */
[----:B------:R-:W-:Y:S01]  /*2d70*/  ISETP.GE.AND P3, PT, R54, RZ, PT ;  /* 0x000000ff3600720c */ /* 0x000fe20003f66270 */
[----:B------:R-:W-:Y:S01]  /*2d80*/  IMAD.HI.U32 R50, R8, R73, RZ ;  /* 0x0000004908327227 */ /* 0x000fe200078e00ff */
[----:B------:R-:W-:-:S02]  /*2d90*/  ISETP.GT.U32.AND P1, PT, R0, R75, PT ;  /* 0x0000004b0000720c */ /* 0x000fc40003f24070 */
[C---:B------:R-:W-:Y:S01]  /*2da0*/  ISETP.GT.U32.AND P0, PT, R0.reuse, R79, PT ;  /* 0x0000004f0000720c */ /* 0x040fe20003f04070 */
[----:B------:R-:W-:Y:S01]  /*2db0*/  @!P6 IMAD.IADD R77, R77, 0x1, -R0 ;  /* 0x000000014d4de824 */ /* 0x000fe200078e0a00 */
[----:B------:R-:W-:Y:S01]  /*2dc0*/  ISETP.GT.U32.AND P6, PT, R0, R55, PT ;  /* 0x000000370000720c */ /* 0x000fe20003fc4070 */
[----:B------:R-:W-:Y:S01]  /*2dd0*/  IMAD.MOV R50, RZ, RZ, -R50 ;  /* 0x000000ffff327224 */ /* 0x000fe200078e0a32 */
[C---:B------:R-:W-:Y:S01]  /*2de0*/  LOP3.LUT R54, R10.reuse, 0xdc, RZ, 0xfc, !PT ;  /* 0x000000dc0a367812 */ /* 0x040fe200078efcff */
[----:B------:R-:W-:Y:S01]  /*2df0*/  @!P2 IMAD.MOV R67, RZ, RZ, -R67 ;  /* 0x000000ffff43a224 */ /* 0x000fe200078e0a43 */
[----:B------:R-:W-:Y:S01]  /*2e00*/  LOP3.LUT R58, R10, 0xe0, RZ, 0xfc, !PT ;  /* 0x000000e00a3a7812 */ /* 0x000fe200078efcff */
[----:B------:R-:W-:Y:S01]  /*2e10*/  IMAD R53, R0, R50, R73 ;  /* 0x0000003200357224 */ /* 0x000fe200078e0249 */
[----:B------:R-:W-:Y:S02]  /*2e20*/  IABS R83, R54 ;  /* 0x0000003600537213 */ /* 0x000fe40000000000 */
[----:B------:R-:W-:-:S02]  /*2e30*/  IABS R85, R58 ;  /* 0x0000003a00557213 */ /* 0x000fc40000000000 */
[----:B------:R-:W-:Y:S01]  /*2e40*/  @!P1 IADD3 R75, R75, -R0, RZ ;  /* 0x800000004b4b9210 */ /* 0x000fe20007ffe0ff */
[--C-:B------:R-:W-:Y:S01]  /*2e50*/  @!P0 IMAD.IADD R79, R79, 0x1, -R0.reuse ;  /* 0x000000014f4f8824 */ /* 0x100fe200078e0a00 */
[----:B------:R-:W-:Y:S01]  /*2e60*/  ISETP.GE.AND P1, PT, R56, RZ, PT ;  /* 0x000000ff3800720c */ /* 0x000fe20003f26270 */
[----:B------:R-:W-:Y:S01]  /*2e70*/  @!P6 IMAD.IADD R55, R55, 0x1, -R0 ;  /* 0x000000013737e824 */ /* 0x000fe200078e0a00 */
[----:B------:R-:W-:Y:S01]  /*2e80*/  ISETP.GT.U32.AND P6, PT, R0, R53, PT ;  /* 0x000000350000720c */ /* 0x000fe20003fc4070 */
[----:B------:R-:W-:Y:S01]  /*2e90*/  IMAD.HI.U32 R51, R8, R83, RZ ;  /* 0x0000005308337227 */ /* 0x000fe200078e00ff */
[----:B------:R-:W-:Y:S02]  /*2ea0*/  LOP3.LUT R56, R10, 0xe8, RZ, 0xfc, !PT ;  /* 0x000000e80a387812 */ /* 0x000fe400078efcff */
[----:B------:R-:W-:Y:S01]  /*2eb0*/  ISETP.GT.U32.AND P2, PT, R0, R77, PT ;  /* 0x0000004d0000720c */ /* 0x000fe20003f44070 */
[----:B------:R-:W-:Y:S01]  /*2ec0*/  IMAD.HI.U32 R50, R8, R85, RZ ;  /* 0x0000005508327227 */ /* 0x000fe200078e00ff */
[----:B------:R-:W-:-:S02]  /*2ed0*/  IABS R89, R56 ;  /* 0x0000003800597213 */ /* 0x000fc40000000000 */
[----:B------:R-:W-:Y:S01]  /*2ee0*/  MOV R73, R55 ;  /* 0x0000003700497202 */ /* 0x000fe20000000f00 */
[----:B------:R-:W-:Y:S01]  /*2ef0*/  IMAD.MOV R51, RZ, RZ, -R51 ;  /* 0x000000ffff337224 */ /* 0x000fe200078e0a33 */
[----:B------:R-:W-:Y:S01]  /*2f00*/  ISETP.GE.AND P0, PT, R52, RZ, PT ;  /* 0x000000ff3400720c */ /* 0x000fe20003f06270 */
[----:B------:R-:W-:Y:S01]  /*2f10*/  IMAD.MOV R50, RZ, RZ, -R50 ;  /* 0x000000ffff327224 */ /* 0x000fe200078e0a32 */
[----:B------:R-:W-:Y:S01]  /*2f20*/  IABS R55, R82 ;  /* 0x0000005200377213 */ /* 0x000fe20000000000 */
[----:B------:R-:W-:Y:S01]  /*2f30*/  @!P6 IMAD.IADD R53, R53, 0x1, -R0 ;  /* 0x000000013535e824 */ /* 0x000fe200078e0a00 */
[C---:B------:R-:W-:Y:S01]  /*2f40*/  ISETP.GT.U32.AND P6, PT, R0.reuse, R79, PT ;  /* 0x0000004f0000720c */ /* 0x040fe20003fc4070 */
[C---:B------:R-:W-:Y:S02]  /*2f50*/  IMAD R83, R0.reuse, R51, R83 ;  /* 0x0000003300537224 */ /* 0x040fe400078e0253 */
[----:B------:R-:W-:Y:S02]  /*2f60*/  IMAD R85, R0, R50, R85 ;  /* 0x0000003200557224 */ /* 0x000fe400078e0255 */
[----:B------:R-:W-:-:S04]  /*2f70*/  IMAD.HI.U32 R51, R8, R87, RZ ;  /* 0x0000005708337227 */ /* 0x000fc800078e00ff */
[----:B------:R-:W-:Y:S02]  /*2f80*/  IMAD.MOV R51, RZ, RZ, -R51 ;  /* 0x000000ffff337224 */ /* 0x000fe400078e0a33 */
[----:B------:R-:W-:-:S04]  /*2f90*/  IMAD.HI.U32 R50, R8, R89, RZ ;  /* 0x0000005908327227 */ /* 0x000fc800078e00ff */
[----:B------:R-:W-:Y:S01]  /*2fa0*/  @!P6 IMAD.IADD R79, R79, 0x1, -R0 ;  /* 0x000000014f4fe824 */ /* 0x000fe200078e0a00 */
[C---:B------:R-:W-:Y:S01]  /*2fb0*/  ISETP.GT.U32.AND P6, PT, R0.reuse, R85, PT ;  /* 0x000000550000720c */ /* 0x040fe20003fc4070 */
[C---:B------:R-:W-:Y:S02]  /*2fc0*/  IMAD R87, R0.reuse, R51, R87 ;  /* 0x0000003300577224 */ /* 0x040fe400078e0257 */
[----:B------:R-:W-:Y:S02]  /*2fd0*/  IMAD.MOV R51, RZ, RZ, -R50 ;  /* 0x000000ffff337224 */ /* 0x000fe400078e0a32 */
[----:B------:R-:W-:Y:S01]  /*2fe0*/  @!P2 IMAD.IADD R77, R77, 0x1, -R0 ;  /* 0x000000014d4da824 */ /* 0x000fe200078e0a00 */
[C---:B------:R-:W-:Y:S01]  /*2ff0*/  ISETP.GT.U32.AND P2, PT, R0.reuse, R83, PT ;  /* 0x000000530000720c */ /* 0x040fe20003f44070 */
[----:B------:R-:W-:Y:S02]  /*3000*/  IMAD R89, R0, R51, R89 ;  /* 0x0000003300597224 */ /* 0x000fe400078e0259 */
[----:B------:R-:W-:-:S04]  /*3010*/  IMAD.HI.U32 R50, R8, R91, RZ ;  /* 0x0000005b08327227 */ /* 0x000fc800078e00ff */
[----:B------:R-:W-:Y:S01]  /*3020*/  @!P6 IMAD.IADD R85, R85, 0x1, -R0 ;  /* 0x000000015555e824 */ /* 0x000fe200078e0a00 */
[C---:B------:R-:W-:Y:S01]  /*3030*/  ISETP.GT.U32.AND P6, PT, R0.reuse, R89, PT ;  /* 0x000000590000720c */ /* 0x040fe20003fc4070 */
[----:B------:R-:W-:Y:S02]  /*3040*/  IMAD.MOV R50, RZ, RZ, -R50 ;  /* 0x000000ffff327224 */ /* 0x000fe400078e0a32 */
[----:B------:R-:W-:Y:S01]  /*3050*/  @!P4 IMAD.MOV R73, RZ, RZ, -R73 ;  /* 0x000000ffff49c224 */ /* 0x000fe200078e0a49 */
[C---:B------:R-:W-:Y:S01]  /*3060*/  ISETP.GT.U32.AND P4, PT, R0.reuse, R53, PT ;  /* 0x000000350000720c */ /* 0x040fe20003f84070 */
[----:B------:R-:W-:Y:S02]  /*3070*/  IMAD R91, R0, R50, R91 ;  /* 0x00000032005b7224 */ /* 0x000fe400078e025b */
[----:B------:R-:W-:Y:S02]  /*3080*/  @!P2 IMAD.IADD R83, R83, 0x1, -R0 ;  /* 0x000000015353a824 */ /* 0x000fe400078e0a00 */
[----:B------:R-:W-:-:S03]  /*3090*/  IMAD.HI.U32 R51, R8, R93, RZ ;  /* 0x0000005d08337227 */ /* 0x000fc600078e00ff */
[C---:B------:R-:W-:Y:S01]  /*30a0*/  ISETP.GT.U32.AND P2, PT, R0.reuse, R83, PT ;  /* 0x000000530000720c */ /* 0x040fe20003f44070 */
[----:B------:R-:W-:Y:S01]  /*30b0*/  @!P6 IMAD.IADD R89, R89, 0x1, -R0 ;  /* 0x000000015959e824 */ /* 0x000fe200078e0a00 */
[----:B------:R-:W-:Y:S01]  /*30c0*/  ISETP.GT.U32.AND P6, PT, R0, R91, PT ;  /* 0x0000005b0000720c */ /* 0x000fe20003fc4070 */
[----:B------:R-:W-:Y:S02]  /*30d0*/  IMAD.MOV R51, RZ, RZ, -R51 ;  /* 0x000000ffff337224 */ /* 0x000fe400078e0a33 */
[----:B------:R-:W-:Y:S01]  /*30e0*/  @!P4 IADD3 R53, R53, -R0, RZ ;  /* 0x800000003535c210 */ /* 0x000fe20007ffe0ff */
[----:B------:R-:W-:Y:S01]  /*30f0*/  IMAD.HI.U32 R52, R8, R95, RZ ;  /* 0x0000005f08347227 */ /* 0x000fe200078e00ff */
[----:B------:R-:W-:-:S03]  /*3100*/  ISETP.GT.U32.AND P4, PT, R0, R87, PT ;  /* 0x000000570000720c */ /* 0x000fc60003f84070 */
[C---:B------:R-:W-:Y:S01]  /*3110*/  IMAD R93, R0.reuse, R51, R93 ;  /* 0x00000033005d7224 */ /* 0x040fe200078e025d */
[----:B------:R-:W-:Y:S01]  /*3120*/  IABS R51, R68 ;  /* 0x0000004400337213 */ /* 0x000fe20000000000 */
[----:B------:R-:W-:Y:S02]  /*3130*/  IMAD.MOV.U32 R81, RZ, RZ, R53 ;  /* 0x000000ffff517224 */ /* 0x000fe400078e0035 */
[----:B------:R-:W-:Y:S01]  /*3140*/  @!P2 IMAD.IADD R83, R83, 0x1, -R0 ;  /* 0x000000015353a824 */ /* 0x000fe200078e0a00 */
[-C--:B------:R-:W-:Y:S01]  /*3150*/  @!P6 IADD3 R91, R91, -R0.reuse, RZ ;  /* 0x800000005b5be210 */ /* 0x080fe20007ffe0ff */
[----:B------:R-:W-:Y:S01]  /*3160*/  @!P5 IMAD.MOV R75, RZ, RZ, -R75 ;  /* 0x000000ffff4bd224 */ /* 0x000fe200078e0a4b */
[----:B------:R-:W-:Y:S01]  /*3170*/  ISETP.GT.U32.AND P6, PT, R0, R93, PT ;  /* 0x0000005d0000720c */ /* 0x000fe20003fc4070 */
[----:B------:R-:W-:Y:S01]  /*3180*/  @!P3 IMAD.MOV R77, RZ, RZ, -R77 ;  /* 0x000000ffff4db224 */ /* 0x000fe200078e0a4d */
[----:B------:R-:W-:Y:S01]  /*3190*/  ISETP.GE.AND P2, PT, R54, RZ, PT ;  /* 0x000000ff3600720c */ /* 0x000fe20003f46270 */
[----:B------:R-:W-:Y:S01]  /*31a0*/  IMAD.MOV R52, RZ, RZ, -R52 ;  /* 0x000000ffff347224 */ /* 0x000fe200078e0a34 */
[----:B------:R-:W-:Y:S01]  /*31b0*/  LOP3.LUT R54, R10, 0xf8, RZ, 0xfc, !PT ;  /* 0x000000f80a367812 */ /* 0x000fe200078efcff */
[----:B------:R-:W-:Y:S01]  /*31c0*/  IMAD.HI.U32 R10, R6, R55, RZ ;  /* 0x00000037060a7227 */ /* 0x000fe200078e00ff */
[----:B------:R-:W-:-:S02]  /*31d0*/  @!P4 IADD3 R87, R87, -R0, RZ ;  /* 0x800000005757c210 */ /* 0x000fc40007ffe0ff */
[----:B------:R-:W-:Y:S01]  /*31e0*/  IABS R97, R54 ;  /* 0x0000003600617213 */ /* 0x000fe20000000000 */
[----:B------:R-:W-:Y:S01]  /*31f0*/  @!P1 IMAD.MOV R79, RZ, RZ, -R79 ;  /* 0x000000ffff4f9224 */ /* 0x000fe200078e0a4f */
[C---:B------:R-:W-:Y:S01]  /*3200*/  ISETP.GT.U32.AND P5, PT, R0.reuse, R87, PT ;  /* 0x000000570000720c */ /* 0x040fe20003fa4070 */
[C---:B------:R-:W-:Y:S01]  /*3210*/  IMAD R95, R0.reuse, R52, R95 ;  /* 0x00000034005f7224 */ /* 0x040fe200078e025f */
[----:B------:R-:W-:Y:S01]  /*3220*/  ISETP.GT.U32.AND P3, PT, R0, R89, PT ;  /* 0x000000590000720c */ /* 0x000fe20003f64070 */
[----:B------:R-:W-:Y:S01]  /*3230*/  IMAD.HI.U32 R13, R8, R97, RZ ;  /* 0x00000061080d7227 */ /* 0x000fe200078e00ff */
[----:B------:R-:W-:Y:S02]  /*3240*/  @!P6 IADD3 R93, R93, -R0, RZ ;  /* 0x800000005d5de210 */ /* 0x000fe40007ffe0ff */
[----:B------:R-:W-:Y:S01]  /*3250*/  ISETP.GT.U32.AND P6, PT, R0, R85, PT ;  /* 0x000000550000720c */ /* 0x000fe20003fc4070 */
[----:B------:R-:W-:Y:S01]  /*3260*/  IMAD.HI.U32 R8, R6, R51, RZ ;  /* 0x0000003306087227 */ /* 0x000fe200078e00ff */
[----:B------:R-:W-:-:S02]  /*3270*/  @!P0 IADD3 R81, -R81, RZ, RZ ;  /* 0x000000ff51518210 */ /* 0x000fc40007ffe1ff */
[C---:B------:R-:W-:Y:S01]  /*3280*/  ISETP.GT.U32.AND P0, PT, R0.reuse, R91, PT ;  /* 0x0000005b0000720c */ /* 0x040fe20003f04070 */
[----:B------:R-:W-:Y:S01]  /*3290*/  IMAD.MOV R50, RZ, RZ, -R13 ;  /* 0x000000ffff327224 */ /* 0x000fe200078e0a0d */
[----:B------:R-:W-:Y:S01]  /*32a0*/  ISETP.GT.U32.AND P1, PT, R0, R93, PT ;  /* 0x0000005d0000720c */ /* 0x000fe20003f24070 */
[----:B------:R-:W-:Y:S01]  /*32b0*/  IMAD.MOV R13, RZ, RZ, -R8 ;  /* 0x000000ffff0d7224 */ /* 0x000fe200078e0a08 */
[----:B------:R-:W-:Y:S01]  /*32c0*/  ISETP.GE.AND P4, PT, R58, RZ, PT ;  /* 0x000000ff3a00720c */ /* 0x000fe20003f86270 */
[----:B------:R-:W-:Y:S01]  /*32d0*/  IMAD.HI.U32 R8, R6, R99, RZ ;  /* 0x0000006306087227 */ /* 0x000fe200078e00ff */
[----:B------:R-:W-:-:S03]  /*32e0*/  @!P3 IADD3 R89, R89, -R0, RZ ;  /* 0x800000005959b210 */ /* 0x000fc60007ffe0ff */
[----:B------:R-:W-:Y:S02]  /*32f0*/  IMAD.MOV R10, RZ, RZ, -R10 ;  /* 0x000000ffff0a7224 */ /* 0x000fe400078e0a0a */
[----:B------:R-:W-:-:S04]  /*3300*/  IMAD.HI.U32 R6, R6, R101, RZ ;  /* 0x0000006506067227 */ /* 0x000fc800078e00ff */
[C---:B------:R-:W-:Y:S02]  /*3310*/  IMAD R13, R2.reuse, R13, R51 ;  /* 0x0000000d020d7224 */ /* 0x040fe400078e0233 */
[----:B------:R-:W-:Y:S01]  /*3320*/  IMAD R51, R2, R10, R55 ;  /* 0x0000000a02337224 */ /* 0x000fe200078e0237 */
[----:B------:R-:W-:Y:S01]  /*3330*/  IADD3 R10, R252, -0xd, RZ ;  /* 0xfffffff3fc0a7810 */ /* 0x000fe20007ffe0ff */
[----:B------:R-:W-:Y:S02]  /*3340*/  IMAD.MOV R8, RZ, RZ, -R8 ;  /* 0x000000ffff087224 */ /* 0x000fe400078e0a08 */
[----:B------:R-:W-:Y:S01]  /*3350*/  IMAD.MOV R6, RZ, RZ, -R6 ;  /* 0x000000ffff067224 */ /* 0x000fe200078e0a06 */
[----:B------:R-:W-:Y:S01]  /*3360*/  ISETP.GT.U32.AND P3, PT, R2, R51, PT ;  /* 0x000000330200720c */ /* 0x000fe20003f64070 */
[----:B------:R-:W-:Y:S01]  /*3370*/  @!P2 IMAD.MOV R83, RZ, RZ, -R83 ;  /* 0x000000ffff53a224 */ /* 0x000fe200078e0a53 */
[C---:B------:R-:W-:Y:S01]  /*3380*/  ISETP.GT.U32.AND P2, PT, R0.reuse, R95, PT ;  /* 0x0000005f0000720c */ /* 0x040fe20003f44070 */
[----:B------:R-:W-:-:S02]  /*3390*/  IMAD R97, R0, R50, R97 ;  /* 0x0000003200617224 */ /* 0x000fc400078e0261 */
[C---:B------:R-:W-:Y:S02]  /*33a0*/  IMAD R53, R2.reuse, R8, R99 ;  /* 0x0000000802357224 */ /* 0x040fe400078e0263 */
[----:B------:R-:W-:Y:S01]  /*33b0*/  IMAD R55, R2, R6, R101 ;  /* 0x0000000602377224 */ /* 0x000fe200078e0265 */
[----:B------:R-:W-:Y:S01]  /*33c0*/  IADD3 R6, R252, -0x1, RZ ;  /* 0xfffffffffc067810 */ /* 0x000fe20007ffe0ff */
[--C-:B------:R-:W-:Y:S01]  /*33d0*/  @!P5 IMAD.IADD R87, R87, 0x1, -R0.reuse ;  /* 0x000000015757d824 */ /* 0x100fe200078e0a00 */
[----:B------:R-:W-:Y:S01]  /*33e0*/  ISETP.GT.U32.AND P5, PT, R2, R13, PT ;  /* 0x0000000d0200720c */ /* 0x000fe20003fa4070 */
[--C-:B------:R-:W-:Y:S01]  /*33f0*/  @!P6 IMAD.IADD R85, R85, 0x1, -R0.reuse ;  /* 0x000000015555e824 */ /* 0x100fe200078e0a00 */
[----:B------:R-:W-:Y:S01]  /*3400*/  ISETP.GT.U32.AND P6, PT, R0, R97, PT ;  /* 0x000000610000720c */ /* 0x000fe20003fc4070 */
[--C-:B------:R-:W-:Y:S01]  /*3410*/  @!P0 IMAD.IADD R91, R91, 0x1, -R0.reuse ;  /* 0x000000015b5b8824 */ /* 0x100fe200078e0a00 */
[C---:B------:R-:W-:Y:S01]  /*3420*/  ISETP.GT.U32.AND P0, PT, R2.reuse, R53, PT ;  /* 0x000000350200720c */ /* 0x040fe20003f04070 */
[--C-:B------:R-:W-:Y:S01]  /*3430*/  @!P1 IMAD.IADD R93, R93, 0x1, -R0.reuse ;  /* 0x000000015d5d9824 */ /* 0x100fe200078e0a00 */
[----:B------:R-:W-:Y:S01]  /*3440*/  ISETP.GT.U32.AND P1, PT, R2, R55, PT ;  /* 0x000000370200720c */ /* 0x000fe20003f24070 */
[----:B------:R-:W-:Y:S01]  /*3450*/  @!P2 IMAD.IADD R95, R95, 0x1, -R0 ;  /* 0x000000015f5fa824 */ /* 0x000fe200078e0a00 */
[----:B------:R-:W-:Y:S01]  /*3460*/  ISETP.GE.AND P2, PT, R60, RZ, PT ;  /* 0x000000ff3c00720c */ /* 0x000fe20003f46270 */
[----:B------:R-:W-:Y:S01]  /*3470*/  @!P3 IMAD.IADD R51, R51, 0x1, -R2 ;  /* 0x000000013333b824 */ /* 0x000fe200078e0a02 */
[----:B------:R-:W-:-:S03]  /*3480*/  @!P4 IADD3 R85, -R85, RZ, RZ ;  /* 0x000000ff5555c210 */ /* 0x000fc60007ffe1ff */
[--C-:B------:R-:W-:Y:S01]  /*3490*/  @!P5 IMAD.IADD R13, R13, 0x1, -R2.reuse ;  /* 0x000000010d0dd824 */ /* 0x100fe200078e0a02 */
[----:B------:R-:W-:Y:S02]  /*34a0*/  ISETP.GT.U32.AND P5, PT, R0, R95, PT ;  /* 0x0000005f0000720c */ /* 0x000fe40003fa4070 */
[----:B------:R-:W-:Y:S01]  /*34b0*/  @!P6 IADD3 R97, R97, -R0, RZ ;  /* 0x800000006161e210 */ /* 0x000fe20007ffe0ff */
[--C-:B------:R-:W-:Y:S01]  /*34c0*/  @!P0 IMAD.IADD R53, R53, 0x1, -R2.reuse ;  /* 0x0000000135358824 */ /* 0x100fe200078e0a02 */
[----:B------:R-:W-:Y:S01]  /*34d0*/  ISETP.GE.AND P6, PT, R56, RZ, PT ;  /* 0x000000ff3800720c */ /* 0x000fe20003fc6270 */
[----:B------:R-:W-:Y:S01]  /*34e0*/  @!P1 IMAD.IADD R55, R55, 0x1, -R2 ;  /* 0x0000000137379824 */ /* 0x000fe200078e0a02 */
[C---:B------:R-:W-:Y:S01]  /*34f0*/  ISETP.GT.U32.AND P0, PT, R2.reuse, R13, PT ;  /* 0x0000000d0200720c */ /* 0x040fe20003f04070 */
[----:B------:R-:W-:Y:S01]  /*3500*/  @!P2 IMAD.MOV R87, RZ, RZ, -R87 ;  /* 0x000000ffff57a224 */ /* 0x000fe200078e0a57 */
[----:B------:R-:W-:Y:S02]  /*3510*/  ISETP.GT.U32.AND P1, PT, R2, R51, PT ;  /* 0x000000330200720c */ /* 0x000fe40003f24070 */
[----:B------:R-:W-:-:S02]  /*3520*/  ISETP.GT.U32.AND P3, PT, R0, R97, PT ;  /* 0x000000610000720c */ /* 0x000fc40003f64070 */
[C---:B------:R-:W-:Y:S01]  /*3530*/  ISETP.GT.U32.AND P2, PT, R2.reuse, R53, PT ;  /* 0x000000350200720c */ /* 0x040fe20003f44070 */
[----:B------:R-:W-:Y:S01]  /*3540*/  @!P5 IMAD.IADD R95, R95, 0x1, -R0 ;  /* 0x000000015f5fd824 */ /* 0x000fe200078e0a00 */
[----:B------:R-:W-:Y:S02]  /*3550*/  ISETP.GT.U32.AND P4, PT, R2, R55, PT ;  /* 0x000000370200720c */ /* 0x000fe40003f84070 */
[----:B------:R-:W-:Y:S01]  /*3560*/  ISETP.GE.U32.AND P5, PT, R6, 0x7fffffe0, PT ;  /* 0x7fffffe00600780c */ /* 0x000fe20003fa6070 */
[----:B------:R-:W-:Y:S01]  /*3570*/  @!P6 IMAD.MOV R89, RZ, RZ, -R89 ;  /* 0x000000ffff59e224 */ /* 0x000fe200078e0a59 */
[----:B------:R-:W-:Y:S02]  /*3580*/  ISETP.GE.AND P6, PT, R62, RZ, PT ;  /* 0x000000ff3e00720c */ /* 0x000fe40003fc6270 */
[----:B------:R-:W-:Y:S01]  /*3590*/  @!P0 IADD3 R13, R13, -R2, RZ ;  /* 0x800000020d0d8210 */ /* 0x000fe20007ffe0ff */
[----:B------:R-:W-:Y:S01]  /*35a0*/  @!P1 IMAD.IADD R51, R51, 0x1, -R2 ;  /* 0x0000000133339824 */ /* 0x000fe200078e0a02 */
[----:B------:R-:W-:Y:S01]  /*35b0*/  ISETP.GE.AND P0, PT, R66, RZ, PT ;  /* 0x000000ff4200720c */ /* 0x000fe20003f06270 */
[----:B------:R-:W-:Y:S01]  /*35c0*/  @!P3 IMAD.IADD R97, R97, 0x1, -R0 ;  /* 0x000000016161b824 */ /* 0x000fe200078e0a00 */
[----:B------:R-:W-:Y:S01]  /*35d0*/  ISETP.GE.AND P1, PT, R54, RZ, PT ;  /* 0x000000ff3600720c */ /* 0x000fe20003f26270 */
[--C-:B------:R-:W-:Y:S01]  /*35e0*/  @!P2 IMAD.IADD R53, R53, 0x1, -R2.reuse ;  /* 0x000000013535a824 */ /* 0x100fe200078e0a02 */
[----:B------:R-:W-:Y:S01]  /*35f0*/  ISETP.GE.AND P3, PT, R64, RZ, PT ;  /* 0x000000ff4000720c */ /* 0x000fe20003f66270 */
[----:B------:R-:W-:Y:S01]  /*3600*/  @!P4 IMAD.IADD R55, R55, 0x1, -R2 ;  /* 0x000000013737c824 */ /* 0x000fe200078e0a02 */
[----:B------:R-:W-:-:S02]  /*3610*/  IADD3 R0, R252, -0x5, RZ ;  /* 0xfffffffbfc007810 */ /* 0x000fc40007ffe0ff */
[----:B------:R-:W-:Y:S01]  /*3620*/  ISETP.NE.AND P4, PT, RZ, c[0x0][0x17c], PT ;  /* 0x00005f00ff007a0c */ /* 0x000fe20003f85270 */
[----:B------:R-:W-:Y:S01]  /*3630*/  @!P6 IMAD.MOV R91, RZ, RZ, -R91 ;  /* 0x000000ffff5be224 */ /* 0x000fe200078e0a5b */
[----:B------:R-:W-:Y:S02]  /*3640*/  ISETP.GE.U32.AND P2, PT, R0, 0x7fffffdc, PT ;  /* 0x7fffffdc0000780c */ /* 0x000fe40003f46070 */
[----:B------:R-:W-:Y:S01]  /*3650*/  LOP3.LUT R0, RZ, c[0x0][0x17c], RZ, 0x33, !PT ;  /* 0x00005f00ff007a12 */ /* 0x000fe200078e33ff */
[----:B------:R-:W-:Y:S01]  /*3660*/  @!P0 IMAD.MOV R95, RZ, RZ, -R95 ;  /* 0x000000ffff5f8224 */ /* 0x000fe200078e0a5f */
[----:B------:R-:W-:Y:S01]  /*3670*/  ISETP.GE.AND P6, PT, R82, RZ, PT ;  /* 0x000000ff5200720c */ /* 0x000fe20003fc6270 */
[----:B------:R-:W-:Y:S01]  /*3680*/  @!P1 IMAD.MOV R97, RZ, RZ, -R97 ;  /* 0x000000ffff619224 */ /* 0x000fe200078e0a61 */
[C---:B------:R-:W-:Y:S02]  /*3690*/  SEL R6, R0.reuse, R9, !P4 ;  /* 0x0000000900067207 */ /* 0x040fe40006000000 */
[----:B------:R-:W-:-:S02]  /*36a0*/  SEL R8, R0, R12, !P4 ;  /* 0x0000000c00087207 */ /* 0x000fc40006000000 */
[----:B------:R-:W-:Y:S01]  /*36b0*/  SEL R9, R0, R14, !P4 ;  /* 0x0000000e00097207 */ /* 0x000fe20006000000 */
[----:B------:R-:W-:Y:S01]  /*36c0*/  IMAD R6, R6, c[0x0][0x190], RZ ;  /* 0x0000640006067a24 */ /* 0x000fe200078e02ff */
[----:B------:R-:W-:Y:S01]  /*36d0*/  SEL R12, R0, R15, !P4 ;  /* 0x0000000f000c7207 */ /* 0x000fe20006000000 */
[----:B------:R-:W-:Y:S01]  /*36e0*/  IMAD R8, R8, c[0x0][0x190], RZ ;  /* 0x0000640008087a24 */ /* 0x000fe200078e02ff */
[C---:B------:R-:W-:Y:S01]  /*36f0*/  SEL R14, R0.reuse, R17, !P4 ;  /* 0x00000011000e7207 */ /* 0x040fe20006000000 */
[----:B------:R-:W-:Y:S01]  /*3700*/  IMAD R9, R9, c[0x0][0x190], RZ ;  /* 0x0000640009097a24 */ /* 0x000fe200078e02ff */
[----:B------:R-:W-:Y:S01]  /*3710*/  @!P3 IADD3 R93, -R93, RZ, RZ ;  /* 0x000000ff5d5db210 */ /* 0x000fe20007ffe1ff */
[----:B------:R-:W-:Y:S01]  /*3720*/  @!P6 IMAD.MOV R51, RZ, RZ, -R51 ;  /* 0x000000ffff33e224 */ /* 0x000fe200078e0a33 */
[----:B------:R-:W-:Y:S01]  /*3730*/  SEL R15, R0, R18, !P4 ;  /* 0x00000012000f7207 */ /* 0x000fe20006000000 */
[----:B------:R-:W-:Y:S01]  /*3740*/  IMAD R12, R12, c[0x0][0x190], RZ ;  /* 0x000064000c0c7a24 */ /* 0x000fe200078e02ff */
[----:B------:R-:W-:Y:S01]  /*3750*/  SEL R17, R0, R20, !P4 ;  /* 0x0000001400117207 */ /* 0x000fe20006000000 */
[----:B------:R-:W-:Y:S01]  /*3760*/  IMAD R14, R14, c[0x0][0x190], RZ ;  /* 0x000064000e0e7a24 */ /* 0x000fe200078e02ff */
[C---:B------:R-:W-:Y:S01]  /*3770*/  SEL R2, R0.reuse, R4, !P4 ;  /* 0x0000000400027207 */ /* 0x040fe20006000000 */
[----:B------:R-:W-:Y:S01]  /*3780*/  IMAD R15, R15, c[0x0][0x190], RZ ;  /* 0x000064000f0f7a24 */ /* 0x000fe200078e02ff */
[C---:B------:R-:W-:Y:S01]  /*3790*/  SEL R18, R0.reuse, R21, !P4 ;  /* 0x0000001500127207 */ /* 0x040fe20006000000 */
[----:B------:R-:W-:Y:S01]  /*37a0*/  IMAD R17, R17, c[0x0][0x190], RZ ;  /* 0x0000640011117a24 */ /* 0x000fe200078e02ff */
[----:B------:R-:W-:Y:S01]  /*37b0*/  SEL R20, R0, R23, !P4 ;  /* 0x0000001700147207 */ /* 0x000fe20006000000 */
[----:B------:R-:W-:Y:S01]  /*37c0*/  IMAD R2, R2, c[0x0][0x190], RZ ;  /* 0x0000640002027a24 */ /* 0x000fe200078e02ff */
[----:B------:R-:W-:Y:S01]  /*37d0*/  SEL R4, R0, R5, !P4 ;  /* 0x0000000500047207 */ /* 0x000fe20006000000 */
[----:B------:R-:W-:Y:S01]  /*37e0*/  IMAD R18, R18, c[0x0][0x190], RZ ;  /* 0x0000640012127a24 */ /* 0x000fe200078e02ff */
[----:B------:R-:W-:Y:S01]  /*37f0*/  SEL R21, R0, R24, !P4 ;  /* 0x0000001800157207 */ /* 0x000fe20006000000 */
[----:B------:R-:W-:Y:S01]  /*3800*/  IMAD R20, R20, c[0x0][0x190], RZ ;  /* 0x0000640014147a24 */ /* 0x000fe200078e02ff */
[----:B------:R-:W-:Y:S01]  /*3810*/  SEL R23, R0, R26, !P4 ;  /* 0x0000001a00177207 */ /* 0x000fe20006000000 */
[----:B------:R-:W-:Y:S01]  /*3820*/  IMAD R4, R4, c[0x0][0x190], RZ ;  /* 0x0000640004047a24 */ /* 0x000fe200078e02ff */
[----:B------:R-:W-:Y:S01]  /*3830*/  ISETP.GE.AND P3, PT, R68, RZ, PT ;  /* 0x000000ff4400720c */ /* 0x000fe20003f66270 */
[----:B------:R-:W-:Y:S01]  /*3840*/  IMAD R21, R21, c[0x0][0x190], RZ ;  /* 0x0000640015157a24 */ /* 0x000fe200078e02ff */
[C---:B------:R-:W-:Y:S01]  /*3850*/  SEL R5, R0.reuse, R7, !P4 ;  /* 0x0000000700057207 */ /* 0x040fe20006000000 */
[----:B------:R-:W-:Y:S01]  /*3860*/  IMAD R23, R23, c[0x0][0x190], RZ ;  /* 0x0000640017177a24 */ /* 0x000fe200078e02ff */
[----:B------:R-:W-:-:S02]  /*3870*/  SEL R24, R0, R27, !P4 ;  /* 0x0000001b00187207 */ /* 0x000fc40006000000 */
[C---:B------:R-:W-:Y:S01]  /*3880*/  SEL R26, R0.reuse, R29, !P4 ;  /* 0x0000001d001a7207 */ /* 0x040fe20006000000 */
[----:B------:R-:W-:Y:S01]  /*3890*/  IMAD R5, R5, c[0x0][0x190], RZ ;  /* 0x0000640005057a24 */ /* 0x000fe200078e02ff */
[----:B------:R-:W-:Y:S01]  /*38a0*/  SEL R7, R0, R11, !P4 ;  /* 0x0000000b00077207 */ /* 0x000fe20006000000 */
[----:B------:R-:W-:Y:S01]  /*38b0*/  IMAD R24, R24, c[0x0][0x190], RZ ;  /* 0x0000640018187a24 */ /* 0x000fe200078e02ff */
[----:B------:R-:W-:Y:S01]  /*38c0*/  SEL R16, R0, R16, !P4 ;  /* 0x0000001000107207 */ /* 0x000fe20006000000 */
[----:B------:R-:W-:Y:S01]  /*38d0*/  IMAD R26, R26, c[0x0][0x190], RZ ;  /* 0x000064001a1a7a24 */ /* 0x000fe200078e02ff */
[C---:B------:R-:W-:Y:S01]  /*38e0*/  SEL R19, R0.reuse, R19, !P4 ;  /* 0x0000001300137207 */ /* 0x040fe20006000000 */
[----:B------:R-:W-:Y:S01]  /*38f0*/  @!P3 IMAD.MOV R13, RZ, RZ, -R13 ;  /* 0x000000ffff0db224 */ /* 0x000fe200078e0a0d */
[C---:B------:R-:W-:Y:S01]  /*3900*/  SEL R22, R0.reuse, R22, !P4 ;  /* 0x0000001600167207 */ /* 0x040fe20006000000 */
[----:B------:R-:W-:Y:S01]  /*3910*/  IMAD R7, R7, c[0x0][0x190], RZ ;  /* 0x0000640007077a24 */ /* 0x000fe200078e02ff */
[----:B------:R-:W-:-:S02]  /*3920*/  SEL R25, R0, R25, !P4 ;  /* 0x0000001900197207 */ /* 0x000fc40006000000 */
[C---:B------:R-:W-:Y:S02]  /*3930*/  SEL R28, R0.reuse, R28, !P4 ;  /* 0x0000001c001c7207 */ /* 0x040fe40006000000 */
[C---:B------:R-:W-:Y:S02]  /*3940*/  SEL R27, R0.reuse, R30, !P4 ;  /* 0x0000001e001b7207 */ /* 0x040fe40006000000 */
[C---:B------:R-:W-:Y:S02]  /*3950*/  SEL R29, R0.reuse, R31, !P4 ;  /* 0x0000001f001d7207 */ /* 0x040fe40006000000 */
[C---:B------:R-:W-:Y:S01]  /*3960*/  SEL R50, R0.reuse, R32, !P4 ;  /* 0x0000002000327207 */ /* 0x040fe20006000000 */
[----:B------:R-:W-:Y:S01]  /*3970*/  IMAD R27, R27, c[0x0][0x190], RZ ;  /* 0x000064001b1b7a24 */ /* 0x000fe200078e02ff */
[C---:B------:R-:W-:Y:S02]  /*3980*/  SEL R33, R0.reuse, R33, !P4 ;  /* 0x0000002100217207 */ /* 0x040fe40006000000 */
[----:B------:R-:W-:-:S02]  /*3990*/  SEL R34, R0, R34, !P4 ;  /* 0x0000002200227207 */ /* 0x000fc40006000000 */
        /* <DEDUP_REMOVED lines=8> */
[C---:B------:R-:W-:Y:S01]  /*3a20*/  SEL R56, R0.reuse, R39, !P4 ;  /* 0x0000002700387207 */ /* 0x040fe20006000000 */
[----:B------:R-:W-:Y:S01]  /*3a30*/  IMAD R39, R37, c[0x0][0x190], RZ ;  /* 0x0000640025277a24 */ /* 0x000fe200078e02ff */
[----:B------:R-:W-:Y:S01]  /*3a40*/  SEL R58, R0, R40, !P4 ;  /* 0x00000028003a7207 */ /* 0x000fe20006000000 */
[----:B------:R-:W-:Y:S01]  /*3a50*/  IMAD R40, R54, c[0x0][0x190], RZ ;  /* 0x0000640036287a24 */ /* 0x000fe200078e02ff */
[----:B------:R-:W-:-:S02]  /*3a60*/  SEL R60, R0, R42, !P4 ;  /* 0x0000002a003c7207 */ /* 0x000fc40006000000 */
[----:B------:R-:W-:Y:S01]  /*3a70*/  SEL R62, R0, R41, !P4 ;  /* 0x00000029003e7207 */ /* 0x000fe20006000000 */
[----:B------:R-:W-:Y:S01]  /*3a80*/  IMAD R41, R56, c[0x0][0x190], RZ ;  /* 0x0000640038297a24 */ /* 0x000fe200078e02ff */
[----:B------:R-:W-:Y:S01]  /*3a90*/  SEL R64, R0, R43, !P4 ;  /* 0x0000002b00407207 */ /* 0x000fe20006000000 */
[----:B------:R-:W-:Y:S01]  /*3aa0*/  IMAD R42, R58, c[0x0][0x190], RZ ;  /* 0x000064003a2a7a24 */ /* 0x000fe200078e02ff */
[----:B------:R-:W-:Y:S01]  /*3ab0*/  SEL R66, R0, R44, !P4 ;  /* 0x0000002c00427207 */ /* 0x000fe20006000000 */
[----:B------:R-:W-:Y:S01]  /*3ac0*/  IMAD R43, R60, c[0x0][0x190], RZ ;  /* 0x000064003c2b7a24 */ /* 0x000fe200078e02ff */
[----:B--2---:R-:W-:Y:S01]  /*3ad0*/  SEL R68, R0, R45, !P4 ;  /* 0x0000002d00447207 */ /* 0x004fe20006000000 */
        /* <DEDUP_REMOVED lines=9> */
[----:B------:R-:W-:-:S02]  /*3b70*/  SEL R57, R0, R57, !P4 ;  /* 0x0000003900397207 */ /* 0x000fc40006000000 */
[C---:B------:R-:W-:Y:S01]  /*3b80*/  SEL R59, R0.reuse, R59, !P4 ;  /* 0x0000003b003b7207 */ /* 0x040fe20006000000 */
[----:B------:R-:W-:Y:S01]  /*3b90*/  IMAD R54, R49, c[0x0][0x190], RZ ;  /* 0x0000640031367a24 */ /* 0x000fe200078e02ff */
[C---:B------:R-:W-:Y:S02]  /*3ba0*/  SEL R61, R0.reuse, R61, !P4 ;  /* 0x0000003d003d7207 */ /* 0x040fe40006000000 */
[C---:B------:R-:W-:Y:S01]  /*3bb0*/  SEL R63, R0.reuse, R63, !P4 ;  /* 0x0000003f003f7207 */ /* 0x040fe20006000000 */
[----:B------:R-:W-:Y:S01]  /*3bc0*/  IMAD R56, R59, c[0x0][0x190], RZ ;  /* 0x000064003b387a24 */ /* 0x000fe200078e02ff */
[C---:B------:R-:W-:Y:S02]  /*3bd0*/  SEL R65, R0.reuse, R65, !P4 ;  /* 0x0000004100417207 */ /* 0x040fe40006000000 */
[C---:B------:R-:W-:Y:S01]  /*3be0*/  SEL R67, R0.reuse, R67, !P4 ;  /* 0x0000004300437207 */ /* 0x040fe20006000000 */
[----:B------:R-:W-:Y:S01]  /*3bf0*/  IMAD R58, R63, c[0x0][0x190], RZ ;  /* 0x000064003f3a7a24 */ /* 0x000fe200078e02ff */
[C---:B------:R-:W-:Y:S01]  /*3c00*/  SEL R69, R0.reuse, R69, !P4 ;  /* 0x0000004500457207 */ /* 0x040fe20006000000 */
[----:B------:R-:W-:Y:S01]  /*3c10*/  IMAD R59, R65, c[0x0][0x190], RZ ;  /* 0x00006400413b7a24 */ /* 0x000fe200078e02ff */
[----:B------:R-:W-:-:S02]  /*3c20*/  SEL R71, R0, R71, !P4 ;  /* 0x0000004700477207 */ /* 0x000fc40006000000 */
[C---:B------:R-:W-:Y:S01]  /*3c30*/  SEL R73, R0.reuse, R73, !P4 ;  /* 0x0000004900497207 */ /* 0x040fe20006000000 */
[----:B------:R-:W-:Y:S01]  /*3c40*/  IMAD R64, R69, c[0x0][0x190], RZ ;  /* 0x0000640045407a24 */ /* 0x000fe200078e02ff */
[C---:B------:R-:W-:Y:S01]  /*3c50*/  SEL R75, R0.reuse, R75, !P4 ;  /* 0x0000004b004b7207 */ /* 0x040fe20006000000 */
[----:B------:R-:W-:Y:S01]  /*3c60*/  IMAD R65, R71, c[0x0][0x190], RZ ;  /* 0x0000640047417a24 */ /* 0x000fe200078e02ff */
        /* <DEDUP_REMOVED lines=21> */
[----:B------:R-:W-:Y:S01]  /*3dc0*/  ISETP.GE.AND P4, PT, R76, RZ, PT ;  /* 0x000000ff4c00720c */ /* 0x000fe20003f86270 */
[----:B------:R-:W-:Y:S01]  /*3dd0*/  IMAD R88, R88, c[0x0][0x190], RZ ;  /* 0x0000640058587a24 */ /* 0x000fe200078e02ff */
[----:B------:R-:W-:Y:S01]  /*3de0*/  LOP3.LUT R11, R226, 0x1f, RZ, 0xc0, !PT ;  /* 0x0000001fe20b7812 */ /* 0x000fe200078ec0ff */
[----:B------:R-:W-:Y:S01]  /*3df0*/  IMAD R89, R3, c[0x0][0x190], RZ ;  /* 0x0000640003597a24 */ /* 0x000fe200078e02ff */
[----:B------:R-:W-:Y:S02]  /*3e00*/  ISETP.GE.AND P1, PT, R74, RZ, PT ;  /* 0x000000ff4a00720c */ /* 0x000fe40003f26270 */
[----:B------:R-:W-:Y:S01]  /*3e10*/  IADD3 R0, R252, -0x9, RZ ;  /* 0xfffffff7fc007810 */ /* 0x000fe20007ffe0ff */
[----:B------:R-:W-:Y:S01]  /*3e20*/  IMAD R32, R11, c[0x0][0x18c], RZ ;  /* 0x000063000b207a24 */ /* 0x000fe200078e02ff */
[----:B------:R-:W-:Y:S02]  /*3e30*/  ISETP.NE.AND P6, PT, RZ, c[0x0][0x178], PT ;  /* 0x00005e00ff007a0c */ /* 0x000fe40003fc5270 */
[----:B------:R-:W-:-:S02]  /*3e40*/  ISETP.GE.U32.AND P0, PT, R0, 0x7fffffd8, PT ;  /* 0x7fffffd80000780c */ /* 0x000fc40003f06070 */
[----:B------:R-:W-:Y:S02]  /*3e50*/  LOP3.LUT R0, RZ, c[0x0][0x178], RZ, 0x33, !PT ;  /* 0x00005e00ff007a12 */ /* 0x000fe400078e33ff */
[----:B------:R-:W-:Y:S02]  /*3e60*/  @!P4 IADD3 R53, -R53, RZ, RZ ;  /* 0x000000ff3535c210 */ /* 0x000fe40007ffe1ff */
[----:B------:R-:W-:Y:S01]  /*3e70*/  LEA R31, P4, R32, c[0x0][0x168], 0x2 ;  /* 0x00005a00201f7a11 */ /* 0x000fe200078810ff */
[----:B------:R-:W-:Y:S01]  /*3e80*/  @!P1 IMAD.MOV R55, RZ, RZ, -R55 ;  /* 0x000000ffff379224 */ /* 0x000fe200078e0a37 */
[----:B------:R-:W-:Y:S02]  /*3e90*/  ISETP.GE.U32.AND P3, PT, R10, 0x7fffffd4, PT ;  /* 0x7fffffd40a00780c */ /* 0x000fe40003f66070 */
[----:B------:R-:W-:Y:S02]  /*3ea0*/  LEA.HI.X.SX32 R32, R32, c[0x0][0x16c], 0x2, P4 ;  /* 0x00005b0020207a11 */ /* 0x000fe400020f16ff */
[----:B------:R-:W-:-:S02]  /*3eb0*/  LEA R116, P1, R2, R31, 0x2 ;  /* 0x0000001f02747211 */ /* 0x000fc400078210ff */
[-C--:B------:R-:W-:Y:S02]  /*3ec0*/  LEA R96, P4, R4, R31.reuse, 0x2 ;  /* 0x0000001f04607211 */ /* 0x080fe400078810ff */
[-C--:B------:R-:W-:Y:S02]  /*3ed0*/  LEA.HI.X.SX32 R117, R2, R32.reuse, 0x2, P1 ;  /* 0x0000002002757211 */ /* 0x080fe400008f16ff */
[----:B------:R-:W-:Y:S02]  /*3ee0*/  LEA R102, P1, R5, R31, 0x2 ;  /* 0x0000001f05667211 */ /* 0x000fe400078210ff */
[----:B------:R-:W-:Y:S01]  /*3ef0*/  SEL R10, R0, R13, !P6 ;  /* 0x0000000d000a7207 */ /* 0x000fe20007000000 */
[----:B------:R-:W-:Y:S01]  /*3f00*/  IMAD R13, R16, c[0x0][0x190], RZ ;  /* 0x00006400100d7a24 */ /* 0x000fe200078e02ff */
[C---:B------:R-:W-:Y:S01]  /*3f10*/  SEL R11, R0.reuse, R51, !P6 ;  /* 0x00000033000b7207 */ /* 0x040fe20007000000 */
[----:B------:R-:W-:Y:S01]  /*3f20*/  IMAD R16, R19, c[0x0][0x190], RZ ;  /* 0x0000640013107a24 */ /* 0x000fe200078e02ff */
[----:B------:R-:W-:Y:S01]  /*3f30*/  SEL R30, R0, R53, !P6 ;  /* 0x00000035001e7207 */ /* 0x000fe20007000000 */
[----:B------:R-:W-:Y:S01]  /*3f40*/  IMAD R19, R22, c[0x0][0x190], RZ ;  /* 0x0000640016137a24 */ /* 0x000fe200078e02ff */
[----:B------:R-:W-:Y:S01]  /*3f50*/  SEL R0, R0, R55, !P6 ;  /* 0x0000003700007207 */ /* 0x000fe20007000000 */
[----:B------:R-:W-:Y:S01]  /*3f60*/  IMAD R22, R25, c[0x0][0x190], RZ ;  /* 0x0000640019167a24 */ /* 0x000fe200078e02ff */
[-C--:B------:R-:W-:Y:S01]  /*3f70*/  LEA R126, P6, R6, R31.reuse, 0x2 ;  /* 0x0000001f067e7211 */ /* 0x080fe200078c10ff */
[----:B------:R-:W-:Y:S01]  /*3f80*/  IMAD R25, R28, c[0x0][0x190], RZ ;  /* 0x000064001c197a24 */ /* 0x000fe200078e02ff */
[-C--:B------:R-:W-:Y:S01]  /*3f90*/  LEA.HI.X.SX32 R97, R4, R32.reuse, 0x2, P4 ;  /* 0x0000002004617211 */ /* 0x080fe200020f16ff */
        /* <DEDUP_REMOVED lines=20> */
[----:B------:R-:W-:Y:S01]  /*40e0*/  STL.64 [R1+0x1cb8], R96 ;  /* 0x001cb86001007387 */ /* 0x000fe20000100a00 */
[-C--:B------:R-:W-:Y:S01]  /*40f0*/  LEA R118, P6, R14, R31.reuse, 0x2 ;  /* 0x0000001f0e767211 */ /* 0x080fe200078c10ff */
[----:B------:R-:W-:Y:S01]  /*4100*/  IMAD R0, R0, c[0x0][0x184], RZ ;  /* 0x0000610000007a24 */ /* 0x000fe200078e02ff */
[-C--:B------:R-:W-:Y:S01]  /*4110*/  LEA.HI.X.SX32 R145, R12, R32.reuse, 0x2, P4 ;  /* 0x000000200c917211 */ /* 0x080fe200020f16ff */
[----:B------:R-:W-:Y:S01]  /*4120*/  STL.64 [R1+0x1cb0], R126 ;  /* 0x001cb07e01007387 */ /* 0x000fe20000100a00 */
[-C--:B------:R-:W-:Y:S01]  /*4130*/  LEA R114, P4, R15, R31.reuse, 0x2 ;  /* 0x0000001f0f727211 */ /* 0x080fe200078810ff */
[----:B------:R-:W-:Y:S01]  /*4140*/  IMAD R30, R30, c[0x0][0x184], RZ ;  /* 0x000061001e1e7a24 */ /* 0x000fe200078e02ff */
[----:B------:R-:W-:Y:S01]  /*4150*/  LEA.HI.X.SX32 R143, R13, R32, 0x2, P1 ;  /* 0x000000200d8f7211 */ /* 0x000fe200008f16ff */
[----:B------:R-:W-:Y:S01]  /*4160*/  STL.64 [R1+0x1cc0], R136 ;  /* 0x001cc08801007387 */ /* 0x000fe20000100a00 */
[----:B------:R-:W-:-:S02]  /*4170*/  LEA R130, P1, R16, R31, 0x2 ;  /* 0x0000001f10827211 */ /* 0x000fc400078210ff */
[-C--:B------:R-:W-:Y:S01]  /*4180*/  LEA.HI.X.SX32 R119, R14, R32.reuse, 0x2, P6 ;  /* 0x000000200e777211 */ /* 0x080fe200030f16ff */
[----:B------:R-:W-:Y:S01]  /*4190*/  STL.64 [R1+0x1ca8], R144 ;  /* 0x001ca89001007387 */ /* 0x000fe20000100a00 */
[-C--:B------:R-:W-:Y:S02]  /*41a0*/  LEA R124, P6, R17, R31.reuse, 0x2 ;  /* 0x0000001f117c7211 */ /* 0x080fe400078c10ff */
[-C--:B------:R-:W-:Y:S01]  /*41b0*/  LEA.HI.X.SX32 R115, R15, R32.reuse, 0x2, P4 ;  /* 0x000000200f737211 */ /* 0x080fe200020f16ff */
[----:B------:R2:W-:Y:S01]  /*41c0*/  STL.64 [R1+0x1cc8], R118 ;  /* 0x001cc87601007387 */ /* 0x0005e20000100a00 */
[-C--:B------:R-:W-:Y:S02]  /*41d0*/  LEA R112, P4, R18, R31.reuse, 0x2 ;  /* 0x0000001f12707211 */ /* 0x080fe400078810ff */
[----:B------:R-:W-:Y:S02]  /*41e0*/  LEA.HI.X.SX32 R131, R16, R32, 0x2, P1 ;  /* 0x0000002010837211 */ /* 0x000fe400008f16ff */
[----:B------:R-:W-:-:S02]  /*41f0*/  LEA R140, P1, R19, R31, 0x2 ;  /* 0x0000001f138c7211 */ /* 0x000fc400078210ff */
[-C--:B------:R-:W-:Y:S02]  /*4200*/  LEA.HI.X.SX32 R125, R17, R32.reuse, 0x2, P6 ;  /* 0x00000020117d7211 */ /* 0x080fe400030f16ff */
[-C--:B------:R-:W-:Y:S02]  /*4210*/  LEA R138, P6, R20, R31.reuse, 0x2 ;  /* 0x0000001f148a7211 */ /* 0x080fe400078c10ff */
[-C--:B------:R-:W-:Y:S02]  /*4220*/  LEA.HI.X.SX32 R113, R18, R32.reuse, 0x2, P4 ;  /* 0x0000002012717211 */ /* 0x080fe400020f16ff */
        /* <DEDUP_REMOVED lines=26> */
[----:B-1----:R-:W-:-:S02]  /*43d0*/  LEA R82, P1, R39, R31, 0x2 ;  /* 0x0000001f27527211 */ /* 0x002fc400078210ff */
        /* <DEDUP_REMOVED lines=13> */
[-C--:B---3--:R-:W-:Y:S02]  /*44b0*/  LEA R74, P6, R46, R31.reuse, 0x2 ;  /* 0x0000001f2e4a7211 */ /* 0x088fe400078c10ff */
        /* <DEDUP_REMOVED lines=35> */
[-C--:B--2---:R-:W-:Y:S02]  /*46f0*/  LEA R118, P6, R70, R31.reuse, 0x2 ;  /* 0x0000001f46767211 */ /* 0x084fe400078c10ff */
[-C--:B------:R-:W-:Y:S02]  /*4700*/  LEA.HI.X.SX32 R225, R68, R32.reuse, 0x2, P4 ;  /* 0x0000002044e17211 */ /* 0x080fe400020f16ff */
[-C--:B------:R-:W-:Y:S02]  /*4710*/  LEA R148, P4, R71, R31.reuse, 0x2 ;  /* 0x0000001f47947211 */ /* 0x080fe400078810ff */
[----:B------:R-:W-:Y:S01]  /*4720*/  LEA.HI.X.SX32 R151, R69, R32, 0x2, P1 ;  /* 0x0000002045977211 */ /* 0x000fe200008f16ff */
[----:B------:R-:W-:Y:S01]  /*4730*/  STL.64 [R1+0x158], R224 ;  /* 0x000158e001007387 */ /* 0x000fe20000100a00 */
[----:B------:R-:W-:-:S02]  /*4740*/  LEA R136, P1, R72, R31, 0x2 ;  /* 0x0000001f48887211 */ /* 0x000fc400078210ff */
[-C--:B------:R-:W-:Y:S01]  /*4750*/  LEA.HI.X.SX32 R119, R70, R32.reuse, 0x2, P6 ;  /* 0x0000002046777211 */ /* 0x080fe200030f16ff */
[----:B------:R-:W-:Y:S01]  /*4760*/  STL.64 [R1+0x168], R150 ;  /* 0x0001689601007387 */ /* 0x000fe20000100a00 */
[-C--:B------:R-:W-:Y:S02]  /*4770*/  LEA R40, P6, R73, R31.reuse, 0x2 ;  /* 0x0000001f49287211 */ /* 0x080fe400078c10ff */
[-C--:B------:R-:W-:Y:S01]  /*4780*/  LEA.HI.X.SX32 R149, R71, R32.reuse, 0x2, P4 ;  /* 0x0000002047957211 */ /* 0x080fe200020f16ff */
[----:B------:R-:W-:Y:S01]  /*4790*/  STL.64 [R1+0x170], R118 ;  /* 0x0001707601007387 */ /* 0x000fe20000100a00 */
[-C--:B------:R-:W-:Y:S02]  /*47a0*/  LEA R96, P4, R78, R31.reuse, 0x2 ;  /* 0x0000001f4e607211 */ /* 0x080fe400078810ff */
[----:B------:R-:W-:Y:S01]  /*47b0*/  LEA.HI.X.SX32 R137, R72, R32, 0x2, P1 ;  /* 0x0000002048897211 */ /* 0x000fe200008f16ff */
[----:B------:R-:W-:Y:S01]  /*47c0*/  STL.64 [R1+0x180], R148 ;  /* 0x0001809401007387 */ /* 0x000fe20000100a00 */
[----:B------:R-:W-:-:S02]  /*47d0*/  LEA R34, P1, R79, R31, 0x2 ;  /* 0x0000001f4f227211 */ /* 0x000fc400078210ff */
[-C--:B------:R-:W-:Y:S01]  /*47e0*/  LEA.HI.X.SX32 R41, R73, R32.reuse, 0x2, P6 ;  /* 0x0000002049297211 */ /* 0x080fe200030f16ff */
[----:B------:R-:W-:Y:S01]  /*47f0*/  STL.64 [R1+0x188], R136 ;  /* 0x0001888801007387 */ /* 0x000fe20000100a00 */
[-C--:B------:R-:W-:Y:S02]  /*4800*/  LEA.HI.X.SX32 R97, R78, R32.reuse, 0x2, P4 ;  /* 0x000000204e617211 */ /* 0x080fe400020f16ff */
[-C--:B------:R-:W-:Y:S01]  /*4810*/  LEA.HI.X.SX32 R35, R79, R32.reuse, 0x2, P1 ;  /* 0x000000204f237211 */ /* 0x080fe200008f16ff */
[----:B------:R1:W-:Y:S01]  /*4820*/  STL.64 [R1+0x190], R40 ;  /* 0x0001902801007387 */ /* 0x0003e20000100a00 */
[-C--:B------:R-:W-:Y:S02]  /*4830*/  LEA R126, P6, R80, R31.reuse, 0x2 ;  /* 0x0000001f507e7211 */ /* 0x080fe400078c10ff */
[----:B------:R-:W-:Y:S01]  /*4840*/  LEA R144, P1, R88, R31, 0x2 ;  /* 0x0000001f58907211 */ /* 0x000fe200078210ff */
[----:B------:R-:W-:Y:S01]  /*4850*/  STL.64 [R1+0x198], R96 ;  /* 0x0001986001007387 */ /* 0x000fe20000100a00 */
[----:B------:R-:W-:-:S02]  /*4860*/  LEA.HI.X.SX32 R127, R80, R32, 0x2, P6 ;  /* 0x00000020507f7211 */ /* 0x000fc400030f16ff */
[-C--:B------:R-:W-:Y:S01]  /*4870*/  LEA.HI.X.SX32 R145, R88, R32.reuse, 0x2, P1 ;  /* 0x0000002058917211 */ /* 0x080fe200008f16ff */
[----:B------:R2:W-:Y:S01]  /*4880*/  STL.64 [R1+0x1a8], R34 ;  /* 0x0001a82201007387 */ /* 0x0005e20000100a00 */
[----:B------:R-:W-:Y:S02]  /*4890*/  IADD3 R33, R252, -0x15, RZ ;  /* 0xffffffebfc217810 */ /* 0x000fe40007ffe0ff */
[C---:B-1----:R-:W-:Y:S01]  /*48a0*/  LEA R40, P4, R81.reuse, R31, 0x2 ;  /* 0x0000001f51287211 */ /* 0x042fe200078810ff */
[----:B------:R-:W-:Y:S03]  /*48b0*/  STL.64 [R1+0x1b0], R126 ;  /* 0x0001b07e01007387 */ /* 0x000fe60000100a00 */
[----:B------:R-:W-:Y:S02]  /*48c0*/  LEA.HI.X.SX32 R41, R81, R32, 0x2, P4 ;  /* 0x0000002051297211 */ /* 0x000fe400020f16ff */
[----:B------:R-:W-:-:S02]  /*48d0*/  ISETP.GE.U32.AND P4, PT, R146, 0x7fffffd0, PT ;  /* 0x7fffffd09200780c */ /* 0x000fc40003f86070 */
[C---:B--2---:R-:W-:Y:S01]  /*48e0*/  LEA R34, P6, R89.reuse, R31, 0x2 ;  /* 0x0000001f59227211 */ /* 0x044fe200078c10ff */
[----:B------:R-:W-:Y:S01]  /*48f0*/  IMAD R31, R10, c[0x0][0x184], RZ ;  /* 0x000061000a1f7a24 */ /* 0x000fe200078e02ff */
[----:B------:R-:W-:Y:S02]  /*4900*/  STL.64 [R1+0x1c0], R40 ;  /* 0x0001c02801007387 */ /* 0x000fe40000100a00 */
[----:B------:R-:W-:Y:S01]  /*4910*/  LEA.HI.X.SX32 R35, R89, R32, 0x2, P6 ;  /* 0x0000002059237211 */ /* 0x000fe200030f16ff */
[----:B------:R-:W-:Y:S01]  /*4920*/  IMAD R32, R11, c[0x0][0x184], RZ ;  /* 0x000061000b207a24 */ /* 0x000fe200078e02ff */
[C---:B------:R-:W-:Y:S01]  /*4930*/  LEA R10, P1, R31.reuse, c[0x0][0x160], 0x2 ;  /* 0x000058001f0a7a11 */ /* 0x040fe200078210ff */
[----:B------:R-:W-:Y:S03]  /*4940*/  STL.64 [R1+0x1c8], R144 ;  /* 0x0001c89001007387 */ /* 0x000fe60000100a00 */
[----:B------:R-:W-:Y:S01]  /*4950*/  LEA R68, P6, R32, c[0x0][0x160], 0x2 ;  /* 0x0000580020447a11 */ /* 0x000fe200078c10ff */
[----:B------:R1:W-:Y:S01]  /*4960*/  STL.64 [R1+0x1d8], R34 ;  /* 0x0001d82201007387 */ /* 0x0003e20000100a00 */
[----:B------:R-:W-:-:S02]  /*4970*/  LEA.HI.X.SX32 R11, R31, c[0x0][0x164], 0x2, P1 ;  /* 0x000059001f0b7a11 */ /* 0x000fc400008f16ff */
[----:B------:R-:W-:Y:S02]  /*4980*/  LEA.HI.X.SX32 R69, R32, c[0x0][0x164], 0x2, P6 ;  /* 0x0000590020457a11 */ /* 0x000fe400030f16ff */
[----:B------:R-:W-:Y:S02]  /*4990*/  LEA R88, P6, R0, c[0x0][0x160], 0x2 ;  /* 0x0000580000587a11 */ /* 0x000fe400078c10ff */
[----:B------:R-:W-:Y:S02]  /*49a0*/  IADD3 R31, R252, -0x19, RZ ;  /* 0xffffffe7fc1f7810 */ /* 0x000fe40007ffe0ff */
[----:B------:R-:W-:Y:S02]  /*49b0*/  LEA R80, P1, R30, c[0x0][0x160], 0x2 ;  /* 0x000058001e507a11 */ /* 0x000fe400078210ff */
[----:B------:R-:W-:Y:S01]  /*49c0*/  LEA.HI.X.SX32 R89, R0, c[0x0][0x164], 0x2, P6 ;  /* 0x0000590000597a11 */ /* 0x000fe200030f16ff */
[----:B-1----:R-:W-:Y:S01]  /*49d0*/  IMAD.MOV.U32 R35, RZ, RZ, c[0x0][0x188] ;  /* 0x00006200ff237624 */ /* 0x002fe200078e00ff */
[----:B------:R-:W-:Y:S01]  /*49e0*/  ISETP.GE.U32.AND P6, PT, R31, 0x7fffffc8, PT ;  /* 0x7fffffc81f00780c */ /* 0x000fe20003fc6070 */
[----:B------:R-:W-:Y:S01]  /*49f0*/  IMAD.SHL.U32 R34, R147, 0x4, RZ ;  /* 0x0000000493227824 */ /* 0x000fe200078e00ff */
[----:B------:R-:W-:Y:S01]  /*4a00*/  LEA.HI.X.SX32 R81, R30, c[0x0][0x164], 0x2, P1 ;  /* 0x000059001e517a11 */ /* 0x000fe200008f16ff */
[----:B------:R-:W-:Y:S01]  /*4a10*/  IMAD.SHL.U32 R31, R35, 0x4, RZ ;  /* 0x00000004231f7824 */ /* 0x000fe200078e00ff */
[----:B------:R-:W-:Y:S01]  /*4a20*/  ISETP.GE.U32.AND P1, PT, R33, 0x7fffffcc, PT ;  /* 0x7fffffcc2100780c */ /* 0x000fe20003f26070 */
[----:B------:R-:W-:Y:S01]  /*4a30*/  IMAD R243, R35, 0xc, RZ ;  /* 0x0000000c23f37824 */ /* 0x000fe200078e02ff */
[----:B------:R1:W-:Y:S01]  /*4a40*/  LDGSTS.E [R34], [R10.64], !P5 ;  /* 0x000000000a227fae */ /* 0x0003e2000e921844 */
[----:B------:R-:W-:Y:S01]  /*4a50*/  IMAD.WIDE R46, R31, 0x4, R10 ;  /* 0x000000041f2e7825 */ /* 0x000fe200078e020a */
[----:B------:R-:W-:-:S02]  /*4a60*/  SHF.L.U32 R33, R35, 0x3, RZ ;  /* 0x0000000323217819 */ /* 0x000fc400000006ff */
[----:B------:R1:W-:Y:S01]  /*4a70*/  LDGSTS.E [R34+0x200], [R68.64], !P5 ;  /* 0x0020000044227fae */ /* 0x0003e2000e921844 */
[C---:B------:R-:W-:Y:S01]  /*4a80*/  IMAD.WIDE R44, R31.reuse, 0x4, R68 ;  /* 0x000000041f2c7825 */ /* 0x040fe200078e0244 */
[----:B------:R-:W-:Y:S02]  /*4a90*/  IADD3 R0, R252, -0x1d, RZ ;  /* 0xffffffe3fc007810 */ /* 0x000fe40007ffe0ff */
[----:B------:R1:W-:Y:S01]  /*4aa0*/  LDGSTS.E [R34+0x400], [R80.64], !P5 ;  /* 0x0040000050227fae */ /* 0x0003e2000e921844 */
[----:B------:R-:W-:-:S03]  /*4ab0*/  IMAD.WIDE R42, R31, 0x4, R80 ;  /* 0x000000041f2a7825 */ /* 0x000fc600078e0250 */
[----:B------:R1:W-:Y:S01]  /*4ac0*/  LDGSTS.E [R34+0x600], [R88.64], !P5 ;  /* 0x0060000058227fae */ /* 0x0003e2000e921844 */
[--C-:B------:R-:W-:Y:S01]  /*4ad0*/  IMAD.WIDE R40, R31, 0x4, R88.reuse ;  /* 0x000000041f287825 */ /* 0x100fe200078e0258 */
[----:B------:R-:W-:Y:S02]  /*4ae0*/  ISETP.GE.U32.AND P5, PT, R0, 0x7fffffc4, PT ;  /* 0x7fffffc40000780c */ /* 0x000fe40003fa6070 */
[----:B------:R-:W-:Y:S01]  /*4af0*/  STL.64 [R1+0xf0], R46 ;  /* 0x0000f02e01007387 */ /* 0x000fe20000100a00 */
[----:B------:R-:W-:Y:S01]  /*4b00*/  IMAD.WIDE R30, R33, 0x4, R88 ;  /* 0x00000004211e7825 */ /* 0x000fe200078e0258 */
[----:B------:R-:W-:Y:S02]  /*4b10*/  IADD3 R0, R252, -0x2, RZ ;  /* 0xfffffffefc007810 */ /* 0x000fe40007ffe0ff */
[----:B------:R1:W-:Y:S01]  /*4b20*/  LDGSTS.E [R34+0x2000], [R46.64], !P2 ;  /* 0x020000002e227fae */ /* 0x0003e2000d121844 */
[----:B------:R-:W-:-:S03]  /*4b30*/  IMAD.WIDE R248, R243, 0x4, R10 ;  /* 0x00000004f3f87825 */ /* 0x000fc600078e020a */
[----:B------:R2:W-:Y:S01]  /*4b40*/  STL.64 [R1+0xe8], R44 ;  /* 0x0000e82c01007387 */ /* 0x0005e20000100a00 */
[----:B------:R-:W-:-:S03]  /*4b50*/  IMAD.WIDE R246, R243, 0x4, R68 ;  /* 0x00000004f3f67825 */ /* 0x000fc600078e0244 */
[----:B------:R2:W-:Y:S01]  /*4b60*/  LDGSTS.E [R34+0x2200], [R44.64], !P2 ;  /* 0x022000002c227fae */ /* 0x0005e2000d121844 */
[----:B------:R-:W-:-:S03]  /*4b70*/  IMAD.WIDE R244, R243, 0x4, R80 ;  /* 0x00000004f3f47825 */ /* 0x000fc600078e0250 */
[----:B------:R3:W-:Y:S01]  /*4b80*/  STL.64 [R1+0xe0], R42 ;  /* 0x0000e02a01007387 */ /* 0x0007e20000100a00 */
[----:B------:R-:W-:-:S03]  /*4b90*/  IMAD.WIDE R242, R243, 0x4, R88 ;  /* 0x00000004f3f27825 */ /* 0x000fc600078e0258 */
[----:B------:R3:W-:Y:S01]  /*4ba0*/  LDGSTS.E [R34+0x2400], [R42.64], !P2 ;  /* 0x024000002a227fae */ /* 0x0007e2000d121844 */
[----:B--2---:R-:W-:-:S03]  /*4bb0*/  IMAD.WIDE R44, R33, 0x4, R10 ;  /* 0x00000004212c7825 */ /* 0x004fc600078e020a */
[----:B------:R2:W-:Y:S04]  /*4bc0*/  STL.64 [R1+0xd8], R40 ;  /* 0x0000d82801007387 */ /* 0x0005e80000100a00 */
[----:B------:R2:W-:Y:S01]  /*4bd0*/  LDGSTS.E [R34+0x2600], [R40.64], !P2 ;  /* 0x0260000028227fae */ /* 0x0005e2000d121844 */
[----:B------:R-:W-:Y:S01]  /*4be0*/  ISETP.GE.U32.AND P2, PT, R0, 0x7fffffdf, PT ;  /* 0x7fffffdf0000780c */ /* 0x000fe20003f46070 */
[----:B---3--:R-:W-:Y:S02]  /*4bf0*/  IMAD.WIDE R42, R33, 0x4, R68 ;  /* 0x00000004212a7825 */ /* 0x008fe400078e0244 */
[----:B------:R-:W-:Y:S01]  /*4c00*/  STL.64 [R1+0x70], R44 ;  /* 0x0000702c01007387 */ /* 0x000fe20000100a00 */
[----:B------:R-:W-:-:S03]  /*4c10*/  IADD3 R0, R252, -0x6, RZ ;  /* 0xfffffffafc007810 */ /* 0x000fc60007ffe0ff */
[----:B------:R1:W-:Y:S01]  /*4c20*/  LDGSTS.E [R34+0x4000], [R44.64], !P0 ;  /* 0x040000002c227fae */ /* 0x0003e2000c121844 */
[----:B--2---:R-:W-:-:S03]  /*4c30*/  IMAD.WIDE R40, R33, 0x4, R80 ;  /* 0x0000000421287825 */ /* 0x004fc600078e0250 */
[----:B------:R-:W-:Y:S04]  /*4c40*/  STL.64 [R1+0x68], R42 ;  /* 0x0000682a01007387 */ /* 0x000fe80000100a00 */
[----:B------:R1:W-:Y:S04]  /*4c50*/  LDGSTS.E [R34+0x4200], [R42.64], !P0 ;  /* 0x042000002a227fae */ /* 0x0003e8000c121844 */
[----:B------:R2:W-:Y:S04]  /*4c60*/  STL.64 [R1+0x60], R40 ;  /* 0x0000602801007387 */ /* 0x0005e80000100a00 */
[----:B------:R2:W-:Y:S04]  /*4c70*/  LDGSTS.E [R34+0x4400], [R40.64], !P0 ;  /* 0x0440000028227fae */ /* 0x0005e8000c121844 */
[----:B------:R3:W-:Y:S04]  /*4c80*/  STL.64 [R1+0x58], R30 ;  /* 0x0000581e01007387 */ /* 0x0007e80000100a00 */
[----:B------:R3:W-:Y:S01]  /*4c90*/  LDGSTS.E [R34+0x4600], [R30.64], !P0 ;  /* 0x046000001e227fae */ /* 0x0007e2000c121844 */
[----:B------:R-:W-:-:S02]  /*4ca0*/  ISETP.GE.U32.AND P0, PT, R0, 0x7fffffdb, PT ;  /* 0x7fffffdb0000780c */ /* 0x000fc40003f06070 */
[----:B------:R-:W-:Y:S01]  /*4cb0*/  IADD3 R0, R252, -0xa, RZ ;  /* 0xfffffff6fc007810 */ /* 0x000fe20007ffe0ff */
[----:B------:R4:W-:Y:S01]  /*4cc0*/  LDGSTS.E [R34+0x6000], [R248.64], !P3 ;  /* 0x06000000f8227fae */ /* 0x0009e2000d921844 */
[----:B--2---:R-:W-:-:S03]  /*4cd0*/  IMAD.SHL.U32 R41, R35, 0x10, RZ ;  /* 0x0000001023297824 */ /* 0x004fc600078e00ff */
[----:B------:R4:W-:Y:S01]  /*4ce0*/  STL.64 [R1+0x1c58], R248 ;  /* 0x001c58f801007387 */ /* 0x0009e20000100a00 */
[----:B------:R-:W-:-:S03]  /*4cf0*/  IMAD.WIDE R32, R41, 0x4, R68 ;  /* 0x0000000429207825 */ /* 0x000fc600078e0244 */
[----:B------:R1:W-:Y:S01]  /*4d00*/  LDGSTS.E [R34+0x6200], [R246.64], !P3 ;  /* 0x06200000f6227fae */ /* 0x0003e2000d921844 */
[----:B---3--:R-:W-:-:S03]  /*4d10*/  IMAD.WIDE R30, R41, 0x4, R10 ;  /* 0x00000004291e7825 */ /* 0x008fc600078e020a */
[----:B------:R2:W-:Y:S04]  /*4d20*/  STL.64 [R1+0x1c60], R246 ;  /* 0x001c60f601007387 */ /* 0x0005e80000100a00 */
[----:B------:R3:W-:Y:S01]  /*4d30*/  STL.64 [R1+0x1c68], R244 ;  /* 0x001c68f401007387 */ /* 0x0007e20000100a00 */
[----:B----4-:R-:W-:Y:S01]  /*4d40*/  MOV R248, R224 ;  /* 0x000000e000f87202 */ /* 0x010fe20000000f00 */
[----:B------:R-:W-:Y:S02]  /*4d50*/  IMAD.MOV.U32 R249, RZ, RZ, R225 ;  /* 0x000000fffff97224 */ /* 0x000fe400078e00e1 */
[----:B-1----:R-:W-:Y:S01]  /*4d60*/  IMAD.WIDE R34, R41, 0x4, R80 ;  /* 0x0000000429227825 */ /* 0x002fe200078e0250 */
[----:B------:R-:W-:Y:S03]  /*4d70*/  STL.64 [R1+0x1c70], R242 ;  /* 0x001c70f201007387 */ /* 0x000fe60000100a00 */
[----:B--2---:R-:W-:Y:S01]  /*4d80*/  IMAD.SHL.U32 R247, R147, 0x4, RZ ;  /* 0x0000000493f77824 */ /* 0x004fe200078e00ff */
[----:B------:R-:W-:Y:S01]  /*4d90*/  STL.64 [R1+0x1c78], R30 ;  /* 0x001c781e01007387 */ /* 0x000fe20000100a00 */
[----:B------:R-:W-:-:S02]  /*4da0*/  IMAD.MOV.U32 R246, RZ, RZ, c[0x0][0x188] ;  /* 0x00006200fff67624 */ /* 0x000fc400078e00ff */
[----:B------:R-:W-:Y:S01]  /*4db0*/  IMAD.WIDE R40, R41, 0x4, R88 ;  /* 0x0000000429287825 */ /* 0x000fe200078e0258 */
[----:B------:R3:W-:Y:S01]  /*4dc0*/  LDGSTS.E [R247+0x6400], [R244.64], !P3 ;  /* 0x06400000f4f77fae */ /* 0x0007e2000d921844 */
[----:B------:R-:W-:Y:S02]  /*4dd0*/  LOP3.LUT R183, R247, 0x20, RZ, 0x3c, !PT ;  /* 0x00000020f7b77812 */ /* 0x000fe400078e3cff */
[----:B------:R-:W-:Y:S01]  /*4de0*/  IMAD R53, R246, 0x14, RZ ;  /* 0x00000014f6357824 */ /* 0x000fe200078e02ff */
[----:B------:R1:W-:Y:S01]  /*4df0*/  LDGSTS.E [R247+0x6600], [R242.64], !P3 ;  /* 0x06600000f2f77fae */ /* 0x0003e2000d921844 */
[----:B------:R-:W-:Y:S01]  /*4e00*/  ISETP.GE.U32.AND P3, PT, R0, 0x7fffffd7, PT ;  /* 0x7fffffd70000780c */ /* 0x000fe20003f66070 */
[----:B------:R-:W-:Y:S01]  /*4e10*/  IMAD R65, R246, 0x18, RZ ;  /* 0x00000018f6417824 */ /* 0x000fe200078e02ff */
[----:B------:R-:W-:Y:S01]  /*4e20*/  IADD3 R0, R252, -0xe, RZ ;  /* 0xfffffff2fc007810 */ /* 0x000fe20007ffe0ff */
[----:B------:R2:W-:Y:S01]  /*4e30*/  LDGSTS.E [R247+0x8000], [R30.64], !P4 ;  /* 0x080000001ef77fae */ /* 0x0005e2000e121844 */
[----:B------:R-:W-:-:S03]  /*4e40*/  IMAD.WIDE R42, R53, 0x4, R10 ;  /* 0x00000004352a7825 */ /* 0x000fc600078e020a */
[----:B------:R4:W-:Y:S01]  /*4e50*/  LDGSTS.E [R247+0x8200], [R32.64], !P4 ;  /* 0x0820000020f77fae */ /* 0x0009e2000e121844 */
[C---:B------:R-:W-:Y:S01]  /*4e60*/  IMAD.WIDE R44, R53.reuse, 0x4, R68 ;  /* 0x00000004352c7825 */ /* 0x040fe200078e0244 */
[----:B---3--:R-:W-:Y:S02]  /*4e70*/  LOP3.LUT R245, R226, 0x1f, RZ, 0xc0, !PT ;  /* 0x0000001fe2f57812 */ /* 0x008fe400078ec0ff */
[----:B------:R3:W-:Y:S01]  /*4e80*/  LDGSTS.E [R247+0x8400], [R34.64], !P4 ;  /* 0x0840000022f77fae */ /* 0x0007e2000e121844 */
[----:B------:R-:W-:-:S03]  /*4e90*/  IMAD.WIDE R46, R53, 0x4, R80 ;  /* 0x00000004352e7825 */ /* 0x000fc600078e0250 */
[----:B------:R1:W-:Y:S01]  /*4ea0*/  LDGSTS.E [R247+0x8600], [R40.64], !P4 ;  /* 0x0860000028f77fae */ /* 0x0003e2000e121844 */
[----:B------:R-:W-:Y:S01]  /*4eb0*/  IMAD.WIDE R52, R53, 0x4, R88 ;  /* 0x0000000435347825 */ /* 0x000fe200078e0258 */
[----:B------:R-:W-:Y:S02]  /*4ec0*/  ISETP.GE.U32.AND P4, PT, R0, 0x7fffffd3, PT ;  /* 0x7fffffd30000780c */ /* 0x000fe40003f86070 */
[----:B------:R-:W-:Y:S01]  /*4ed0*/  IADD3 R0, R252, -0x12, RZ ;  /* 0xffffffeefc007810 */ /* 0x000fe20007ffe0ff */
[----:B------:R-:W-:Y:S01]  /*4ee0*/  IMAD R79, R246, 0x1c, RZ ;  /* 0x0000001cf64f7824 */ /* 0x000fe200078e02ff */
[----:B------:R1:W-:Y:S01]  /*4ef0*/  LDGSTS.E [R247+0xa000], [R42.64], !P1 ;  /* 0x0a0000002af77fae */ /* 0x0003e2000c921844 */
[----:B------:R-:W-:-:S03]  /*4f00*/  IMAD.WIDE R54, R65, 0x4, R10 ;  /* 0x0000000441367825 */ /* 0x000fc600078e020a */
[----:B------:R1:W-:Y:S01]  /*4f10*/  LDGSTS.E [R247+0xa200], [R44.64], !P1 ;  /* 0x0a2000002cf77fae */ /* 0x0003e2000c921844 */
[----:B------:R-:W-:-:S03]  /*4f20*/  IMAD.WIDE R56, R65, 0x4, R68 ;  /* 0x0000000441387825 */ /* 0x000fc600078e0244 */
[----:B------:R1:W-:Y:S01]  /*4f30*/  LDGSTS.E [R247+0xa400], [R46.64], !P1 ;  /* 0x0a4000002ef77fae */ /* 0x0003e2000c921844 */
[----:B------:R-:W-:-:S03]  /*4f40*/  IMAD.WIDE R58, R65, 0x4, R80 ;  /* 0x00000004413a7825 */ /* 0x000fc600078e0250 */
[----:B------:R1:W-:Y:S01]  /*4f50*/  LDGSTS.E [R247+0xa600], [R52.64], !P1 ;  /* 0x0a60000034f77fae */ /* 0x0003e2000c921844 */
[----:B------:R-:W-:Y:S01]  /*4f60*/  IMAD.WIDE R64, R65, 0x4, R88 ;  /* 0x0000000441407825 */ /* 0x000fe200078e0258 */
[----:B------:R-:W-:Y:S02]  /*4f70*/  ISETP.GE.U32.AND P1, PT, R0, 0x7fffffcf, PT ;  /* 0x7fffffcf0000780c */ /* 0x000fe40003f26070 */
[----:B------:R1:W-:Y:S01]  /*4f80*/  LDGSTS.E [R247+0xc000], [R54.64], !P6 ;  /* 0x0c00000036f77fae */ /* 0x0003e2000f121844 */
[C---:B------:R-:W-:Y:S01]  /*4f90*/  IMAD.WIDE R66, R79.reuse, 0x4, R10 ;  /* 0x000000044f427825 */ /* 0x040fe200078e020a */
[----:B------:R-:W-:Y:S02]  /*4fa0*/  IADD3 R0, R252, -0x16, RZ ;  /* 0xffffffeafc007810 */ /* 0x000fe40007ffe0ff */
[----:B------:R1:W-:Y:S01]  /*4fb0*/  LDGSTS.E [R247+0xc200], [R56.64], !P6 ;  /* 0x0c20000038f77fae */ /* 0x0003e2000f121844 */
[----:B------:R-:W-:-:S03]  /*4fc0*/  IMAD.WIDE R70, R79, 0x4, R68 ;  /* 0x000000044f467825 */ /* 0x000fc600078e0244 */
[----:B------:R1:W-:Y:S01]  /*4fd0*/  LDGSTS.E [R247+0xc400], [R58.64], !P6 ;  /* 0x0c4000003af77fae */ /* 0x0003e2000f121844 */
[----:B------:R-:W-:-:S03]  /*4fe0*/  IMAD.WIDE R72, R79, 0x4, R80 ;  /* 0x000000044f487825 */ /* 0x000fc600078e0250 */
[----:B------:R-:W-:Y:S01]  /*4ff0*/  STL.64 [R1+0x1c80], R32 ;  /* 0x001c802001007387 */ /* 0x000fe20000100a00 */
[----:B------:R-:W-:-:S03]  /*5000*/  IMAD.WIDE R78, R79, 0x4, R88 ;  /* 0x000000044f4e7825 */ /* 0x000fc600078e0258 */
[----:B------:R1:W-:Y:S01]  /*5010*/  LDGSTS.E [R247+0xc600], [R64.64], !P6 ;  /* 0x0c60000040f77fae */ /* 0x0003e2000f121844 */
[----:B------:R-:W-:Y:S01]  /*5020*/  IMAD.WIDE R154, R246, 0x4, R10 ;  /* 0x00000004f69a7825 */ /* 0x000fe200078e020a */
[----:B------:R-:W-:Y:S02]  /*5030*/  ISETP.GE.U32.AND P6, PT, R0, 0x7fffffcb, PT ;  /* 0x7fffffcb0000780c */ /* 0x000fe40003fc6070 */
[----:B------:R3:W-:Y:S01]  /*5040*/  STL.64 [R1+0x1c88], R34 ;  /* 0x001c882201007387 */ /* 0x0007e20000100a00 */
[----:B------:R-:W-:Y:S01]  /*5050*/  IMAD.WIDE R152, R246, 0x4, R68 ;  /* 0x00000004f6987825 */ /* 0x000fe200078e0244 */
[----:B------:R-:W-:Y:S02]  /*5060*/  IADD3 R0, R252, -0x1a, RZ ;  /* 0xffffffe6fc007810 */ /* 0x000fe40007ffe0ff */
[----:B------:R1:W-:Y:S01]  /*5070*/  LDGSTS.E [R247+0xe000], [R66.64], !P5 ;  /* 0x0e00000042f77fae */ /* 0x0003e2000e921844 */
[----:B------:R-:W-:-:S03]  /*5080*/  IMAD.WIDE R150, R246, 0x4, R80 ;  /* 0x00000004f6967825 */ /* 0x000fc600078e0250 */
[----:B------:R1:W-:Y:S01]  /*5090*/  STL.64 [R1+0x1c90], R40 ;  /* 0x001c902801007387 */ /* 0x0003e20000100a00 */
[C---:B------:R-:W-:Y:S02]  /*50a0*/  IMAD R147, R246.reuse, 0x5, RZ ;  /* 0x00000005f6937824 */ /* 0x040fe400078e02ff */
[----:B------:R-:W-:Y:S01]  /*50b0*/  IMAD.WIDE R148, R246, 0x4, R88 ;  /* 0x00000004f6947825 */ /* 0x000fe200078e0258 */
[----:B------:R2:W-:Y:S03]  /*50c0*/  LDGSTS.E [R247+0xe200], [R70.64], !P5 ;  /* 0x0e20000046f77fae */ /* 0x0005e6000e921844 */
[C---:B---3--:R-:W-:Y:S01]  /*50d0*/  IMAD.WIDE R34, R147.reuse, 0x4, R68 ;  /* 0x0000000493227825 */ /* 0x048fe200078e0244 */
[----:B------:R-:W-:Y:S03]  /*50e0*/  STL.64 [R1+0x1c98], R42 ;  /* 0x001c982a01007387 */ /* 0x000fe60000100a00 */
[C---:B----4-:R-:W-:Y:S01]  /*50f0*/  IMAD.WIDE R32, R147.reuse, 0x4, R80 ;  /* 0x0000000493207825 */ /* 0x050fe200078e0250 */
[----:B------:R3:W-:Y:S03]  /*5100*/  LDGSTS.E [R247+0xe400], [R72.64], !P5 ;  /* 0x0e40000048f77fae */ /* 0x0007e6000e921844 */
[C---:B-1----:R-:W-:Y:S01]  /*5110*/  IMAD.WIDE R40, R147.reuse, 0x4, R10 ;  /* 0x0000000493287825 */ /* 0x042fe200078e020a */
[----:B------:R-:W-:Y:S03]  /*5120*/  STL.64 [R1+0x1ca0], R44 ;  /* 0x001ca02c01007387 */ /* 0x000fe60000100a00 */
[----:B--2---:R-:W-:Y:S01]  /*5130*/  IMAD.WIDE R30, R147, 0x4, R88 ;  /* 0x00000004931e7825 */ /* 0x004fe200078e0258 */
[----:B------:R3:W-:Y:S01]  /*5140*/  LDGSTS.E [R247+0xe600], [R78.64], !P5 ;  /* 0x0e6000004ef77fae */ /* 0x0007e2000e921844 */
[----:B------:R-:W-:-:S02]  /*5150*/  ISETP.GE.U32.AND P5, PT, R0, 0x7fffffc7, PT ;  /* 0x7fffffc70000780c */ /* 0x000fc40003fa6070 */
[----:B------:R-:W-:Y:S01]  /*5160*/  IADD3 R0, R252, -0x1e, RZ ;  /* 0xffffffe2fc007810 */ /* 0x000fe20007ffe0ff */
[----:B------:R1:W-:Y:S01]  /*5170*/  STL.64 [R1+0x150], R154 ;  /* 0x0001509a01007387 */ /* 0x0003e20000100a00 */
[C---:B------:R-:W-:Y:S02]  /*5180*/  IMAD R157, R246.reuse, 0x11, RZ ;  /* 0x00000011f69d7824 */ /* 0x040fe400078e02ff */
[C---:B------:R-:W-:Y:S01]  /*5190*/  IMAD R165, R246.reuse, 0x15, RZ ;  /* 0x00000015f6a57824 */ /* 0x040fe200078e02ff */
[----:B------:R1:W-:Y:S01]  /*51a0*/  LDGSTS.E [R183+0x800], [R154.64], !P2 ;  /* 0x008000009ab77fae */ /* 0x0003e2000d121844 */
[----:B------:R-:W-:Y:S02]  /*51b0*/  IMAD R172, R246, 0x19, RZ ;  /* 0x00000019f6ac7824 */ /* 0x000fe400078e02ff */
[C---:B------:R-:W-:Y:S01]  /*51c0*/  IMAD.WIDE R158, R165.reuse, 0x4, R10 ;  /* 0x00000004a59e7825 */ /* 0x040fe200078e020a */
[----:B------:R2:W-:Y:S03]  /*51d0*/  STL.64 [R1+0x148], R152 ;  /* 0x0001489801007387 */ /* 0x0005e60000100a00 */
[C---:B------:R-:W-:Y:S01]  /*51e0*/  IMAD.WIDE R160, R165.reuse, 0x4, R68 ;  /* 0x00000004a5a07825 */ /* 0x040fe200078e0244 */
[----:B------:R2:W-:Y:S03]  /*51f0*/  LDGSTS.E [R183+0xa00], [R152.64], !P2 ;  /* 0x00a0000098b77fae */ /* 0x0005e6000d121844 */
[--C-:B------:R-:W-:Y:S01]  /*5200*/  IMAD.WIDE R162, R165, 0x4, R80.reuse ;  /* 0x00000004a5a27825 */ /* 0x100fe200078e0250 */
[----:B------:R4:W-:Y:S03]  /*5210*/  STL.64 [R1+0x140], R150 ;  /* 0x0001409601007387 */ /* 0x0009e60000100a00 */
[----:B-1----:R-:W-:Y:S01]  /*5220*/  IMAD.WIDE R154, R157, 0x4, R80 ;  /* 0x000000049d9a7825 */ /* 0x002fe200078e0250 */
[----:B------:R4:W-:Y:S03]  /*5230*/  LDGSTS.E [R183+0xc00], [R150.64], !P2 ;  /* 0x00c0000096b77fae */ /* 0x0009e6000d121844 */
[----:B------:R-:W-:Y:S01]  /*5240*/  IMAD.WIDE R164, R165, 0x4, R88 ;  /* 0x00000004a5a47825 */ /* 0x000fe200078e0258 */
[----:B------:R1:W-:Y:S03]  /*5250*/  STL.64 [R1+0x138], R148 ;  /* 0x0001389401007387 */ /* 0x0003e60000100a00 */
[----:B--2---:R-:W-:Y:S01]  /*5260*/  IMAD.WIDE R152, R157, 0x4, R68 ;  /* 0x000000049d987825 */ /* 0x004fe200078e0244 */
[----:B------:R1:W-:Y:S01]  /*5270*/  LDGSTS.E [R183+0xe00], [R148.64], !P2 ;  /* 0x00e0000094b77fae */ /* 0x0003e2000d121844 */
[----:B------:R-:W-:-:S02]  /*5280*/  ISETP.GE.U32.AND P2, PT, R0, 0x7fffffc3, PT ;  /* 0x7fffffc30000780c */ /* 0x000fc40003f46070 */
[----:B------:R-:W-:Y:S01]  /*5290*/  IADD3 R0, R252, -0x3, RZ ;  /* 0xfffffffdfc007810 */ /* 0x000fe20007ffe0ff */
[----:B------:R2:W-:Y:S01]  /*52a0*/  STL.64 [R1+0xd0], R40 ;  /* 0x0000d02801007387 */ /* 0x0005e20000100a00 */
[----:B----4-:R-:W-:Y:S02]  /*52b0*/  IMAD R151, R246, 0xd, RZ ;  /* 0x0000000df6977824 */ /* 0x010fe400078e02ff */
[--C-:B------:R-:W-:Y:S01]  /*52c0*/  IMAD.WIDE R166, R172, 0x4, R10.reuse ;  /* 0x00000004aca67825 */ /* 0x100fe200078e020a */
[----:B------:R2:W-:Y:S03]  /*52d0*/  LDGSTS.E [R183+0x2800], [R40.64], !P0 ;  /* 0x0280000028b77fae */ /* 0x0005e6000c121844 */
[C---:B------:R-:W-:Y:S01]  /*52e0*/  IMAD.WIDE R240, R151.reuse, 0x4, R10 ;  /* 0x0000000497f07825 */ /* 0x040fe200078e020a */
[----:B------:R4:W-:Y:S03]  /*52f0*/  STL.64 [R1+0xc8], R34 ;  /* 0x0000c82201007387 */ /* 0x0009e60000100a00 */
[----:B-1----:R-:W-:Y:S01]  /*5300*/  IMAD R149, R246, 0x9, RZ ;  /* 0x00000009f6957824 */ /* 0x002fe200078e02ff */
[----:B------:R4:W-:Y:S01]  /*5310*/  LDGSTS.E [R183+0x2a00], [R34.64], !P0 ;  /* 0x02a0000022b77fae */ /* 0x0009e2000c121844 */
[----:B------:R-:W-:-:S03]  /*5320*/  IMAD.WIDE R238, R151, 0x4, R68 ;  /* 0x0000000497ee7825 */ /* 0x000fc600078e0244 */
[----:B------:R1:W-:Y:S01]  /*5330*/  STL.64 [R1+0xc0], R32 ;  /* 0x0000c02001007387 */ /* 0x0003e20000100a00 */
[----:B--2---:R-:W-:-:S03]  /*5340*/  IMAD.WIDE R40, R149, 0x4, R10 ;  /* 0x0000000495287825 */ /* 0x004fc600078e020a */
[----:B------:R1:W-:Y:S01]  /*5350*/  LDGSTS.E [R183+0x2c00], [R32.64], !P0 ;  /* 0x02c0000020b77fae */ /* 0x0003e2000c121844 */
[----:B------:R-:W-:-:S03]  /*5360*/  IMAD.WIDE R146, R151, 0x4, R80 ;  /* 0x0000000497927825 */ /* 0x000fc600078e0250 */
[----:B------:R2:W-:Y:S01]  /*5370*/  STL.64 [R1+0xb8], R30 ;  /* 0x0000b81e01007387 */ /* 0x0005e20000100a00 */
[----:B----4-:R-:W-:-:S03]  /*5380*/  IMAD.WIDE R34, R149, 0x4, R68 ;  /* 0x0000000495227825 */ /* 0x010fc600078e0244 */
[----:B------:R2:W-:Y:S01]  /*5390*/  LDGSTS.E [R183+0x2e00], [R30.64], !P0 ;  /* 0x02e000001eb77fae */ /* 0x0005e2000c121844 */
[----:B------:R-:W-:Y:S01]  /*53a0*/  ISETP.GE.U32.AND P0, PT, R0, 0x7fffffde, PT ;  /* 0x7fffffde0000780c */ /* 0x000fe20003f06070 */
[----:B------:R-:W-:Y:S01]  /*53b0*/  IMAD.WIDE R168, R172, 0x4, R68 ;  /* 0x00000004aca87825 */ /* 0x000fe200078e0244 */
[----:B------:R-:W-:Y:S01]  /*53c0*/  IADD3 R0, R252, -0x7, RZ ;  /* 0xfffffff9fc007810 */ /* 0x000fe20007ffe0ff */
[----:B------:R4:W-:Y:S02]  /*53d0*/  LDGSTS.E [R183+0x4800], [R40.64], !P3 ;  /* 0x0480000028b77fae */ /* 0x0009e4000d921844 */
[--C-:B-1----:R-:W-:Y:S02]  /*53e0*/  IMAD.WIDE R32, R149, 0x4, R80.reuse ;  /* 0x0000000495207825 */ /* 0x102fe400078e0250 */
[----:B------:R1:W-:Y:S02]  /*53f0*/  LDGSTS.E [R183+0x4a00], [R34.64], !P3 ;  /* 0x04a0000022b77fae */ /* 0x0003e4000d921844 */
[----:B------:R-:W-:-:S02]  /*5400*/  IMAD.WIDE R170, R172, 0x4, R80 ;  /* 0x00000004acaa7825 */ /* 0x000fc400078e0250 */
[----:B------:R1:W-:Y:S02]  /*5410*/  LDGSTS.E [R183+0x4c00], [R32.64], !P3 ;  /* 0x04c0000020b77fae */ /* 0x0003e4000d921844 */
[--C-:B--2---:R-:W-:Y:S02]  /*5420*/  IMAD.WIDE R30, R149, 0x4, R88.reuse ;  /* 0x00000004951e7825 */ /* 0x104fe400078e0258 */
[----:B------:R4:W-:Y:S02]  /*5430*/  STL.64 [R1+0x50], R40 ;  /* 0x0000502801007387 */ /* 0x0009e40000100a00 */
[----:B------:R-:W-:Y:S02]  /*5440*/  IMAD.WIDE R148, R151, 0x4, R88 ;  /* 0x0000000497947825 */ /* 0x000fe400078e0258 */
[----:B------:R2:W-:Y:S01]  /*5450*/  LDGSTS.E [R183+0x4e00], [R30.64], !P3 ;  /* 0x04e000001eb77fae */ /* 0x0005e2000d921844 */
[----:B------:R-:W-:Y:S01]  /*5460*/  ISETP.GE.U32.AND P3, PT, R0, 0x7fffffda, PT ;  /* 0x7fffffda0000780c */ /* 0x000fe20003f66070 */
[C---:B------:R-:W-:Y:S01]  /*5470*/  IMAD.WIDE R150, R157.reuse, 0x4, R10 ;  /* 0x000000049d967825 */ /* 0x040fe200078e020a */
[----:B------:R-:W-:Y:S01]  /*5480*/  IADD3 R0, R252, -0xb, RZ ;  /* 0xfffffff5fc007810 */ /* 0x000fe20007ffe0ff */
[----:B------:R1:W-:Y:S02]  /*5490*/  LDGSTS.E [R183+0x6800], [R240.64], !P4 ;  /* 0x06800000f0b77fae */ /* 0x0003e4000e121844 */
[----:B------:R-:W-:-:S02]  /*54a0*/  IMAD.WIDE R156, R157, 0x4, R88 ;  /* 0x000000049d9c7825 */ /* 0x000fc400078e0258 */
[----:B------:R1:W-:Y:S02]  /*54b0*/  LDGSTS.E [R183+0x6a00], [R238.64], !P4 ;  /* 0x06a00000eeb77fae */ /* 0x0003e4000e121844 */
[----:B------:R-:W-:Y:S02]  /*54c0*/  IMAD.WIDE R172, R172, 0x4, R88 ;  /* 0x00000004acac7825 */ /* 0x000fe400078e0258 */
[----:B------:R1:W-:Y:S02]  /*54d0*/  LDGSTS.E [R183+0x6c00], [R146.64], !P4 ;  /* 0x06c0000092b77fae */ /* 0x0003e4000e121844 */
[----:B------:R-:W-:Y:S02]  /*54e0*/  IMAD R180, R246, 0x1d, RZ ;  /* 0x0000001df6b47824 */ /* 0x000fe400078e02ff */
[----:B------:R1:W-:Y:S01]  /*54f0*/  LDGSTS.E [R183+0x6e00], [R148.64], !P4 ;  /* 0x06e0000094b77fae */ /* 0x0003e2000e121844 */
[----:B------:R-:W-:Y:S01]  /*5500*/  ISETP.GE.U32.AND P4, PT, R0, 0x7fffffd6, PT ;  /* 0x7fffffd60000780c */ /* 0x000fe20003f86070 */
[----:B------:R-:W-:Y:S01]  /*5510*/  IMAD.WIDE R174, R180, 0x4, R10 ;  /* 0x00000004b4ae7825 */ /* 0x000fe200078e020a */
[----:B------:R-:W-:Y:S01]  /*5520*/  IADD3 R0, R252, -0xf, RZ ;  /* 0xfffffff1fc007810 */ /* 0x000fe20007ffe0ff */
[----:B------:R1:W-:Y:S02]  /*5530*/  LDGSTS.E [R183+0x8800], [R150.64], !P1 ;  /* 0x0880000096b77fae */ /* 0x0003e4000c921844 */
[----:B------:R-:W-:-:S02]  /*5540*/  IMAD.WIDE R176, R180, 0x4, R68 ;  /* 0x00000004b4b07825 */ /* 0x000fc400078e0244 */
[----:B------:R1:W-:Y:S02]  /*5550*/  LDGSTS.E [R183+0x8a00], [R152.64], !P1 ;  /* 0x08a0000098b77fae */ /* 0x0003e4000c921844 */
[C---:B------:R-:W-:Y:S02]  /*5560*/  IMAD.WIDE R178, R180.reuse, 0x4, R80 ;  /* 0x00000004b4b27825 */ /* 0x040fe400078e0250 */
[----:B------:R1:W-:Y:S02]  /*5570*/  LDGSTS.E [R183+0x8c00], [R154.64], !P1 ;  /* 0x08c000009ab77fae */ /* 0x0003e4000c921844 */
[----:B------:R-:W-:Y:S02]  /*5580*/  IMAD.WIDE R180, R180, 0x4, R88 ;  /* 0x00000004b4b47825 */ /* 0x000fe400078e0258 */
[----:B------:R1:W-:Y:S01]  /*5590*/  LDGSTS.E [R183+0x8e00], [R156.64], !P1 ;  /* 0x08e000009cb77fae */ /* 0x0003e2000c921844 */
[----:B------:R-:W-:Y:S01]  /*55a0*/  ISETP.GE.U32.AND P1, PT, R0, 0x7fffffd2, PT ;  /* 0x7fffffd20000780c */ /* 0x000fe20003f26070 */
[----:B------:R-:W-:Y:S01]  /*55b0*/  IMAD R188, R246, 0xe, RZ ;  /* 0x0000000ef6bc7824 */ /* 0x000fe200078e02ff */
[----:B------:R-:W-:Y:S01]  /*55c0*/  IADD3 R0, R252, -0x13, RZ ;  /* 0xffffffedfc007810 */ /* 0x000fe20007ffe0ff */
[----:B------:R1:W-:Y:S01]  /*55d0*/  LDGSTS.E [R183+0xa800], [R158.64], !P6 ;  /* 0x0a8000009eb77fae */ /* 0x0003e2000f121844 */
[----:B------:R-:W-:-:S02]  /*55e0*/  IMAD R196, R246, 0x12, RZ ;  /* 0x00000012f6c47824 */ /* 0x000fc400078e02ff */
[C---:B------:R-:W-:Y:S01]  /*55f0*/  IMAD.WIDE R184, R188.reuse, 0x4, R68 ;  /* 0x00000004bcb87825 */ /* 0x040fe200078e0244 */
[----:B------:R1:W-:Y:S03]  /*5600*/  LDGSTS.E [R183+0xaa00], [R160.64], !P6 ;  /* 0x0aa00000a0b77fae */ /* 0x0003e6000f121844 */
[----:B------:R-:W-:Y:S01]  /*5610*/  IMAD.WIDE R186, R188, 0x4, R80 ;  /* 0x00000004bcba7825 */ /* 0x000fe200078e0250 */
[----:B------:R1:W-:Y:S03]  /*5620*/  LDGSTS.E [R183+0xac00], [R162.64], !P6 ;  /* 0x0ac00000a2b77fae */ /* 0x0003e6000f121844 */
[----:B------:R-:W-:Y:S01]  /*5630*/  IMAD.WIDE R190, R196, 0x4, R10 ;  /* 0x00000004c4be7825 */ /* 0x000fe200078e020a */
[----:B------:R1:W-:Y:S01]  /*5640*/  LDGSTS.E [R183+0xae00], [R164.64], !P6 ;  /* 0x0ae00000a4b77fae */ /* 0x0003e2000f121844 */
[----:B------:R-:W-:-:S02]  /*5650*/  ISETP.GE.U32.AND P6, PT, R0, 0x7fffffce, PT ;  /* 0x7fffffce0000780c */ /* 0x000fc40003fc6070 */
[----:B------:R-:W-:Y:S01]  /*5660*/  IADD3 R0, R252, -0x17, RZ ;  /* 0xffffffe9fc007810 */ /* 0x000fe20007ffe0ff */
[----:B------:R1:W-:Y:S01]  /*5670*/  LDGSTS.E [R183+0xc800], [R166.64], !P5 ;  /* 0x0c800000a6b77fae */ /* 0x0003e2000e921844 */
[----:B------:R-:W-:Y:S02]  /*5680*/  IMAD R204, R246, 0x16, RZ ;  /* 0x00000016f6cc7824 */ /* 0x000fe400078e02ff */
[C---:B------:R-:W-:Y:S01]  /*5690*/  IMAD.WIDE R192, R196.reuse, 0x4, R68 ;  /* 0x00000004c4c07825 */ /* 0x040fe200078e0244 */
[----:B------:R1:W-:Y:S03]  /*56a0*/  LDGSTS.E [R183+0xca00], [R168.64], !P5 ;  /* 0x0ca00000a8b77fae */ /* 0x0003e6000e921844 */
[C---:B------:R-:W-:Y:S01]  /*56b0*/  IMAD.WIDE R194, R196.reuse, 0x4, R80 ;  /* 0x00000004c4c27825 */ /* 0x040fe200078e0250 */
[----:B------:R1:W-:Y:S03]  /*56c0*/  LDGSTS.E [R183+0xcc00], [R170.64], !P5 ;  /* 0x0cc00000aab77fae */ /* 0x0003e6000e921844 */
[----:B------:R-:W-:Y:S01]  /*56d0*/  IMAD.WIDE R196, R196, 0x4, R88 ;  /* 0x00000004c4c47825 */ /* 0x000fe200078e0258 */
[----:B------:R1:W-:Y:S01]  /*56e0*/  LDGSTS.E [R183+0xce00], [R172.64], !P5 ;  /* 0x0ce00000acb77fae */ /* 0x0003e2000e921844 */
[----:B------:R-:W-:-:S02]  /*56f0*/  ISETP.GE.U32.AND P5, PT, R0, 0x7fffffca, PT ;  /* 0x7fffffca0000780c */ /* 0x000fc40003fa6070 */
[----:B------:R-:W-:Y:S01]  /*5700*/  IMAD.SHL.U32 R0, R246, 0x2, RZ ;  /* 0x00000002f6007824 */ /* 0x000fe200078e00ff */
[----:B------:R1:W-:Y:S01]  /*5710*/  STL.64 [R1+0x48], R34 ;  /* 0x0000482201007387 */ /* 0x0003e20000100a00 */
[----:B------:R-:W-:-:S03]  /*5720*/  IMAD.WIDE R198, R204, 0x4, R10 ;  /* 0x00000004ccc67825 */ /* 0x000fc600078e020a */
[----:B------:R2:W-:Y:S01]  /*5730*/  STL.64 [R1+0x40], R32 ;  /* 0x0000402001007387 */ /* 0x0005e20000100a00 */
[----:B------:R-:W-:-:S03]  /*5740*/  IMAD.WIDE R42, R0, 0x4, R10 ;  /* 0x00000004002a7825 */ /* 0x000fc600078e020a */
[----:B------:R3:W-:Y:S01]  /*5750*/  STL.64 [R1+0x38], R30 ;  /* 0x0000381e01007387 */ /* 0x0007e20000100a00 */
[----:B----4-:R-:W-:-:S03]  /*5760*/  IMAD.WIDE R40, R0, 0x4, R68 ;  /* 0x0000000400287825 */ /* 0x010fc600078e0244 */
[----:B------:R4:W-:Y:S01]  /*5770*/  LDGSTS.E [R183+0xe800], [R174.64], !P2 ;  /* 0x0e800000aeb77fae */ /* 0x0009e2000d121844 */
[----:B-1----:R-:W-:-:S03]  /*5780*/  IMAD.WIDE R34, R0, 0x4, R80 ;  /* 0x0000000400227825 */ /* 0x002fc600078e0250 */
[----:B------:R4:W-:Y:S01]  /*5790*/  LDGSTS.E [R183+0xea00], [R176.64], !P2 ;  /* 0x0ea00000b0b77fae */ /* 0x0009e2000d121844 */
[----:B--2---:R-:W-:Y:S01]  /*57a0*/  IMAD.WIDE R32, R0, 0x4, R88 ;  /* 0x0000000400207825 */ /* 0x004fe200078e0258 */
[----:B------:R-:W-:Y:S02]  /*57b0*/  IADD3 R0, R252, -0x1f, RZ ;  /* 0xffffffe1fc007810 */ /* 0x000fe40007ffe0ff */
[C---:B---3--:R-:W-:Y:S01]  /*57c0*/  LOP3.LUT R30, R247.reuse, 0x40, RZ, 0x3c, !PT ;  /* 0x00000040f71e7812 */ /* 0x048fe200078e3cff */
[----:B------:R4:W-:Y:S01]  /*57d0*/  LDGSTS.E [R183+0xec00], [R178.64], !P2 ;  /* 0x0ec00000b2b77fae */ /* 0x0009e2000d121844 */
[----:B------:R-:W-:Y:S01]  /*57e0*/  IMAD R212, R246, 0x1a, RZ ;  /* 0x0000001af6d47824 */ /* 0x000fe200078e02ff */
[----:B------:R-:W-:Y:S01]  /*57f0*/  LOP3.LUT R31, R247, 0x60, RZ, 0x3c, !PT ;  /* 0x00000060f71f7812 */ /* 0x000fe200078e3cff */
[----:B------:R-:W-:Y:S01]  /*5800*/  IMAD.WIDE R200, R204, 0x4, R68 ;  /* 0x00000004ccc87825 */ /* 0x000fe200078e0244 */
[----:B------:R4:W-:Y:S01]  /*5810*/  LDGSTS.E [R183+0xee00], [R180.64], !P2 ;  /* 0x0ee00000b4b77fae */ /* 0x0009e2000d121844 */
[----:B------:R-:W-:-:S02]  /*5820*/  ISETP.GE.U32.AND P2, PT, R182, 0x7fffffc6, PT ;  /* 0x7fffffc6b600780c */ /* 0x000fc40003f46070 */
[----:B------:R-:W-:Y:S01]  /*5830*/  IMAD R182, R246, 0x6, RZ ;  /* 0x00000006f6b67824 */ /* 0x000fe200078e02ff */
[----:B------:R1:W-:Y:S01]  /*5840*/  LDGSTS.E [R30+0x1000], [R42.64], !P0 ;  /* 0x010000002a1e7fae */ /* 0x0003e2000c121844 */
[----:B------:R-:W-:-:S03]  /*5850*/  IMAD.WIDE R202, R204, 0x4, R80 ;  /* 0x00000004ccca7825 */ /* 0x000fc600078e0250 */
[----:B------:R2:W-:Y:S01]  /*5860*/  LDGSTS.E [R30+0x1200], [R40.64], !P0 ;  /* 0x01200000281e7fae */ /* 0x0005e2000c121844 */
[----:B------:R-:W-:-:S03]  /*5870*/  IMAD.WIDE R204, R204, 0x4, R88 ;  /* 0x00000004cccc7825 */ /* 0x000fc600078e0258 */
[----:B------:R1:W-:Y:S01]  /*5880*/  STL.64 [R1+0x130], R42 ;  /* 0x0001302a01007387 */ /* 0x0003e20000100a00 */
[----:B------:R-:W-:-:S03]  /*5890*/  IMAD.WIDE R206, R212, 0x4, R10 ;  /* 0x00000004d4ce7825 */ /* 0x000fc600078e020a */
[----:B------:R3:W-:Y:S01]  /*58a0*/  LDGSTS.E [R30+0x1400], [R34.64], !P0 ;  /* 0x01400000221e7fae */ /* 0x0007e2000c121844 */
[----:B------:R-:W-:Y:S02]  /*58b0*/  IMAD R220, R246, 0x1e, RZ ;  /* 0x0000001ef6dc7824 */ /* 0x000fe400078e02ff */
[C---:B------:R-:W-:Y:S01]  /*58c0*/  IMAD.WIDE R208, R212.reuse, 0x4, R68 ;  /* 0x00000004d4d07825 */ /* 0x040fe200078e0244 */
[----:B------:R2:W-:Y:S03]  /*58d0*/  STL.64 [R1+0x128], R40 ;  /* 0x0001282801007387 */ /* 0x0005e60000100a00 */
[----:B------:R-:W-:Y:S01]  /*58e0*/  IMAD.WIDE R210, R212, 0x4, R80 ;  /* 0x00000004d4d27825 */ /* 0x000fe200078e0250 */
[----:B------:R3:W-:Y:S01]  /*58f0*/  LDGSTS.E [R30+0x1600], [R32.64], !P0 ;  /* 0x01600000201e7fae */ /* 0x0007e2000c121844 */
[----:B------:R-:W-:Y:S02]  /*5900*/  ISETP.GE.U32.AND P0, PT, R0, 0x7fffffc2, PT ;  /* 0x7fffffc20000780c */ /* 0x000fe40003f06070 */
[----:B-1----:R-:W-:Y:S01]  /*5910*/  IMAD.WIDE R42, R182, 0x4, R10 ;  /* 0x00000004b62a7825 */ /* 0x002fe200078e020a */
[----:B------:R3:W-:Y:S03]  /*5920*/  STL.64 [R1+0x120], R34 ;  /* 0x0001202201007387 */ /* 0x0007e60000100a00 */
[----:B------:R-:W-:Y:S01]  /*5930*/  IMAD R0, R246, 0xa, RZ ;  /* 0x0000000af6007824 */ /* 0x000fe200078e02ff */
[----:B------:R1:W-:Y:S01]  /*5940*/  STL.64 [R1+0x118], R32 ;  /* 0x0001182001007387 */ /* 0x0003e20000100a00 */
[----:B--2---:R-:W-:-:S03]  /*5950*/  IMAD.WIDE R40, R182, 0x4, R68 ;  /* 0x00000004b6287825 */ /* 0x004fc600078e0244 */
[----:B------:R2:W-:Y:S01]  /*5960*/  STL.64 [R1+0xb0], R42 ;  /* 0x0000b02a01007387 */ /* 0x0005e20000100a00 */
[----:B------:R-:W-:-:S03]  /*5970*/  IMAD.WIDE R212, R212, 0x4, R88 ;  /* 0x00000004d4d47825 */ /* 0x000fc600078e0258 */
[----:B------:R2:W-:Y:S01]  /*5980*/  LDGSTS.E [R30+0x3000], [R42.64], !P3 ;  /* 0x030000002a1e7fae */ /* 0x0005e2000d921844 */
[----:B---3--:R-:W-:-:S03]  /*5990*/  IMAD.WIDE R34, R182, 0x4, R80 ;  /* 0x00000004b6227825 */ /* 0x008fc600078e0250 */
[----:B------:R3:W-:Y:S01]  /*59a0*/  STL.64 [R1+0xa8], R40 ;  /* 0x0000a82801007387 */ /* 0x0007e20000100a00 */
[----:B-1----:R-:W-:Y:S01]  /*59b0*/  IMAD.WIDE R32, R182, 0x4, R88 ;  /* 0x00000004b6207825 */ /* 0x002fe200078e0258 */
[----:B------:R-:W-:Y:S02]  /*59c0*/  IADD3 R182, R252, -0x4, RZ ;  /* 0xfffffffcfcb67810 */ /* 0x000fe40007ffe0ff */
[----:B------:R3:W-:Y:S01]  /*59d0*/  LDGSTS.E [R30+0x3200], [R40.64], !P3 ;  /* 0x03200000281e7fae */ /* 0x0007e2000d921844 */
[----:B------:R-:W-:-:S03]  /*59e0*/  IMAD.WIDE R214, R220, 0x4, R10 ;  /* 0x00000004dcd67825 */ /* 0x000fc600078e020a */
[----:B------:R1:W-:Y:S01]  /*59f0*/  STL.64 [R1+0xa0], R34 ;  /* 0x0000a02201007387 */ /* 0x0003e20000100a00 */
[----:B--2---:R-:W-:-:S03]  /*5a00*/  IMAD.WIDE R42, R0, 0x4, R10 ;  /* 0x00000004002a7825 */ /* 0x004fc600078e020a */
[----:B------:R1:W-:Y:S01]  /*5a10*/  LDGSTS.E [R30+0x3400], [R34.64], !P3 ;  /* 0x03400000221e7fae */ /* 0x0003e2000d921844 */
[----:B------:R-:W-:-:S03]  /*5a20*/  IMAD.WIDE R216, R220, 0x4, R68 ;  /* 0x00000004dcd87825 */ /* 0x000fc600078e0244 */
[----:B------:R2:W-:Y:S01]  /*5a30*/  STL.64 [R1+0x98], R32 ;  /* 0x0000982001007387 */ /* 0x0005e20000100a00 */
[----:B---3--:R-:W-:-:S03]  /*5a40*/  IMAD.WIDE R40, R0, 0x4, R68 ;  /* 0x0000000400287825 */ /* 0x008fc600078e0244 */
[----:B------:R2:W-:Y:S01]  /*5a50*/  LDGSTS.E [R30+0x3600], [R32.64], !P3 ;  /* 0x03600000201e7fae */ /* 0x0005e2000d921844 */
[----:B------:R-:W-:Y:S01]  /*5a60*/  ISETP.GE.U32.AND P3, PT, R182, 0x7fffffdd, PT ;  /* 0x7fffffddb600780c */ /* 0x000fe20003f66070 */
[----:B----4-:R-:W-:Y:S02]  /*5a70*/  IMAD.WIDE R182, R188, 0x4, R10 ;  /* 0x00000004bcb67825 */ /* 0x010fe400078e020a */
[----:B------:R3:W-:Y:S02]  /*5a80*/  LDGSTS.E [R30+0x5000], [R42.64], !P4 ;  /* 0x050000002a1e7fae */ /* 0x0007e4000e121844 */
[----:B-1----:R-:W-:Y:S02]  /*5a90*/  IMAD.WIDE R34, R0, 0x4, R80 ;  /* 0x0000000400227825 */ /* 0x002fe400078e0250 */
[----:B------:R1:W-:Y:S02]  /*5aa0*/  LDGSTS.E [R30+0x5200], [R40.64], !P4 ;  /* 0x05200000281e7fae */ /* 0x0003e4000e121844 */
[----:B------:R-:W-:-:S02]  /*5ab0*/  IMAD.WIDE R188, R188, 0x4, R88 ;  /* 0x00000004bcbc7825 */ /* 0x000fc400078e0258 */
[----:B------:R1:W-:Y:S02]  /*5ac0*/  LDGSTS.E [R30+0x5400], [R34.64], !P4 ;  /* 0x05400000221e7fae */ /* 0x0003e4000e121844 */
[----:B--2---:R-:W-:Y:S01]  /*5ad0*/  IMAD.WIDE R32, R0, 0x4, R88 ;  /* 0x0000000400207825 */ /* 0x004fe200078e0258 */
[----:B------:R-:W-:Y:S01]  /*5ae0*/  IADD3 R0, R252, -0x8, RZ ;  /* 0xfffffff8fc007810 */ /* 0x000fe20007ffe0ff */
[----:B------:R3:W-:Y:S02]  /*5af0*/  STL.64 [R1+0x30], R42 ;  /* 0x0000302a01007387 */ /* 0x0007e40000100a00 */
[----:B------:R-:W-:Y:S02]  /*5b00*/  IMAD.WIDE R218, R220, 0x4, R80 ;  /* 0x00000004dcda7825 */ /* 0x000fe400078e0250 */
[----:B------:R1:W-:Y:S01]  /*5b10*/  LDGSTS.E [R30+0x5600], [R32.64], !P4 ;  /* 0x05600000201e7fae */ /* 0x0003e2000e121844 */
[----:B------:R-:W-:Y:S01]  /*5b20*/  ISETP.GE.U32.AND P4, PT, R0, 0x7fffffd9, PT ;  /* 0x7fffffd90000780c */ /* 0x000fe20003f86070 */
[----:B------:R-:W-:Y:S01]  /*5b30*/  IMAD.WIDE R220, R220, 0x4, R88 ;  /* 0x00000004dcdc7825 */ /* 0x000fe200078e0258 */
[----:B------:R-:W-:Y:S01]  /*5b40*/  IADD3 R0, R252, -0xc, RZ ;  /* 0xfffffff4fc007810 */ /* 0x000fe20007ffe0ff */
[----:B------:R1:W-:Y:S02]  /*5b50*/  LDGSTS.E [R30+0x7000], [R182.64], !P1 ;  /* 0x07000000b61e7fae */ /* 0x0003e4000c921844 */
[----:B------:R-:W-:-:S02]  /*5b60*/  IMAD R222, R246, 0x7, RZ ;  /* 0x00000007f6de7824 */ /* 0x000fc400078e02ff */
[----:B------:R1:W-:Y:S01]  /*5b70*/  LDGSTS.E [R30+0x7200], [R184.64], !P1 ;  /* 0x07200000b81e7fae */ /* 0x0003e2000c921844 */
[----:B------:R-:W-:Y:S02]  /*5b80*/  IMAD R250, R246, 0xb, RZ ;  /* 0x0000000bf6fa7824 */ /* 0x000fe400078e02ff */
[----:B---3--:R-:W-:Y:S01]  /*5b90*/  IMAD.WIDE R42, R222, 0x4, R10 ;  /* 0x00000004de2a7825 */ /* 0x008fe200078e020a */
[----:B------:R1:W-:Y:S03]  /*5ba0*/  LDGSTS.E [R30+0x7400], [R186.64], !P1 ;  /* 0x07400000ba1e7fae */ /* 0x0003e6000c921844 */
[----:B------:R-:W-:Y:S01]  /*5bb0*/  IMAD R236, R246, 0x13, RZ ;  /* 0x00000013f6ec7824 */ /* 0x000fe200078e02ff */
[----:B------:R1:W-:Y:S01]  /*5bc0*/  LDGSTS.E [R30+0x7600], [R188.64], !P1 ;  /* 0x07600000bc1e7fae */ /* 0x0003e2000c921844 */
[----:B------:R-:W-:Y:S02]  /*5bd0*/  ISETP.GE.U32.AND P1, PT, R0, 0x7fffffd5, PT ;  /* 0x7fffffd50000780c */ /* 0x000fe40003f26070 */
[----:B------:R-:W-:Y:S01]  /*5be0*/  IADD3 R0, R252, -0x10, RZ ;  /* 0xfffffff0fc007810 */ /* 0x000fe20007ffe0ff */
[----:B------:R1:W-:Y:S01]  /*5bf0*/  LDGSTS.E [R30+0x9000], [R190.64], !P6 ;  /* 0x09000000be1e7fae */ /* 0x0003e2000f121844 */
[----:B------:R-:W-:-:S03]  /*5c00*/  IMAD.WIDE R234, R236, 0x4, R80 ;  /* 0x00000004ecea7825 */ /* 0x000fc600078e0250 */
[----:B------:R1:W-:Y:S04]  /*5c10*/  LDGSTS.E [R30+0x9200], [R192.64], !P6 ;  /* 0x09200000c01e7fae */ /* 0x0003e8000f121844 */
[----:B------:R1:W-:Y:S04]  /*5c20*/  LDGSTS.E [R30+0x9400], [R194.64], !P6 ;  /* 0x09400000c21e7fae */ /* 0x0003e8000f121844 */
[----:B------:R1:W-:Y:S01]  /*5c30*/  LDGSTS.E [R30+0x9600], [R196.64], !P6 ;  /* 0x09600000c41e7fae */ /* 0x0003e2000f121844 */
[----:B------:R-:W-:Y:S02]  /*5c40*/  ISETP.GE.U32.AND P6, PT, R0, 0x7fffffd1, PT ;  /* 0x7fffffd10000780c */ /* 0x000fe40003fc6070 */
[----:B------:R-:W-:Y:S01]  /*5c50*/  IADD3 R0, R252, -0x14, RZ ;  /* 0xffffffecfc007810 */ /* 0x000fe20007ffe0ff */
[----:B------:R1:W-:Y:S04]  /*5c60*/  LDGSTS.E [R30+0xb000], [R198.64], !P5 ;  /* 0x0b000000c61e7fae */ /* 0x0003e8000e921844 */
[----:B------:R1:W-:Y:S04]  /*5c70*/  LDGSTS.E [R30+0xb200], [R200.64], !P5 ;  /* 0x0b200000c81e7fae */ /* 0x0003e8000e921844 */
[----:B------:R1:W-:Y:S04]  /*5c80*/  LDGSTS.E [R30+0xb400], [R202.64], !P5 ;  /* 0x0b400000ca1e7fae */ /* 0x0003e8000e921844 */
[----:B------:R1:W-:Y:S01]  /*5c90*/  LDGSTS.E [R30+0xb600], [R204.64], !P5 ;  /* 0x0b600000cc1e7fae */ /* 0x0003e2000e921844 */
[----:B------:R-:W-:-:S02]  /*5ca0*/  ISETP.GE.U32.AND P5, PT, R0, 0x7fffffcd, PT ;  /* 0x7fffffcd0000780c */ /* 0x000fc40003fa6070 */
        /* <DEDUP_REMOVED lines=11> */
[----:B------:R-:W-:Y:S01]  /*5d60*/  ISETP.GE.U32.AND P0, PT, R0, 0x7fffffc5, PT ;  /* 0x7fffffc50000780c */ /* 0x000fe20003f06070 */
[----:B------:R-:W-:-:S02]  /*5d70*/  IMAD R0, R246, 0x3, RZ ;  /* 0x00000003f6007824 */ /* 0x000fc400078e02ff */
[----:B------:R2:W-:Y:S02]  /*5d80*/  STL.64 [R1+0x28], R40 ;  /* 0x0000282801007387 */ /* 0x0005e40000100a00 */
[C---:B------:R-:W-:Y:S02]  /*5d90*/  IMAD.WIDE R232, R0.reuse, 0x4, R10 ;  /* 0x0000000400e87825 */ /* 0x040fe400078e020a */
[----:B------:R3:W-:Y:S02]  /*5da0*/  STL.64 [R1+0x20], R34 ;  /* 0x0000202201007387 */ /* 0x0007e40000100a00 */
[----:B------:R-:W-:Y:S02]  /*5db0*/  IMAD.WIDE R230, R0, 0x4, R68 ;  /* 0x0000000400e67825 */ /* 0x000fe400078e0244 */
[----:B------:R4:W-:Y:S01]  /*5dc0*/  STL.64 [R1+0x18], R32 ;  /* 0x0000182001007387 */ /* 0x0009e20000100a00 */
[----:B-1----:R-:W-:Y:S01]  /*5dd0*/  IADD3 R30, R252, -0x60, RZ ;  /* 0xffffffa0fc1e7810 */ /* 0x002fe20007ffe0ff */
[----:B------:R-:W-:-:S02]  /*5de0*/  IMAD.WIDE R228, R0, 0x4, R80 ;  /* 0x0000000400e47825 */ /* 0x000fc400078e0250 */
[----:B------:R1:W-:Y:S02]  /*5df0*/  STL.64 [R1+0x110], R232 ;  /* 0x000110e801007387 */ /* 0x0003e40000100a00 */
[----:B------:R-:W-:Y:S01]  /*5e00*/  IMAD.WIDE R44, R0, 0x4, R88 ;  /* 0x00000004002c7825 */ /* 0x000fe200078e0258 */
[----:B------:R-:W-:Y:S01]  /*5e10*/  IADD3 R0, R252, -0x40, RZ ;  /* 0xffffffc0fc007810 */ /* 0x000fe20007ffe0ff */
[----:B------:R1:W-:Y:S02]  /*5e20*/  LDGSTS.E [R31+0x1800], [R232.64], !P3 ;  /* 0x01800000e81f7fae */ /* 0x0003e4000d921844 */
[C---:B--2---:R-:W-:Y:S02]  /*5e30*/  IMAD.WIDE R40, R222.reuse, 0x4, R68 ;  /* 0x00000004de287825 */ /* 0x044fe400078e0244 */
[----:B------:R-:W-:Y:S02]  /*5e40*/  STL.64 [R1+0x90], R42 ;  /* 0x0000902a01007387 */ /* 0x000fe40000100a00 */
[----:B---3--:R-:W-:-:S02]  /*5e50*/  IMAD.WIDE R34, R222, 0x4, R80 ;  /* 0x00000004de227825 */ /* 0x008fc400078e0250 */
[----:B------:R2:W-:Y:S02]  /*5e60*/  LDGSTS.E [R31+0x1a00], [R230.64], !P3 ;  /* 0x01a00000e61f7fae */ /* 0x0005e4000d921844 */
[----:B----4-:R-:W-:Y:S02]  /*5e70*/  IMAD.WIDE R32, R222, 0x4, R88 ;  /* 0x00000004de207825 */ /* 0x010fe400078e0258 */
[----:B------:R2:W-:Y:S02]  /*5e80*/  STL.64 [R1+0x108], R230 ;  /* 0x000108e601007387 */ /* 0x0005e40000100a00 */
[----:B-1----:R-:W-:Y:S02]  /*5e90*/  IMAD.WIDE R232, R236, 0x4, R68 ;  /* 0x00000004ece87825 */ /* 0x002fe400078e0244 */
[----:B------:R1:W-:Y:S04]  /*5ea0*/  LDGSTS.E [R31+0x1c00], [R228.64], !P3 ;  /* 0x01c00000e41f7fae */ /* 0x0003e8000d921844 */
[----:B------:R1:W-:Y:S04]  /*5eb0*/  STL.64 [R1+0x100], R228 ;  /* 0x000100e401007387 */ /* 0x0003e80000100a00 */
[----:B------:R3:W-:Y:S01]  /*5ec0*/  LDGSTS.E [R31+0x1e00], [R44.64], !P3 ;  /* 0x01e000002c1f7fae */ /* 0x0007e2000d921844 */
[----:B------:R-:W-:Y:S01]  /*5ed0*/  ISETP.GE.U32.AND P3, PT, R223, 0x7fffffc1, PT ;  /* 0x7fffffc1df00780c */ /* 0x000fe20003f66070 */
[----:B--2---:R-:W-:-:S02]  /*5ee0*/  IMAD.MOV.U32 R230, RZ, RZ, 0x1f ;  /* 0x0000001fffe67424 */ /* 0x004fc400078e00ff */
[----:B------:R-:W-:Y:S04]  /*5ef0*/  STL.64 [R1+0xf8], R44 ;  /* 0x0000f82c01007387 */ /* 0x000fe80000100a00 */
[----:B------:R2:W-:Y:S01]  /*5f00*/  LDGSTS.E [R31+0x3800], [R42.64], !P4 ;  /* 0x038000002a1f7fae */ /* 0x0005e2000e121844 */
[----:B-1----:R-:W-:-:S03]  /*5f10*/  IMAD R228, R246, 0xf, RZ ;  /* 0x0000000ff6e47824 */ /* 0x002fc600078e02ff */
[----:B------:R1:W-:Y:S01]  /*5f20*/  STL.64 [R1+0x88], R40 ;  /* 0x0000882801007387 */ /* 0x0003e20000100a00 */
[----:B------:R-:W-:-:S03]  /*5f30*/  IMAD.WIDE R224, R228, 0x4, R68 ;  /* 0x00000004e4e07825 */ /* 0x000fc600078e0244 */
[----:B------:R1:W-:Y:S01]  /*5f40*/  LDGSTS.E [R31+0x3a00], [R40.64], !P4 ;  /* 0x03a00000281f7fae */ /* 0x0003e2000e121844 */
[----:B------:R-:W-:-:S03]  /*5f50*/  IMAD.WIDE R226, R228, 0x4, R80 ;  /* 0x00000004e4e27825 */ /* 0x000fc600078e0250 */
[----:B------:R4:W-:Y:S04]  /*5f60*/  STL.64 [R1+0x80], R34 ;  /* 0x0000802201007387 */ /* 0x0009e80000100a00 */
[----:B------:R4:W-:Y:S01]  /*5f70*/  LDGSTS.E [R31+0x3c00], [R34.64], !P4 ;  /* 0x03c00000221f7fae */ /* 0x0009e2000e121844 */
[----:B-1----:R-:W-:-:S03]  /*5f80*/  IMAD.WIDE R40, R250, 0x4, R10 ;  /* 0x00000004fa287825 */ /* 0x002fc600078e020a */
[----:B------:R1:W-:Y:S04]  /*5f90*/  STL.64 [R1+0x78], R32 ;  /* 0x0000782001007387 */ /* 0x0003e80000100a00 */
[----:B------:R1:W-:Y:S01]  /*5fa0*/  LDGSTS.E [R31+0x3e00], [R32.64], !P4 ;  /* 0x03e00000201f7fae */ /* 0x0003e2000e121844 */
[----:B------:R-:W-:Y:S01]  /*5fb0*/  ISETP.GE.AND P4, PT, R245, R223, PT ;  /* 0x000000dff500720c */ /* 0x000fe20003f86270 */
[----:B------:R-:W-:Y:S02]  /*5fc0*/  IMAD.WIDE R222, R228, 0x4, R10 ;  /* 0x00000004e4de7825 */ /* 0x000fe400078e020a */
[----:B------:R2:W-:Y:S02]  /*5fd0*/  LDGSTS.E [R31+0x5800], [R40.64], !P1 ;  /* 0x05800000281f7fae */ /* 0x0005e4000c921844 */
[----:B----4-:R-:W-:-:S02]  /*5fe0*/  IMAD.WIDE R34, R250, 0x4, R68 ;  /* 0x00000004fa227825 */ /* 0x010fc400078e0244 */
[----:B------:R-:W-:Y:S02]  /*5ff0*/  STL.64 [R1+0x10], R40 ;  /* 0x0000102801007387 */ /* 0x000fe40000100a00 */
[----:B------:R-:W-:Y:S02]  /*6000*/  IMAD.WIDE R228, R228, 0x4, R88 ;  /* 0x00000004e4e47825 */ /* 0x000fe400078e0258 */
[----:B------:R4:W-:Y:S02]  /*6010*/  LDGSTS.E [R31+0x5a00], [R34.64], !P1 ;  /* 0x05a00000221f7fae */ /* 0x0009e4000c921844 */
[C---:B-1----:R-:W-:Y:S02]  /*6020*/  IMAD.WIDE R32, R250.reuse, 0x4, R80 ;  /* 0x00000004fa207825 */ /* 0x042fe400078e0250 */
[----:B------:R4:W-:Y:S02]  /*6030*/  STL.64 [R1+0x8], R34 ;  /* 0x0000082201007387 */ /* 0x0009e40000100a00 */
[----:B------:R-:W-:-:S02]  /*6040*/  IMAD.WIDE R250, R250, 0x4, R88 ;  /* 0x00000004fafa7825 */ /* 0x000fc400078e0258 */
[----:B------:R1:W-:Y:S04]  /*6050*/  LDGSTS.E [R31+0x5c00], [R32.64], !P1 ;  /* 0x05c00000201f7fae */ /* 0x0003e8000c921844 */
[----:B------:R1:W-:Y:S01]  /*6060*/  LDGSTS.E [R31+0x5e00], [R250.64], !P1 ;  /* 0x05e00000fa1f7fae */ /* 0x0003e2000c921844 */
[----:B------:R-:W-:-:S03]  /*6070*/  ISETP.GE.U32.AND P1, PT, R0, 0x7fffffa1, PT ;  /* 0x7fffffa10000780c */ /* 0x000fc60003f26070 */
[----:B------:R1:W-:Y:S01]  /*6080*/  LDGSTS.E [R31+0x7800], [R222.64], !P6 ;  /* 0x07800000de1f7fae */ /* 0x0003e2000f121844 */
[----:B----4-:R-:W-:Y:S01]  /*6090*/  IADD3 R34, R230, c[0x0][0x180], RZ ;  /* 0x00006000e6227a10 */ /* 0x010fe20007ffe0ff */
[C---:B------:R-:W-:Y:S02]  /*60a0*/  IMAD.WIDE R230, R236.reuse, 0x4, R10 ;  /* 0x00000004ece67825 */ /* 0x040fe400078e020a */
[----:B------:R4:W-:Y:S02]  /*60b0*/  LDGSTS.E [R31+0x7a00], [R224.64], !P6 ;  /* 0x07a00000e01f7fae */ /* 0x0009e4000f121844 */
[----:B------:R-:W-:Y:S02]  /*60c0*/  IMAD.WIDE R236, R236, 0x4, R88 ;  /* 0x00000004ecec7825 */ /* 0x000fe400078e0258 */
[----:B------:R4:W-:Y:S04]  /*60d0*/  LDGSTS.E [R31+0x7c00], [R226.64], !P6 ;  /* 0x07c00000e21f7fae */ /* 0x0009e8000f121844 */
[----:B------:R4:W-:Y:S01]  /*60e0*/  LDGSTS.E [R31+0x7e00], [R228.64], !P6 ;  /* 0x07e00000e41f7fae */ /* 0x0009e2000f121844 */
[----:B------:R-:W-:Y:S01]  /*60f0*/  ISETP.GE.AND P6, PT, R245, R0, PT ;  /* 0x00000000f500720c */ /* 0x000fe20003fc6270 */
[----:B------:R-:W-:-:S02]  /*6100*/  IMAD R0, R246, 0x17, RZ ;  /* 0x00000017f6007824 */ /* 0x000fc400078e02ff */
[----:B------:R1:W-:Y:S02]  /*6110*/  STL.64 [R1], R32 ;  /* 0x0000002001007387 */ /* 0x0003e40000100a00 */
[C---:B--2---:R-:W-:Y:S02]  /*6120*/  IMAD.WIDE R40, R0.reuse, 0x4, R10 ;  /* 0x0000000400287825 */ /* 0x044fe400078e020a */
[----:B------:R4:W-:Y:S04]  /*6130*/  LDGSTS.E [R31+0x9800], [R230.64], !P5 ;  /* 0x09800000e61f7fae */ /* 0x0009e8000e921844 */
[----:B------:R4:W-:Y:S01]  /*6140*/  LDGSTS.E [R31+0x9a00], [R232.64], !P5 ;  /* 0x09a00000e81f7fae */ /* 0x0009e2000e921844 */
[----:B-1----:R-:W-:-:S03]  /*6150*/  IMAD.WIDE R32, R0, 0x4, R68 ;  /* 0x0000000400207825 */ /* 0x002fc600078e0244 */
[----:B------:R4:W-:Y:S04]  /*6160*/  LDGSTS.E [R31+0x9c00], [R234.64], !P5 ;  /* 0x09c00000ea1f7fae */ /* 0x0009e8000e921844 */
[----:B------:R4:W-:Y:S01]  /*6170*/  LDGSTS.E [R31+0x9e00], [R236.64], !P5 ;  /* 0x09e00000ec1f7fae */ /* 0x0009e2000e921844 */
[----:B------:R-:W-:-:S03]  /*6180*/  ISETP.GT.AND P5, PT, R34, 0x1f, PT ;  /* 0x0000001f2200780c */ /* 0x000fc60003fa4270 */
[----:B------:R1:W-:Y:S04]  /*6190*/  STL.64 [R1+0x160], R40 ;  /* 0x0001602801007387 */ /* 0x0003e80000100a00 */
[----:B------:R1:W-:Y:S04]  /*61a0*/  LDGSTS.E [R31+0xb800], [R40.64], !P2 ;  /* 0x0b800000281f7fae */ /* 0x0003e8000d121844 */
[----:B------:R2:W-:Y:S04]  /*61b0*/  STL.64 [R1+0x178], R32 ;  /* 0x0001782001007387 */ /* 0x0005e80000100a00 */
[----:B------:R2:W-:Y:S01]  /*61c0*/  LDGSTS.E [R31+0xba00], [R32.64], !P2 ;  /* 0x0ba00000201f7fae */ /* 0x0005e2000d121844 */
[----:B-1----:R-:W-:-:S03]  /*61d0*/  IMAD.WIDE R40, R0, 0x4, R80 ;  /* 0x0000000400287825 */ /* 0x002fc600078e0250 */
[----:B------:R-:W1:Y:S04]  /*61e0*/  S2R R35, SR_TID.X ;  /* 0x0000000000237919 */ /* 0x000e680000002100 */
[----:B------:R4:W-:Y:S01]  /*61f0*/  STL.64 [R1+0x1a0], R40 ;  /* 0x0001a02801007387 */ /* 0x0009e20000100a00 */
[----:B--2---:R-:W-:-:S03]  /*6200*/  IMAD.WIDE R32, R0, 0x4, R88 ;  /* 0x0000000400207825 */ /* 0x004fc600078e0258 */
[----:B------:R4:W-:Y:S01]  /*6210*/  LDGSTS.E [R31+0xbc00], [R40.64], !P2 ;  /* 0x0bc00000281f7fae */ /* 0x0009e2000d121844 */
[----:B------:R-:W-:-:S03]  /*6220*/  IMAD R0, R246, 0x1b, RZ ;  /* 0x0000001bf6007824 */ /* 0x000fc600078e02ff */
[----:B------:R2:W-:Y:S01]  /*6230*/  STL.64 [R1+0x1b8], R32 ;  /* 0x0001b82001007387 */ /* 0x0005e20000100a00 */
[----:B---3--:R-:W-:-:S03]  /*6240*/  IMAD.WIDE R44, R0, 0x4, R10 ;  /* 0x00000004002c7825 */ /* 0x008fc600078e020a */
[----:B------:R2:W-:Y:S01]  /*6250*/  LDGSTS.E [R31+0xbe00], [R32.64], !P2 ;  /* 0x0be00000201f7fae */ /* 0x0005e2000d121844 */
[----:B------:R-:W-:Y:S01]  /*6260*/  ISETP.GE.AND P2, PT, R245, c[0x0][0x180], PT ;  /* 0x00006000f5007a0c */ /* 0x000fe20003f46270 */
[C---:B------:R-:W-:Y:S02]  /*6270*/  IMAD.WIDE R42, R0.reuse, 0x4, R68 ;  /* 0x00000004002a7825 */ /* 0x040fe400078e0244 */
[----:B------:R-:W-:Y:S02]  /*6280*/  STL.64 [R1+0x1d0], R44 ;  /* 0x0001d02c01007387 */ /* 0x000fe40000100a00 */
[C---:B----4-:R-:W-:Y:S02]  /*6290*/  IMAD.WIDE R40, R0.reuse, 0x4, R80 ;  /* 0x0000000400287825 */ /* 0x050fe400078e0250 */
[----:B------:R3:W-:Y:S02]  /*62a0*/  LDGSTS.E [R31+0xd800], [R44.64], !P0 ;  /* 0x0d8000002c1f7fae */ /* 0x0007e4000c121844 */
[----:B--2---:R-:W-:-:S02]  /*62b0*/  IMAD.WIDE R32, R0, 0x4, R88 ;  /* 0x0000000400207825 */ /* 0x004fc400078e0258 */
[----:B------:R-:W-:Y:S01]  /*62c0*/  STL.64 [R1+0x1e0], R42 ;  /* 0x0001e02a01007387 */ /* 0x000fe20000100a00 */
[----:B------:R-:W-:-:S03]  /*62d0*/  SEL R0, RZ, 0x4, !P5 ;  /* 0x00000004ff007807 */ /* 0x000fc60006800000 */
[----:B------:R2:W-:Y:S01]  /*62e0*/  LDGSTS.E [R31+0xda00], [R42.64], !P0 ;  /* 0x0da000002a1f7fae */ /* 0x0005e2000c121844 */
[----:B------:R-:W-:Y:S02]  /*62f0*/  SEL R0, R0, RZ, !P2 ;  /* 0x000000ff00007207 */ /* 0x000fe40005000000 */
[----:B------:R-:W-:Y:S01]  /*6300*/  ISETP.GE.AND P2, PT, R245, R30, PT ;  /* 0x0000001ef500720c */ /* 0x000fe20003f46270 */
[----:B------:R-:W-:Y:S04]  /*6310*/  STL.64 [R1+0x1e8], R40 ;  /* 0x0001e82801007387 */ /* 0x000fe80000100a00 */
[----:B------:R4:W-:Y:S04]  /*6320*/  LDGSTS.E [R31+0xdc00], [R40.64], !P0 ;  /* 0x0dc00000281f7fae */ /* 0x0009e8000c121844 */
[----:B------:R1:W-:Y:S04]  /*6330*/  STL.64 [R1+0x1f0], R32 ;  /* 0x0001f02001007387 */ /* 0x0003e80000100a00 */
[----:B------:R1:W-:Y:S01]  /*6340*/  LDGSTS.E [R31+0xde00], [R32.64], !P0 ;  /* 0x0de00000201f7fae */ /* 0x0003e2000c121844 */
[----:B------:R-:W-:Y:S01]  /*6350*/  ISETP.GE.U32.AND P0, PT, R30, 0x7fffff81, PT ;  /* 0x7fffff811e00780c */ /* 0x000fe20003f06070 */
[----:B-1----:R-:W-:-:S04]  /*6360*/  IMAD R32, R246, 0x1f, RZ ;  /* 0x0000001ff6207824 */ /* 0x002fc800078e02ff */
[----:B---3--:R-:W-:-:S04]  /*6370*/  IMAD.WIDE R44, R32, 0x4, R10 ;  /* 0x00000004202c7825 */ /* 0x008fc800078e020a */
[C---:B--2---:R-:W-:Y:S01]  /*6380*/  IMAD.WIDE R42, R32.reuse, 0x4, R68 ;  /* 0x00000004202a7825 */ /* 0x044fe200078e0244 */
[----:B------:R1:W-:Y:S03]  /*6390*/  LDGSTS.E [R31+0xf800], [R44.64], !P3 ;  /* 0x0f8000002c1f7fae */ /* 0x0003e6000d921844 */
[C---:B----4-:R-:W-:Y:S01]  /*63a0*/  IMAD.WIDE R40, R32.reuse, 0x4, R80 ;  /* 0x0000000420287825 */ /* 0x050fe200078e0250 */
[----:B------:R1:W-:Y:S03]  /*63b0*/  LDGSTS.E [R31+0xfa00], [R42.64], !P3 ;  /* 0x0fa000002a1f7fae */ /* 0x0003e6000d921844 */
[----:B------:R-:W-:Y:S01]  /*63c0*/  IMAD.WIDE R32, R32, 0x4, R88 ;  /* 0x0000000420207825 */ /* 0x000fe200078e0258 */
[----:B------:R1:W-:Y:S04]  /*63d0*/  LDGSTS.E [R31+0xfc00], [R40.64], !P3 ;  /* 0x0fc00000281f7fae */ /* 0x0003e8000d921844 */
[----:B------:R1:W-:Y:S01]  /*63e0*/  LDGSTS.E [R31+0xfe00], [R32.64], !P3 ;  /* 0x0fe00000201f7fae */ /* 0x0003e2000d921844 */
[----:B------:R-:W-:-:S02]  /*63f0*/  ISETP.NE.U32.AND P3, PT, R0, RZ, PT ;  /* 0x000000ff0000720c */ /* 0x000fc40003f65070 */
[----:B------:R-:W-:Y:S01]  /*6400*/  LOP3.LUT R0, R35, 0x60, RZ, 0xc0, !PT ;  /* 0x0000006023007812 */ /* 0x000fe200078ec0ff */
[----:B------:R-:W0:Y:S03]  /*6410*/  LDGDEPBAR ;  /* 0x00000000000079af */ /* 0x000e260000000000 */
[----:B------:R-:W-:Y:S01]  /*6420*/  SHF.R.U32.HI R30, RZ, 0x1, R0 ;  /* 0x00000001ff1e7819 */ /* 0x000fe20000011600 */
[----:B------:R-:W-:Y:S01]  /*6430*/  STL.64 [R1+0x1f8], R44 ;  /* 0x0001f82c01007387 */ /* 0x000fe20000100a00 */
[----:B------:R-:W-:Y:S02]  /*6440*/  IMAD.SHL.U32 R0, R246, 0x20, RZ ;  /* 0x00000020f6007824 */ /* 0x000fe400078e00ff */
[----:B------:R-:W-:Y:S01]  /*6450*/  LOP3.LUT R30, R247, R30, RZ, 0x3c, !PT ;  /* 0x0000001ef71e7212 */ /* 0x000fe200078e3cff */
[----:B------:R-:W-:Y:S01]  /*6460*/  STL.64 [R1+0x200], R42 ;  /* 0x0002002a01007387 */ /* 0x000fe20000100a00 */
[----:B-1----:R-:W-:-:S03]  /*6470*/  IADD3 R31, R252, -0x21, RZ ;  /* 0xffffffdffc1f7810 */ /* 0x002fc60007ffe0ff */
[----:B------:R1:W-:Y:S04]  /*6480*/  LDGSTS.E [R30+0x50000], [R116.64], P3 ;  /* 0x50000000741e7fae */ /* 0x0003e80009921844 */
        /* <DEDUP_REMOVED lines=25> */
[----:B------:R2:W-:Y:S04]  /*6620*/  STL.64 [R1+0x208], R40 ;  /* 0x0002082801007387 */ /* 0x0005e80000100a00 */
[----:B------:R3:W-:Y:S04]  /*6630*/  LDGSTS.E [R30+0x56800], [R248.64], P3 ;  /* 0x56800000f81e7fae */ /* 0x0007e80009921844 */
[----:B------:R2:W-:Y:S04]  /*6640*/  STL.64 [R1+0x210], R32 ;  /* 0x0002102001007387 */ /* 0x0005e80000100a00 */
[----:B------:R1:W-:Y:S01]  /*6650*/  LDGSTS.E [R30+0x56c00], [R118.64], P3 ;  /* 0x56c00000761e7fae */ /* 0x0003e20009921844 */
[----:B--2---:R-:W-:-:S02]  /*6660*/  LOP3.LUT R41, R30, 0x40, RZ, 0x3c, !PT ;  /* 0x000000401e297812 */ /* 0x004fc400078e3cff */
[----:B------:R-:W-:Y:S01]  /*6670*/  SEL R40, RZ, 0x4, P4 ;  /* 0x00000004ff287807 */ /* 0x000fe20002000000 */
[----:B------:R2:W-:Y:S01]  /*6680*/  LDGSTS.E [R30+0x57000], [R136.64], P3 ;  /* 0x57000000881e7fae */ /* 0x0005e20009921844 */
[----:B------:R-:W-:-:S03]  /*6690*/  ISETP.GE.U32.AND P4, PT, R31, 0x7fffffc0, PT ;  /* 0x7fffffc01f00780c */ /* 0x000fc60003f86070 */
[----:B------:R3:W-:Y:S04]  /*66a0*/  LDGSTS.E [R30+0x57400], [R96.64], P3 ;  /* 0x57400000601e7fae */ /* 0x0007e80009921844 */
[----:B-1----:R-:W4:Y:S04]  /*66b0*/  LDL.LU.64 R118, [R1+0x1cc8] ;  /* 0x001cc80001767983 */ /* 0x002f280000300a00 */
[----:B--2---:R-:W2:Y:S04]  /*66c0*/  LDL.LU.64 R136, [R1+0x1cc0] ;  /* 0x001cc00001887983 */ /* 0x004ea80000300a00 */
[----:B---3--:R-:W3:Y:S04]  /*66d0*/  LDL.LU.64 R96, [R1+0x1cb8] ;  /* 0x001cb80001607983 */ /* 0x008ee80000300a00 */
[----:B------:R1:W-:Y:S04]  /*66e0*/  LDGSTS.E [R30+0x57800], [R126.64], P3 ;  /* 0x578000007e1e7fae */ /* 0x0003e80009921844 */
[----:B------:R1:W-:Y:S04]  /*66f0*/  LDGSTS.E [R30+0x57c00], [R144.64], P3 ;  /* 0x57c00000901e7fae */ /* 0x0003e80009921844 */
[----:B-1----:R-:W2:Y:S04]  /*6700*/  LDL.LU.64 R126, [R1+0x1cb0] ;  /* 0x001cb000017e7983 */ /* 0x002ea80000300a00 */
[----:B------:R-:W4:Y:S04]  /*6710*/  LDL.LU.64 R144, [R1+0x1ca8] ;  /* 0x001ca80001907983 */ /* 0x000f280000300a00 */
[----:B------:R-:W4:Y:S04]  /*6720*/  LDL.64 R242, [R1+0x168] ;  /* 0x0001680001f27983 */ /* 0x000f280000100a00 */
[----:B------:R-:W4:Y:S04]  /*6730*/  LDL.64 R244, [R1+0x180] ;  /* 0x0001800001f47983 */ /* 0x000f280000100a00 */
[----:B------:R-:W4:Y:S04]  /*6740*/  LDL.64 R44, [R1+0x190] ;  /* 0x00019000012c7983 */ /* 0x000f280000100a00 */
[----:B------:R-:W4:Y:S04]  /*6750*/  LDL.64 R42, [R1+0x1a8] ;  /* 0x0001a800012a7983 */ /* 0x000f280000100a00 */
[----:B------:R-:W4:Y:S04]  /*6760*/  LDL.64 R246, [R1+0x1c0] ;  /* 0x0001c00001f67983 */ /* 0x000f280000100a00 */
[----:B------:R-:W4:Y:S04]  /*6770*/  LDL.64 R248, [R1+0x1d8] ;  /* 0x0001d80001f87983 */ /* 0x000f280000100a00 */
[----:B------:R-:W4:Y:S04]  /*6780*/  LDL.LU.64 R32, [R1+0xf0] ;  /* 0x0000f00001207983 */ /* 0x000f280000300a00 */
[----:B------:R-:W4:Y:S04]  /*6790*/  LDL.LU.64 R30, [R1+0xe8] ;  /* 0x0000e800011e7983 */ /* 0x000f280000300a00 */
[----:B---3--:R1:W-:Y:S04]  /*67a0*/  LDGSTS.E [R41+0x50200], [R96.64], P3 ;  /* 0x5020000060297fae */ /* 0x0083e80009921844 */
[----:B--2---:R1:W-:Y:S04]  /*67b0*/  LDGSTS.E [R41+0x50600], [R126.64], P3 ;  /* 0x506000007e297fae */ /* 0x0043e80009921844 */
[----:B------:R1:W-:Y:S04]  /*67c0*/  LDGSTS.E [R41+0x50a00], [R136.64], P3 ;  /* 0x50a0000088297fae */ /* 0x0003e80009921844 */
[----:B----4-:R1:W-:Y:S04]  /*67d0*/  LDGSTS.E [R41+0x50e00], [R144.64], P3 ;  /* 0x50e0000090297fae */ /* 0x0103e80009921844 */
        /* <DEDUP_REMOVED lines=25> */
[----:B--2---:R-:W2:Y:S04]  /*6970*/  LDL.LU.64 R242, [R1+0xe0] ;  /* 0x0000e00001f27983 */ /* 0x004ea80000300a00 */
[----:B---3--:R-:W3:Y:S04]  /*6980*/  LDL.LU.64 R244, [R1+0xd8] ;  /* 0x0000d80001f47983 */ /* 0x008ee80000300a00 */
[----:B------:R1:W-:Y:S04]  /*6990*/  LDGSTS.E [R41+0x57600], [R42.64], P3 ;  /* 0x576000002a297fae */ /* 0x0003e80009921844 */
[----:B------:R4:W-:Y:S04]  /*69a0*/  LDGSTS.E [R41+0x57a00], [R246.64], P3 ;  /* 0x57a00000f6297fae */ /* 0x0009e80009921844 */
[----:B------:R1:W-:Y:S04]  /*69b0*/  LDGSTS.E [R41+0x57e00], [R248.64], P3 ;  /* 0x57e00000f8297fae */ /* 0x0003e80009921844 */
[----:B------:R-:W0:Y:S04]  /*69c0*/  LDGDEPBAR ;  /* 0x00000000000079af */ /* 0x000e280000000000 */
[----:B----4-:R-:W4:Y:S04]  /*69d0*/  LDL.LU.64 R246, [R1+0x70] ;  /* 0x0000700001f67983 */ /* 0x010f280000300a00 */
[----:B-1----:R-:W4:Y:S01]  /*69e0*/  LDL.LU.64 R248, [R1+0x68] ;  /* 0x0000680001f87983 */ /* 0x002f220000300a00 */
[----:B------:R-:W-:-:S02]  /*69f0*/  ISETP.GT.AND P3, PT, R34, 0x3f, PT ;  /* 0x0000003f2200780c */ /* 0x000fc40003f64270 */
[----:B------:R-:W-:Y:S02]  /*6a00*/  IADD3 R34, R252, -0x25, RZ ;  /* 0xffffffdbfc227810 */ /* 0x000fe40007ffe0ff */
[----:B------:R-:W-:Y:S01]  /*6a10*/  SEL R252, R40, RZ, P3 ;  /* 0x000000ff28fc7207 */ /* 0x000fe20001800000 */
[----:B------:R-:W-:Y:S01]  /*6a20*/  IMAD.WIDE R40, R0, 0x4, R80 ;  /* 0x0000000400287825 */ /* 0x000fe200078e0250 */
[----:B------:R-:W-:-:S03]  /*6a30*/  LOP3.LUT R81, R35, 0x7f, RZ, 0xc0, !PT ;  /* 0x0000007f23517812 */ /* 0x000fc600078ec0ff */
[----:B------:R-:W-:Y:S01]  /*6a40*/  IMAD.WIDE R44, R0, 0x4, R10 ;  /* 0x00000004002c7825 */ /* 0x000fe200078e020a */
[----:B------:R-:W-:Y:S02]  /*6a50*/  ISETP.GE.U32.AND P3, PT, R34, 0x7fffffbc, PT ;  /* 0x7fffffbc2200780c */ /* 0x000fe40003f66070 */
[----:B------:R-:W-:Y:S01]  /*6a60*/  MOV R80, c[0x0][0x180] ;  /* 0x0000600000507a02 */ /* 0x000fe20000000f00 */
[----:B------:R-:W-:Y:S01]  /*6a70*/  IMAD.SHL.U32 R11, R81, 0x4, RZ ;  /* 0x00000004510b7824 */ /* 0x000fe200078e00ff */
[----:B------:R-:W-:Y:S01]  /*6a80*/  BAR.SYNC.DEFER_BLOCKING 0x0 ;  /* 0x0000000000007b1d */ /* 0x000fe20000010000 */
[----:B------:R-:W-:Y:S01]  /*6a90*/  IMAD.WIDE R42, R0, 0x4, R68 ;  /* 0x00000004002a7825 */ /* 0x000fe200078e0244 */
[----:B------:R-:W-:-:S03]  /*6aa0*/  IADD3 R10, R80, -0x29, RZ ;  /* 0xffffffd7500a7810 */ /* 0x000fc60007ffe0ff */
[C---:B------:R-:W-:Y:S01]  /*6ab0*/  IMAD.WIDE R34, R0.reuse, 0x4, R88 ;  /* 0x0000000400227825 */ /* 0x040fe200078e0258 */
[----:B------:R-:W4:Y:S04]  /*6ac0*/  LDL.LU.64 R68, [R1+0x58] ;  /* 0x0000580001447983 */ /* 0x000f280000300a00 */
[----:B------:R1:W-:Y:S01]  /*6ad0*/  STL.64 [R1+0x400], R44 ;  /* 0x0004002c01007387 */ /* 0x0003e20000100a00 */
[----:B------:R-:W-:-:S03]  /*6ae0*/  IMAD.WIDE R32, R0, 0x4, R32 ;  /* 0x0000000400207825 */ /* 0x000fc600078e0220 */
[----:B------:R1:W-:Y:S04]  /*6af0*/  STL.64 [R1+0x3f8], R42 ;  /* 0x0003f82a01007387 */ /* 0x0003e80000100a00 */
[----:B------:R1:W-:Y:S01]  /*6b00*/  STL.64 [R1+0x3f0], R40 ;  /* 0x0003f02801007387 */ /* 0x0003e20000100a00 */
[----:B------:R-:W-:-:S03]  /*6b10*/  IMAD.WIDE R30, R0, 0x4, R30 ;  /* 0x00000004001e7825 */ /* 0x000fc600078e021e */
[----:B------:R-:W4:Y:S04]  /*6b20*/  LDL.LU.64 R88, [R1+0x60] ;  /* 0x0000600001587983 */ /* 0x000f280000300a00 */
[----:B------:R-:W-:Y:S01]  /*6b30*/  @!PT LDS RZ, [RZ] ;  /* 0x00000000fffff984 */ /* 0x000fe20000000800 */
[----:B------:R-:W-:Y:S01]  /*6b40*/  @!PT LDS RZ, [RZ] ;  /* 0x00000000fffff984 */ /* 0x000fe20000000800 */
[----:B------:R-:W-:Y:S01]  /*6b50*/  @!PT LDS RZ, [RZ] ;  /* 0x00000000fffff984 */ /* 0x000fe20000000800 */
[----:B------:R1:W-:Y:S04]  /*6b60*/  LDGSTS.E [R11+0x10000], [R44.64], !P4 ;  /* 0x100000002c0b7fae */ /* 0x0003e8000e121844 */
[----:B------:R1:W-:Y:S04]  /*6b70*/  LDGSTS.E [R11+0x10200], [R42.64], !P4 ;  /* 0x102000002a0b7fae */ /* 0x0003e8000e121844 */
[----:B------:R1:W-:Y:S04]  /*6b80*/  LDGSTS.E [R11+0x10400], [R40.64], !P4 ;  /* 0x10400000280b7fae */ /* 0x0003e8000e121844 */
[----:B------:R1:W-:Y:S01]  /*6b90*/  LDGSTS.E [R11+0x10600], [R34.64], !P4 ;  /* 0x10600000220b7fae */ /* 0x0003e2000e121844 */
[----:B------:R-:W-:-:S03]  /*6ba0*/  ISETP.GE.U32.AND P4, PT, R10, 0x7fffffb8, PT ;  /* 0x7fffffb80a00780c */ /* 0x000fc60003f86070 */
[----:B------:R1:W-:Y:S04]  /*6bb0*/  STL.64 [R1+0x3e8], R34 ;  /* 0x0003e82201007387 */ /* 0x0003e80000100a00 */
[----:B-1----:R-:W4:Y:S04]  /*6bc0*/  LDL.LU.64 R44, [R1+0x1ca0] ;  /* 0x001ca000012c7983 */ /* 0x002f280000300a00 */
[----:B------:R-:W4:Y:S04]  /*6bd0*/  LDL.LU.64 R42, [R1+0x1c98] ;  /* 0x001c9800012a7983 */ /* 0x000f280000300a00 */
[----:B------:R-:W4:Y:S04]  /*6be0*/  LDL.LU.64 R40, [R1+0x1c90] ;  /* 0x001c900001287983 */ /* 0x000f280000300a00 */
[----:B------:R-:W4:Y:S04]  /*6bf0*/  LDL.LU.64 R34, [R1+0x1c88] ;  /* 0x001c880001227983 */ /* 0x000f280000300a00 */
[----:B------:R1:W-:Y:S04]  /*6c00*/  STL.64 [R1+0x3d8], R32 ;  /* 0x0003d82001007387 */ /* 0x0003e80000100a00 */
[----:B------:R1:W-:Y:S04]  /*6c10*/  LDGSTS.E [R11+0x12000], [R32.64], !P3 ;  /* 0x12000000200b7fae */ /* 0x0003e8000d921844 */
[----:B------:R1:W-:Y:S04]  /*6c20*/  LDGSTS.E [R11+0x12200], [R30.64], !P3 ;  /* 0x122000001e0b7fae */ /* 0x0003e8000d921844 */
[----:B-1----:R-:W4:Y:S04]  /*6c30*/  LDL.LU.64 R32, [R1+0x1c80] ;  /* 0x001c800001207983 */ /* 0x002f280000300a00 */
[----:B------:R1:W-:Y:S04]  /*6c40*/  STL.64 [R1+0x3d0], R30 ;  /* 0x0003d01e01007387 */ /* 0x0003e80000100a00 */
[----:B-1----:R-:W4:Y:S01]  /*6c50*/  LDL.LU.64 R30, [R1+0x1c78] ;  /* 0x001c7800011e7983 */ /* 0x002f220000300a00 */
[----:B--2---:R-:W-:-:S04]  /*6c60*/  IMAD.WIDE R242, R0, 0x4, R242 ;  /* 0x0000000400f27825 */ /* 0x004fc800078e02f2 */
[C---:B---3--:R-:W-:Y:S01]  /*6c70*/  IMAD.WIDE R244, R0.reuse, 0x4, R244 ;  /* 0x0000000400f47825 */ /* 0x048fe200078e02f4 */
[----:B------:R1:W-:Y:S04]  /*6c80*/  STL.64 [R1+0x3c8], R242 ;  /* 0x0003c8f201007387 */ /* 0x0003e80000100a00 */
[----:B------:R2:W-:Y:S04]  /*6c90*/  STL.64 [R1+0x3c0], R244 ;  /* 0x0003c0f401007387 */ /* 0x0005e80000100a00 */
[----:B------:R1:W-:Y:S04]  /*6ca0*/  LDGSTS.E [R11+0x12400], [R242.64], !P3 ;  /* 0x12400000f20b7fae */ /* 0x0003e8000d921844 */
[----:B------:R2:W-:Y:S01]  /*6cb0*/  LDGSTS.E [R11+0x12600], [R244.64], !P3 ;  /* 0x12600000f40b7fae */ /* 0x0005e2000d921844 */
[----:B----4-:R-:W-:-:S03]  /*6cc0*/  IMAD.WIDE R246, R0, 0x4, R246 ;  /* 0x0000000400f67825 */ /* 0x010fc600078e02f6 */
[----:B-1----:R-:W3:Y:S01]  /*6cd0*/  LDL.LU.64 R242, [R1+0x1c70] ;  /* 0x001c700001f27983 */ /* 0x002ee20000300a00 */
[----:B------:R-:W-:-:S03]  /*6ce0*/  IMAD.WIDE R248, R0, 0x4, R248 ;  /* 0x0000000400f87825 */ /* 0x000fc600078e02f8 */
[----:B--2---:R-:W2:Y:S04]  /*6cf0*/  LDL.LU.64 R244, [R1+0x1c68] ;  /* 0x001c680001f47983 */ /* 0x004ea80000300a00 */
[----:B------:R1:W-:Y:S04]  /*6d00*/  STL.64 [R1+0x3b8], R246 ;  /* 0x0003b8f601007387 */ /* 0x0003e80000100a00 */
[----:B------:R1:W-:Y:S04]  /*6d10*/  LDGSTS.E [R11+0x14000], [R246.64], !P4 ;  /* 0x14000000f60b7fae */ /* 0x0003e8000e121844 */
[----:B------:R4:W-:Y:S04]  /*6d20*/  LDGSTS.E [R11+0x14200], [R248.64], !P4 ;  /* 0x14200000f80b7fae */ /* 0x0009e8000e121844 */
[----:B-1----:R-:W2:Y:S04]  /*6d30*/  LDL.LU.64 R246, [R1+0x1c60] ;  /* 0x001c600001f67983 */ /* 0x002ea80000300a00 */
[----:B------:R4:W-:Y:S04]  /*6d40*/  STL.64 [R1+0x3b0], R248 ;  /* 0x0003b0f801007387 */ /* 0x0009e80000100a00 */
[----:B----4-:R-:W4:Y:S01]  /*6d50*/  LDL.LU.64 R248, [R1+0x1c58] ;  /* 0x001c580001f87983 */ /* 0x010f220000300a00 */
[----:B------:R-:W-:Y:S01]  /*6d60*/  IADD3 R10, R80, -0x2d, RZ ;  /* 0xffffffd3500a7810 */ /* 0x000fe20007ffe0ff */
[----:B------:R-:W-:-:S03]  /*6d70*/  IMAD.WIDE R88, R0, 0x4, R88 ;  /* 0x0000000400587825 */ /* 0x000fc600078e0258 */
[----:B------:R-:W-:Y:S01]  /*6d80*/  ISETP.GE.U32.AND P3, PT, R10, 0x7fffffb4, PT ;  /* 0x7fffffb40a00780c */ /* 0x000fe20003f66070 */
[----:B------:R-:W-:Y:S01]  /*6d90*/  IMAD.WIDE R68, R0, 0x4, R68 ;  /* 0x0000000400447825 */ /* 0x000fe200078e0244 */
[----:B------:R-:W-:Y:S01]  /*6da0*/  IADD3 R10, R80, -0x31, RZ ;  /* 0xffffffcf500a7810 */ /* 0x000fe20007ffe0ff */
[----:B------:R2:W-:Y:S04]  /*6db0*/  LDGSTS.E [R11+0x14400], [R88.64], !P4 ;  /* 0x14400000580b7fae */ /* 0x0005e8000e121844 */
[----:B------:R3:W-:Y:S01]  /*6dc0*/  LDGSTS.E [R11+0x14600], [R68.64], !P4 ;  /* 0x14600000440b7fae */ /* 0x0007e2000e121844 */
[----:B------:R-:W-:-:S03]  /*6dd0*/  ISETP.GE.U32.AND P4, PT, R10, 0x7fffffb0, PT ;  /* 0x7fffffb00a00780c */ /* 0x000fc60003f86070 */
[----:B------:R-:W-:Y:S01]  /*6de0*/  STL.64 [R1+0x3a8], R88 ;  /* 0x0003a85801007387 */ /* 0x000fe20000100a00 */
[----:B------:R-:W-:-:S03]  /*6df0*/  IADD3 R10, R80, -0x35, RZ ;  /* 0xffffffcb500a7810 */ /* 0x000fc60007ffe0ff */
[----:B------:R3:W-:Y:S01]  /*6e00*/  STL.64 [R1+0x3a0], R68 ;  /* 0x0003a04401007387 */ /* 0x0007e20000100a00 */
[----:B------:R-:W-:-:S04]  /*6e10*/  IMAD.WIDE R40, R0, 0x4, R40 ;  /* 0x0000000400287825 */ /* 0x000fc800078e0228 */
[----:B------:R-:W-:-:S04]  /*6e20*/  IMAD.WIDE R34, R0, 0x4, R34 ;  /* 0x0000000400227825 */ /* 0x000fc800078e0222 */
[----:B------:R-:W-:-:S04]  /*6e30*/  IMAD.WIDE R32, R0, 0x4, R32 ;  /* 0x0000000400207825 */ /* 0x000fc800078e0220 */
[----:B------:R-:W-:-:S04]  /*6e40*/  IMAD.WIDE R30, R0, 0x4, R30 ;  /* 0x00000004001e7825 */ /* 0x000fc800078e021e */
[----:B---3--:R-:W-:-:S04]  /*6e50*/  IMAD.WIDE R68, R0, 0x4, R242 ;  /* 0x0000000400447825 */ /* 0x008fc800078e02f2 */
[----:B--2---:R-:W-:-:S04]  /*6e60*/  IMAD.WIDE R88, R0, 0x4, R244 ;  /* 0x0000000400587825 */ /* 0x004fc800078e02f4 */
[----:B------:R-:W-:-:S04]  /*6e70*/  IMAD.WIDE R246, R0, 0x4, R246 ;  /* 0x0000000400f67825 */ /* 0x000fc800078e02f6 */
[----:B----4-:R-:W-:-:S05]  /*6e80*/  IMAD.WIDE R248, R0, 0x4, R248 ;  /* 0x0000000400f87825 */ /* 0x010fca00078e02f8 */
[----:B------:R1:W-:Y:S04]  /*6e90*/  LDGSTS.E [R11+0x16000], [R248.64], !P3 ;  /* 0x16000000f80b7fae */ /* 0x0003e8000d921844 */
[----:B------:R-:W-:Y:S04]  /*6ea0*/  STL.64 [R1+0x398], R248 ;  /* 0x000398f801007387 */ /* 0x000fe80000100a00 */
[----:B------:R2:W-:Y:S04]  /*6eb0*/  LDGSTS.E [R11+0x16200], [R246.64], !P3 ;  /* 0x16200000f60b7fae */ /* 0x0005e8000d921844 */
[----:B------:R-:W-:Y:S04]  /*6ec0*/  STL.64 [R1+0x390], R246 ;  /* 0x000390f601007387 */ /* 0x000fe80000100a00 */
[----:B------:R3:W-:Y:S04]  /*6ed0*/  LDGSTS.E [R11+0x16400], [R88.64], !P3 ;  /* 0x16400000580b7fae */ /* 0x0007e8000d921844 */
[----:B------:R-:W-:Y:S04]  /*6ee0*/  STL.64 [R1+0x388], R88 ;  /* 0x0003885801007387 */ /* 0x000fe80000100a00 */
[----:B------:R2:W-:Y:S01]  /*6ef0*/  LDGSTS.E [R11+0x16600], [R68.64], !P3 ;  /* 0x16600000440b7fae */ /* 0x0005e2000d921844 */
[----:B------:R-:W-:-:S03]  /*6f00*/  ISETP.GE.U32.AND P3, PT, R10, 0x7fffffac, PT ;  /* 0x7fffffac0a00780c */ /* 0x000fc60003f66070 */
[----:B------:R-:W-:Y:S04]  /*6f10*/  STL.64 [R1+0x380], R68 ;  /* 0x0003804401007387 */ /* 0x000fe80000100a00 */
[----:B------:R-:W-:Y:S04]  /*6f20*/  STL.64 [R1+0x378], R30 ;  /* 0x0003781e01007387 */ /* 0x000fe80000100a00 */
[----:B------:R1:W-:Y:S01]  /*6f30*/  LDGSTS.E [R11+0x18000], [R30.64], !P4 ;  /* 0x180000001e0b7fae */ /* 0x0003e2000e121844 */
[----:B------:R-:W-:-:S03]  /*6f40*/  IADD3 R10, R80, -0x39, RZ ;  /* 0xffffffc7500a7810 */ /* 0x000fc60007ffe0ff */
[----:B------:R1:W-:Y:S04]  /*6f50*/  STL.64 [R1+0x370], R32 ;  /* 0x0003702001007387 */ /* 0x0003e80000100a00 */
[----:B------:R1:W-:Y:S04]  /*6f60*/  LDGSTS.E [R11+0x18200], [R32.64], !P4 ;  /* 0x18200000200b7fae */ /* 0x0003e8000e121844 */
[----:B------:R2:W-:Y:S04]  /*6f70*/  STL.64 [R1+0x368], R34 ;  /* 0x0003682201007387 */ /* 0x0005e80000100a00 */
[----:B------:R2:W-:Y:S04]  /*6f80*/  LDGSTS.E [R11+0x18400], [R34.64], !P4 ;  /* 0x18400000220b7fae */ /* 0x0005e8000e121844 */
[----:B------:R3:W-:Y:S01]  /*6f90*/  STL.64 [R1+0x360], R40 ;  /* 0x0003602801007387 */ /* 0x0007e20000100a00 */
[----:B-1----:R-:W-:-:S03]  /*6fa0*/  IMAD.WIDE R32, R0, 0x4, R46 ;  /* 0x0000000400207825 */ /* 0x002fc600078e022e */
[----:B------:R3:W-:Y:S01]  /*6fb0*/  LDGSTS.E [R11+0x18600], [R40.64], !P4 ;  /* 0x18600000280b7fae */ /* 0x0007e2000e121844 */
[----:B------:R-:W-:Y:S01]  /*6fc0*/  IMAD.WIDE R30, R0, 0x4, R52 ;  /* 0x00000004001e7825 */ /* 0x000fe200078e0234 */
[----:B------:R-:W-:-:S03]  /*6fd0*/  ISETP.GE.U32.AND P4, PT, R10, 0x7fffffa8, PT ;  /* 0x7fffffa80a00780c */ /* 0x000fc60003f86070 */
[----:B--2---:R-:W-:-:S04]  /*6fe0*/  IMAD.WIDE R34, R0, 0x4, R44 ;  /* 0x0000000400227825 */ /* 0x004fc800078e022c */
[----:B---3--:R-:W-:-:S05]  /*6ff0*/  IMAD.WIDE R40, R0, 0x4, R42 ;  /* 0x0000000400287825 */ /* 0x008fca00078e022a */
[----:B------:R1:W-:Y:S04]  /*7000*/  STL.64 [R1+0x358], R40 ;  /* 0x0003582801007387 */ /* 0x0003e80000100a00 */
[----:B------:R-:W-:Y:S01]  /*7010*/  STL.64 [R1+0x350], R34 ;  /* 0x0003502201007387 */ /* 0x000fe20000100a00 */
[----:B------:R-:W-:-:S03]  /*7020*/  IMAD.WIDE R52, R0, 0x4, R54 ;  /* 0x0000000400347825 */ /* 0x000fc600078e0236 */
[----:B------:R2:W-:Y:S04]  /*7030*/  STL.64 [R1+0x348], R32 ;  /* 0x0003482001007387 */ /* 0x0005e80000100a00 */
[----:B------:R1:W-:Y:S04]  /*7040*/  LDGSTS.E [R11+0x1a000], [R40.64], !P3 ;  /* 0x1a000000280b7fae */ /* 0x0003e8000d921844 */
[----:B------:R3:W-:Y:S04]  /*7050*/  STL.64 [R1+0x340], R30 ;  /* 0x0003401e01007387 */ /* 0x0007e80000100a00 */
[----:B------:R1:W-:Y:S04]  /*7060*/  LDGSTS.E [R11+0x1a200], [R34.64], !P3 ;  /* 0x1a200000220b7fae */ /* 0x0003e8000d921844 */
[----:B------:R-:W4:Y:S01]  /*7070*/  LDL.LU.64 R44, [R1+0x150] ;  /* 0x00015000012c7983 */ /* 0x000f220000300a00 */
[----:B------:R-:W-:-:S03]  /*7080*/  IMAD.WIDE R46, R0, 0x4, R64 ;  /* 0x00000004002e7825 */ /* 0x000fc600078e0240 */
[----:B------:R2:W-:Y:S04]  /*7090*/  LDGSTS.E [R11+0x1a400], [R32.64], !P3 ;  /* 0x1a400000200b7fae */ /* 0x0005e8000d921844 */
[----:B------:R-:W4:Y:S04]  /*70a0*/  LDL.LU.64 R42, [R1+0x148] ;  /* 0x00014800012a7983 */ /* 0x000f280000300a00 */
[----:B------:R3:W-:Y:S04]  /*70b0*/  LDGSTS.E [R11+0x1a600], [R30.64], !P3 ;  /* 0x1a6000001e0b7fae */ /* 0x0007e8000d921844 */
[----:B-1----:R-:W4:Y:S01]  /*70c0*/  LDL.LU.64 R40, [R1+0x140] ;  /* 0x0001400001287983 */ /* 0x002f220000300a00 */
[----:B--2---:R-:W-:-:S03]  /*70d0*/  IMAD.WIDE R32, R0, 0x4, R56 ;  /* 0x0000000400207825 */ /* 0x004fc600078e0238 */
[----:B------:R-:W2:Y:S01]  /*70e0*/  LDL.LU.64 R34, [R1+0x138] ;  /* 0x0001380001227983 */ /* 0x000ea20000300a00 */
[----:B---3--:R-:W-:-:S03]  /*70f0*/  IMAD.WIDE R30, R0, 0x4, R58 ;  /* 0x00000004001e7825 */ /* 0x008fc600078e023a */
[----:B------:R-:W-:Y:S04]  /*7100*/  STL.64 [R1+0x338], R52 ;  /* 0x0003383401007387 */ /* 0x000fe80000100a00 */
[----:B------:R1:W-:Y:S04]  /*7110*/  STL.64 [R1+0x330], R32 ;  /* 0x0003302001007387 */ /* 0x0003e80000100a00 */
[----:B------:R3:W-:Y:S04]  /*7120*/  LDGSTS.E [R11+0x1c000], [R52.64], !P4 ;  /* 0x1c000000340b7fae */ /* 0x0007e8000e121844 */
[----:B------:R1:W-:Y:S04]  /*7130*/  STL.64 [R1+0x328], R30 ;  /* 0x0003281e01007387 */ /* 0x0003e80000100a00 */
[----:B------:R1:W-:Y:S04]  /*7140*/  LDGSTS.E [R11+0x1c200], [R32.64], !P4 ;  /* 0x1c200000200b7fae */ /* 0x0003e8000e121844 */
[----:B------:R3:W-:Y:S04]  /*7150*/  STL.64 [R1+0x320], R46 ;  /* 0x0003202e01007387 */ /* 0x0007e80000100a00 */
[----:B------:R3:W-:Y:S04]  /*7160*/  LDGSTS.E [R11+0x1c400], [R30.64], !P4 ;  /* 0x1c4000001e0b7fae */ /* 0x0007e8000e121844 */
[----:B-1----:R-:W2:Y:S04]  /*7170*/  LDL.LU.64 R32, [R1+0xd0] ;  /* 0x0000d00001207983 */ /* 0x002ea80000300a00 */
[----:B------:R1:W-:Y:S04]  /*7180*/  LDGSTS.E [R11+0x1c600], [R46.64], !P4 ;  /* 0x1c6000002e0b7fae */ /* 0x0003e8000e121844 */
[----:B---3--:R-:W3:Y:S04]  /*7190*/  LDL.LU.64 R30, [R1+0xc8] ;  /* 0x0000c800011e7983 */ /* 0x008ee80000300a00 */
[----:B------:R-:W3:Y:S04]  /*71a0*/  LDL.LU.64 R242, [R1+0xc0] ;  /* 0x0000c00001f27983 */ /* 0x000ee80000300a00 */
[----:B------:R-:W3:Y:S04]  /*71b0*/  LDL.LU.64 R244, [R1+0xb8] ;  /* 0x0000b80001f47983 */ /* 0x000ee80000300a00 */
[----:B------:R-:W3:Y:S04]  /*71c0*/  LDL.LU.64 R246, [R1+0x50] ;  /* 0x0000500001f67983 */ /* 0x000ee80000300a00 */
[----:B------:R-:W3:Y:S04]  /*71d0*/  LDL.LU.64 R248, [R1+0x48] ;  /* 0x0000480001f87983 */ /* 0x000ee80000300a00 */
[----:B------:R-:W3:Y:S04]  /*71e0*/  LDL.LU.64 R88, [R1+0x40] ;  /* 0x0000400001587983 */ /* 0x000ee80000300a00 */
[----:B------:R-:W3:Y:S04]  /*71f0*/  LDL.LU.64 R68, [R1+0x38] ;  /* 0x0000380001447983 */ /* 0x000ee80000300a00 */
[----:B-1----:R-:W1:Y:S01]  /*7200*/  S2R R47, SR_TID.X ;  /* 0x00000000002f7919 */ /* 0x002e620000002100 */
[----:B------:R-:W-:-:S04]  /*7210*/  IADD3 R10, R80, -0x3d, RZ ;  /* 0xffffffc3500a7810 */ /* 0x000fc80007ffe0ff */
[----:B------:R-:W-:Y:S02]  /*7220*/  ISETP.GE.U32.AND P3, PT, R10, 0x7fffffa4, PT ;  /* 0x7fffffa40a00780c */ /* 0x000fe40003f66070 */
[----:B------:R-:W-:Y:S01]  /*7230*/  IADD3 R10, R80, -0x22, RZ ;  /* 0xffffffde500a7810 */ /* 0x000fe20007ffe0ff */
[----:B------:R-:W-:-:S03]  /*7240*/  IMAD.WIDE R58, R0, 0x4, R66 ;  /* 0x00000004003a7825 */ /* 0x000fc600078e0242 */
[----:B------:R-:W-:Y:S01]  /*7250*/  ISETP.GE.U32.AND P4, PT, R10, 0x7fffffbf, PT ;  /* 0x7fffffbf0a00780c */ /* 0x000fe20003f86070 */
[----:B------:R-:W-:Y:S01]  /*7260*/  IMAD.WIDE R56, R0, 0x4, R70 ;  /* 0x0000000400387825 */ /* 0x000fe200078e0246 */
[----:B------:R-:W-:-:S03]  /*7270*/  IADD3 R10, R80, -0x26, RZ ;  /* 0xffffffda500a7810 */ /* 0x000fc60007ffe0ff */
[C---:B------:R-:W-:Y:S02]  /*7280*/  IMAD.WIDE R54, R0.reuse, 0x4, R72 ;  /* 0x0000000400367825 */ /* 0x040fe400078e0248 */
[----:B------:R2:W-:Y:S02]  /*7290*/  LDGSTS.E [R11+0x1e000], [R58.64], !P3 ;  /* 0x1e0000003a0b7fae */ /* 0x0005e4000d921844 */
[----:B------:R-:W-:Y:S02]  /*72a0*/  IMAD.WIDE R52, R0, 0x4, R78 ;  /* 0x0000000400347825 */ /* 0x000fe400078e024e */
[----:B------:R2:W-:Y:S01]  /*72b0*/  LDGSTS.E [R11+0x1e200], [R56.64], !P3 ;  /* 0x1e200000380b7fae */ /* 0x0005e2000d921844 */
[----:B-1----:R-:W-:-:S03]  /*72c0*/  LOP3.LUT R47, R47, 0x7f, RZ, 0xc0, !PT ;  /* 0x0000007f2f2f7812 */ /* 0x002fc600078ec0ff */
[----:B------:R1:W-:Y:S02]  /*72d0*/  LDGSTS.E [R11+0x1e400], [R54.64], !P3 ;  /* 0x1e400000360b7fae */ /* 0x0003e4000d921844 */
[----:B------:R-:W-:Y:S02]  /*72e0*/  IMAD.SHL.U32 R47, R47, 0x4, RZ ;  /* 0x000000042f2f7824 */ /* 0x000fe400078e00ff */
[----:B------:R1:W-:Y:S01]  /*72f0*/  LDGSTS.E [R11+0x1e600], [R52.64], !P3 ;  /* 0x1e600000340b7fae */ /* 0x0003e2000d921844 */
[----:B------:R-:W-:Y:S02]  /*7300*/  ISETP.GE.U32.AND P3, PT, R10, 0x7fffffbb, PT ;  /* 0x7fffffbb0a00780c */ /* 0x000fe40003f66070 */
[----:B------:R-:W-:Y:S01]  /*7310*/  LOP3.LUT R47, R47, 0x20, RZ, 0x3c, !PT ;  /* 0x000000202f2f7812 */ /* 0x000fe200078e3cff */
[----:B------:R-:W-:Y:S01]  /*7320*/  STL.64 [R1+0x318], R58 ;  /* 0x0003183a01007387 */ /* 0x000fe20000100a00 */
[----:B------:R-:W-:-:S03]  /*7330*/  IADD3 R10, R80, -0x2a, RZ ;  /* 0xffffffd6500a7810 */ /* 0x000fc60007ffe0ff */
[----:B------:R-:W-:Y:S04]  /*7340*/  STL.64 [R1+0x310], R56 ;  /* 0x0003103801007387 */ /* 0x000fe80000100a00 */
[----:B------:R1:W-:Y:S04]  /*7350*/  STL.64 [R1+0x308], R54 ;  /* 0x0003083601007387 */ /* 0x0003e80000100a00 */
[----:B------:R1:W-:Y:S02]  /*7360*/  STL.64 [R1+0x300], R52 ;  /* 0x0003003401007387 */ /* 0x0003e40000100a00 */
[----:B-1----:R-:W-:-:S04]  /*7370*/  IMAD.WIDE R54, R0, 0x4, R166 ;  /* 0x0000000400367825 */ /* 0x002fc800078e02a6 */
[----:B------:R-:W-:-:S04]  /*7380*/  IMAD.WIDE R52, R0, 0x4, R172 ;  /* 0x0000000400347825 */ /* 0x000fc800078e02ac */
[----:B----4-:R-:W-:-:S05]  /*7390*/  IMAD.WIDE R44, R0, 0x4, R44 ;  /* 0x00000004002c7825 */ /* 0x010fca00078e022c */
[----:B------:R1:W-:Y:S01]  /*73a0*/  LDGSTS.E [R47+0x10800], [R44.64], !P4 ;  /* 0x108000002c2f7fae */ /* 0x0003e2000e121844 */
[----:B------:R-:W-:-:S03]  /*73b0*/  IMAD.WIDE R42, R0, 0x4, R42 ;  /* 0x00000004002a7825 */ /* 0x000fc600078e022a */
[----:B------:R-:W-:Y:S04]  /*73c0*/  STL.64 [R1+0x3e0], R44 ;  /* 0x0003e02c01007387 */ /* 0x000fe80000100a00 */
[----:B------:R4:W-:Y:S01]  /*73d0*/  LDGSTS.E [R47+0x10a00], [R42.64], !P4 ;  /* 0x10a000002a2f7fae */ /* 0x0009e2000e121844 */
[----:B------:R-:W-:-:S04]  /*73e0*/  IMAD.WIDE R40, R0, 0x4, R40 ;  /* 0x0000000400287825 */ /* 0x000fc800078e0228 */
[----:B--2---:R-:W-:Y:S01]  /*73f0*/  IMAD.WIDE R34, R0, 0x4, R34 ;  /* 0x0000000400227825 */ /* 0x004fe200078e0222 */
[----:B------:R2:W-:Y:S04]  /*7400*/  LDGSTS.E [R47+0x10c00], [R40.64], !P4 ;  /* 0x10c00000282f7fae */ /* 0x0005e8000e121844 */
[----:B------:R-:W-:Y:S04]  /*7410*/  STL.64 [R1+0x2f8], R42 ;  /* 0x0002f82a01007387 */ /* 0x000fe80000100a00 */
[----:B------:R3:W-:Y:S01]  /*7420*/  LDGSTS.E [R47+0x10e00], [R34.64], !P4 ;  /* 0x10e00000222f7fae */ /* 0x0007e2000e121844 */
[----:B------:R-:W-:-:S03]  /*7430*/  ISETP.GE.U32.AND P4, PT, R10, 0x7fffffb7, PT ;  /* 0x7fffffb70a00780c */ /* 0x000fc60003f86070 */
[----:B------:R2:W-:Y:S04]  /*7440*/  STL.64 [R1+0x2f0], R40 ;  /* 0x0002f02801007387 */ /* 0x0005e80000100a00 */
[----:B------:R3:W-:Y:S01]  /*7450*/  STL.64 [R1+0x2e8], R34 ;  /* 0x0002e82201007387 */ /* 0x0007e20000100a00 */
[----:B------:R-:W-:Y:S01]  /*7460*/  IADD3 R10, R80, -0x2e, RZ ;  /* 0xffffffd2500a7810 */ /* 0x000fe20007ffe0ff */
[----:B--2---:R-:W-:-:S05]  /*7470*/  IMAD.WIDE R40, R0, 0x4, R32 ;  /* 0x0000000400287825 */ /* 0x004fca00078e0220 */
[----:B------:R2:W-:Y:S01]  /*7480*/  LDGSTS.E [R47+0x12800], [R40.64], !P3 ;  /* 0x12800000282f7fae */ /* 0x0005e2000d921844 */
[----:B---3--:R-:W-:-:S04]  /*7490*/  IMAD.WIDE R34, R0, 0x4, R30 ;  /* 0x0000000400227825 */ /* 0x008fc800078e021e */
[C---:B------:R-:W-:Y:S01]  /*74a0*/  IMAD.WIDE R32, R0.reuse, 0x4, R242 ;  /* 0x0000000400207825 */ /* 0x040fe200078e02f2 */
[----:B------:R2:W-:Y:S03]  /*74b0*/  STL.64 [R1+0x2e0], R40 ;  /* 0x0002e02801007387 */ /* 0x0005e60000100a00 */
[C---:B------:R-:W-:Y:S01]  /*74c0*/  IMAD.WIDE R30, R0.reuse, 0x4, R244 ;  /* 0x00000004001e7825 */ /* 0x040fe200078e02f4 */
[----:B------:R3:W-:Y:S04]  /*74d0*/  LDGSTS.E [R47+0x12a00], [R34.64], !P3 ;  /* 0x12a00000222f7fae */ /* 0x0007e8000d921844 */
[----:B------:R3:W-:Y:S04]  /*74e0*/  STL.64 [R1+0x2d8], R34 ;  /* 0x0002d82201007387 */ /* 0x0007e80000100a00 */
[----:B------:R1:W-:Y:S01]  /*74f0*/  LDGSTS.E [R47+0x12c00], [R32.64], !P3 ;  /* 0x12c00000202f7fae */ /* 0x0003e2000d921844 */
[----:B--2---:R-:W-:-:S03]  /*7500*/  IMAD.WIDE R40, R0, 0x4, R246 ;  /* 0x0000000400287825 */ /* 0x004fc600078e02f6 */
[----:B------:R1:W-:Y:S04]  /*7510*/  STL.64 [R1+0x2d0], R32 ;  /* 0x0002d02001007387 */ /* 0x0003e80000100a00 */
[----:B------:R2:W-:Y:S01]  /*7520*/  LDGSTS.E [R47+0x12e00], [R30.64], !P3 ;  /* 0x12e000001e2f7fae */ /* 0x0005e2000d921844 */
[----:B---3--:R-:W-:Y:S01]  /*7530*/  IMAD.WIDE R34, R0, 0x4, R248 ;  /* 0x0000000400227825 */ /* 0x008fe200078e02f8 */
[----:B------:R-:W-:Y:S02]  /*7540*/  ISETP.GE.U32.AND P3, PT, R10, 0x7fffffb3, PT ;  /* 0x7fffffb30a00780c */ /* 0x000fe40003f66070 */
[----:B------:R2:W-:Y:S01]  /*7550*/  STL.64 [R1+0x2c8], R30 ;  /* 0x0002c81e01007387 */ /* 0x0005e20000100a00 */
[----:B------:R-:W-:Y:S01]  /*7560*/  IADD3 R10, R80, -0x32, RZ ;  /* 0xffffffce500a7810 */ /* 0x000fe20007ffe0ff */
[----:B-1----:R-:W-:-:S02]  /*7570*/  IMAD.WIDE R32, R0, 0x4, R88 ;  /* 0x0000000400207825 */ /* 0x002fc400078e0258 */
[----:B------:R1:W-:Y:S04]  /*7580*/  LDGSTS.E [R47+0x14800], [R40.64], !P4 ;  /* 0x14800000282f7fae */ /* 0x0003e8000e121844 */
[----:B------:R3:W-:Y:S01]  /*7590*/  LDGSTS.E [R47+0x14a00], [R34.64], !P4 ;  /* 0x14a00000222f7fae */ /* 0x0007e2000e121844 */
[----:B--2---:R-:W-:-:S03]  /*75a0*/  IMAD.WIDE R30, R0, 0x4, R68 ;  /* 0x00000004001e7825 */ /* 0x004fc600078e0244 */
[----:B------:R2:W-:Y:S04]  /*75b0*/  LDGSTS.E [R47+0x14c00], [R32.64], !P4 ;  /* 0x14c00000202f7fae */ /* 0x0005e8000e121844 */
[----:B------:R1:W-:Y:S01]  /*75c0*/  LDGSTS.E [R47+0x14e00], [R30.64], !P4 ;  /* 0x14e000001e2f7fae */ /* 0x0003e2000e121844 */
[----:B------:R-:W-:-:S03]  /*75d0*/  ISETP.GE.U32.AND P4, PT, R10, 0x7fffffaf, PT ;  /* 0x7fffffaf0a00780c */ /* 0x000fc60003f86070 */
[----:B------:R1:W-:Y:S04]  /*75e0*/  STL.64 [R1+0x2c0], R40 ;  /* 0x0002c02801007387 */ /* 0x0003e80000100a00 */
[----:B------:R3:W-:Y:S04]  /*75f0*/  STL.64 [R1+0x2b8], R34 ;  /* 0x0002b82201007387 */ /* 0x0007e80000100a00 */
[----:B------:R2:W-:Y:S01]  /*7600*/  STL.64 [R1+0x2b0], R32 ;  /* 0x0002b02001007387 */ /* 0x0005e20000100a00 */
[----:B-1----:R-:W-:-:S03]  /*7610*/  IMAD.WIDE R40, R0, 0x4, R240 ;  /* 0x0000000400287825 */ /* 0x002fc600078e02f0 */
[----:B------:R1:W-:Y:S01]  /*7620*/  STL.64 [R1+0x2a8], R30 ;  /* 0x0002a81e01007387 */ /* 0x0003e20000100a00 */
[----:B---3--:R-:W-:-:S03]  /*7630*/  IMAD.WIDE R34, R0, 0x4, R238 ;  /* 0x0000000400227825 */ /* 0x008fc600078e02ee */
[----:B------:R3:W-:Y:S01]  /*7640*/  LDGSTS.E [R47+0x16800], [R40.64], !P3 ;  /* 0x16800000282f7fae */ /* 0x0007e2000d921844 */
[----:B--2---:R-:W-:Y:S01]  /*7650*/  IMAD.WIDE R32, R0, 0x4, R146 ;  /* 0x0000000400207825 */ /* 0x004fe200078e0292 */
[----:B------:R-:W-:Y:S02]  /*7660*/  IADD3 R10, R80, -0x36, RZ ;  /* 0xffffffca500a7810 */ /* 0x000fe40007ffe0ff */
[----:B------:R3:W-:Y:S01]  /*7670*/  STL.64 [R1+0x2a0], R40 ;  /* 0x0002a02801007387 */ /* 0x0007e20000100a00 */
[----:B-1----:R-:W-:-:S03]  /*7680*/  IMAD.WIDE R30, R0, 0x4, R148 ;  /* 0x00000004001e7825 */ /* 0x002fc600078e0294 */
[----:B------:R1:W-:Y:S04]  /*7690*/  LDGSTS.E [R47+0x16a00], [R34.64], !P3 ;  /* 0x16a00000222f7fae */ /* 0x0003e8000d921844 */
[----:B------:R1:W-:Y:S04]  /*76a0*/  STL.64 [R1+0x298], R34 ;  /* 0x0002982201007387 */ /* 0x0003e80000100a00 */
[----:B------:R2:W-:Y:S01]  /*76b0*/  LDGSTS.E [R47+0x16c00], [R32.64], !P3 ;  /* 0x16c00000202f7fae */ /* 0x0005e2000d921844 */
[----:B---3--:R-:W-:-:S03]  /*76c0*/  IMAD.WIDE R40, R0, 0x4, R150 ;  /* 0x0000000400287825 */ /* 0x008fc600078e0296 */
[----:B------:R2:W-:Y:S04]  /*76d0*/  STL.64 [R1+0x290], R32 ;  /* 0x0002902001007387 */ /* 0x0005e80000100a00 */
[----:B------:R3:W-:Y:S01]  /*76e0*/  LDGSTS.E [R47+0x16e00], [R30.64], !P3 ;  /* 0x16e000001e2f7fae */ /* 0x0007e2000d921844 */
[----:B-1----:R-:W-:Y:S01]  /*76f0*/  IMAD.WIDE R34, R0, 0x4, R152 ;  /* 0x0000000400227825 */ /* 0x002fe200078e0298 */
[----:B------:R-:W-:Y:S02]  /*7700*/  ISETP.GE.U32.AND P3, PT, R10, 0x7fffffab, PT ;  /* 0x7fffffab0a00780c */ /* 0x000fe40003f66070 */
[----:B------:R3:W-:Y:S01]  /*7710*/  STL.64 [R1+0x288], R30 ;  /* 0x0002881e01007387 */ /* 0x0007e20000100a00 */
[----:B--2---:R-:W-:-:S03]  /*7720*/  IMAD.WIDE R32, R0, 0x4, R154 ;  /* 0x0000000400207825 */ /* 0x004fc600078e029a */
[----:B------:R1:W-:Y:S01]  /*7730*/  STL.64 [R1+0x280], R40 ;  /* 0x0002802801007387 */ /* 0x0003e20000100a00 */
[----:B------:R-:W-:-:S03]  /*7740*/  IADD3 R10, R80, -0x3a, RZ ;  /* 0xffffffc6500a7810 */ /* 0x000fc60007ffe0ff */
[----:B------:R1:W-:Y:S01]  /*7750*/  LDGSTS.E [R47+0x18800], [R40.64], !P4 ;  /* 0x18800000282f7fae */ /* 0x0003e2000e121844 */
[----:B---3--:R-:W-:-:S03]  /*7760*/  IMAD.WIDE R30, R0, 0x4, R156 ;  /* 0x00000004001e7825 */ /* 0x008fc600078e029c */
[----:B------:R2:W-:Y:S04]  /*7770*/  STL.64 [R1+0x278], R34 ;  /* 0x0002782201007387 */ /* 0x0005e80000100a00 */
[----:B------:R2:W-:Y:S01]  /*7780*/  LDGSTS.E [R47+0x18a00], [R34.64], !P4 ;  /* 0x18a00000222f7fae */ /* 0x0005e2000e121844 */
[----:B-1----:R-:W-:-:S03]  /*7790*/  IMAD.WIDE R40, R0, 0x4, R158 ;  /* 0x0000000400287825 */ /* 0x002fc600078e029e */
[----:B------:R1:W-:Y:S04]  /*77a0*/  STL.64 [R1+0x270], R32 ;  /* 0x0002702001007387 */ /* 0x0003e80000100a00 */
[----:B------:R1:W-:Y:S01]  /*77b0*/  LDGSTS.E [R47+0x18c00], [R32.64], !P4 ;  /* 0x18c00000202f7fae */ /* 0x0003e2000e121844 */
[----:B--2---:R-:W-:-:S03]  /*77c0*/  IMAD.WIDE R34, R0, 0x4, R160 ;  /* 0x0000000400227825 */ /* 0x004fc600078e02a0 */
[----:B------:R2:W-:Y:S04]  /*77d0*/  STL.64 [R1+0x268], R30 ;  /* 0x0002681e01007387 */ /* 0x0005e80000100a00 */
[----:B------:R2:W-:Y:S01]  /*77e0*/  LDGSTS.E [R47+0x18e00], [R30.64], !P4 ;  /* 0x18e000001e2f7fae */ /* 0x0005e2000e121844 */
[----:B------:R-:W-:Y:S01]  /*77f0*/  ISETP.GE.U32.AND P4, PT, R10, 0x7fffffa7, PT ;  /* 0x7fffffa70a00780c */ /* 0x000fe20003f86070 */
[C---:B-1----:R-:W-:Y:S02]  /*7800*/  IMAD.WIDE R32, R0.reuse, 0x4, R162 ;  /* 0x0000000400207825 */ /* 0x042fe400078e02a2 */
[----:B------:R1:W-:Y:S04]  /*7810*/  STL.64 [R1+0x260], R40 ;  /* 0x0002602801007387 */ /* 0x0003e80000100a00 */
[----:B------:R3:W-:Y:S01]  /*7820*/  STL.64 [R1+0x258], R34 ;  /* 0x0002582201007387 */ /* 0x0007e20000100a00 */
[----:B--2---:R-:W-:-:S03]  /*7830*/  IMAD.WIDE R30, R0, 0x4, R164 ;  /* 0x00000004001e7825 */ /* 0x004fc600078e02a4 */
[----:B------:R3:W-:Y:S04]  /*7840*/  STL.64 [R1+0x250], R32 ;  /* 0x0002502001007387 */ /* 0x0007e80000100a00 */
[----:B------:R1:W-:Y:S04]  /*7850*/  STL.64 [R1+0x248], R30 ;  /* 0x0002481e01007387 */ /* 0x0003e80000100a00 */
[----:B------:R1:W-:Y:S04]  /*7860*/  LDGSTS.E [R47+0x1a800], [R40.64], !P3 ;  /* 0x1a800000282f7fae */ /* 0x0003e8000d921844 */
[----:B------:R-:W2:Y:S04]  /*7870*/  LDL.LU.64 R44, [R1+0x130] ;  /* 0x00013000012c7983 */ /* 0x000ea80000300a00 */
[----:B------:R3:W-:Y:S04]  /*7880*/  LDGSTS.E [R47+0x1aa00], [R34.64], !P3 ;  /* 0x1aa00000222f7fae */ /* 0x0007e8000d921844 */
[----:B----4-:R-:W4:Y:S04]  /*7890*/  LDL.LU.64 R42, [R1+0x128] ;  /* 0x00012800012a7983 */ /* 0x010f280000300a00 */
[----:B------:R3:W-:Y:S04]  /*78a0*/  LDGSTS.E [R47+0x1ac00], [R32.64], !P3 ;  /* 0x1ac00000202f7fae */ /* 0x0007e8000d921844 */
[----:B-1----:R-:W4:Y:S04]  /*78b0*/  LDL.LU.64 R40, [R1+0x120] ;  /* 0x0001200001287983 */ /* 0x002f280000300a00 */
[----:B------:R1:W-:Y:S04]  /*78c0*/  LDGSTS.E [R47+0x1ae00], [R30.64], !P3 ;  /* 0x1ae000001e2f7fae */ /* 0x0003e8000d921844 */
[----:B---3--:R-:W3:Y:S01]  /*78d0*/  LDL.LU.64 R34, [R1+0x118] ;  /* 0x0001180001227983 */ /* 0x008ee20000300a00 */
[----:B------:R-:W-:-:S03]  /*78e0*/  IMAD.WIDE R32, R0, 0x4, R168 ;  /* 0x0000000400207825 */ /* 0x000fc600078e02a8 */
[----:B------:R-:W-:Y:S01]  /*78f0*/  STL.64 [R1+0x240], R54 ;  /* 0x0002403601007387 */ /* 0x000fe20000100a00 */
[----:B-1----:R-:W-:-:S03]  /*7900*/  IMAD.WIDE R30, R0, 0x4, R170 ;  /* 0x00000004001e7825 */ /* 0x002fc600078e02aa */
[----:B------:R1:W-:Y:S04]  /*7910*/  STL.64 [R1+0x238], R32 ;  /* 0x0002382001007387 */ /* 0x0003e80000100a00 */
[----:B------:R1:W-:Y:S04]  /*7920*/  LDGSTS.E [R47+0x1c800], [R54.64], !P4 ;  /* 0x1c800000362f7fae */ /* 0x0003e8000e121844 */
[----:B------:R1:W-:Y:S04]  /*7930*/  STL.64 [R1+0x230], R30 ;  /* 0x0002301e01007387 */ /* 0x0003e80000100a00 */
[----:B------:R1:W-:Y:S04]  /*7940*/  LDGSTS.E [R47+0x1ca00], [R32.64], !P4 ;  /* 0x1ca00000202f7fae */ /* 0x0003e8000e121844 */
[----:B------:R1:W-:Y:S04]  /*7950*/  STL.64 [R1+0x228], R52 ;  /* 0x0002283401007387 */ /* 0x0003e80000100a00 */
[----:B------:R1:W-:Y:S04]  /*7960*/  LDGSTS.E [R47+0x1cc00], [R30.64], !P4 ;  /* 0x1cc000001e2f7fae */ /* 0x0003e8000e121844 */
[----:B-1----:R-:W3:Y:S01]  /*7970*/  LDL.LU.64 R32, [R1+0xb0] ;  /* 0x0000b00001207983 */ /* 0x002ee20000300a00 */
[----:B------:R-:W-:-:S03]  /*7980*/  IADD3 R10, R80, -0x3e, RZ ;  /* 0xffffffc2500a7810 */ /* 0x000fc60007ffe0ff */
[----:B------:R1:W-:Y:S04]  /*7990*/  LDGSTS.E [R47+0x1ce00], [R52.64], !P4 ;  /* 0x1ce00000342f7fae */ /* 0x0003e8000e121844 */
[----:B------:R-:W3:Y:S04]  /*79a0*/  LDL.LU.64 R30, [R1+0xa8] ;  /* 0x0000a800011e7983 */ /* 0x000ee80000300a00 */
[----:B------:R-:W3:Y:S04]  /*79b0*/  LDL.LU.64 R242, [R1+0xa0] ;  /* 0x0000a00001f27983 */ /* 0x000ee80000300a00 */
[----:B------:R-:W3:Y:S04]  /*79c0*/  LDL.LU.64 R244, [R1+0x98] ;  /* 0x0000980001f47983 */ /* 0x000ee80000300a00 */
[----:B------:R-:W3:Y:S04]  /*79d0*/  LDL.LU.64 R246, [R1+0x30] ;  /* 0x0000300001f67983 */ /* 0x000ee80000300a00 */
[----:B------:R-:W3:Y:S04]  /*79e0*/  LDL.LU.64 R248, [R1+0x28] ;  /* 0x0000280001f87983 */ /* 0x000ee80000300a00 */
[----:B------:R-:W3:Y:S04]  /*79f0*/  LDL.LU.64 R88, [R1+0x20] ;  /* 0x0000200001587983 */ /* 0x000ee80000300a00 */
[----:B------:R-:W3:Y:S01]  /*7a00*/  LDL.LU.64 R68, [R1+0x18] ;  /* 0x0000180001447983 */ /* 0x000ee20000300a00 */
[----:B------:R-:W-:-:S02]  /*7a10*/  ISETP.GE.U32.AND P3, PT, R10, 0x7fffffa3, PT ;  /* 0x7fffffa30a00780c */ /* 0x000fc40003f66070 */
[----:B------:R-:W-:Y:S01]  /*7a20*/  IADD3 R10, R80, -0x23, RZ ;  /* 0xffffffdd500a7810 */ /* 0x000fe20007ffe0ff */
[----:B------:R-:W-:-:S03]  /*7a30*/  IMAD.WIDE R58, R0, 0x4, R174 ;  /* 0x00000004003a7825 */ /* 0x000fc600078e02ae */
[----:B------:R-:W-:Y:S01]  /*7a40*/  ISETP.GE.U32.AND P4, PT, R10, 0x7fffffbe, PT ;  /* 0x7fffffbe0a00780c */ /* 0x000fe20003f86070 */
[----:B------:R-:W-:-:S04]  /*7a50*/  IMAD.WIDE R56, R0, 0x4, R176 ;  /* 0x0000000400387825 */ /* 0x000fc800078e02b0 */
[----:B------:R-:W-:Y:S02]  /*7a60*/  IMAD.SHL.U32 R81, R81, 0x4, RZ ;  /* 0x0000000451517824 */ /* 0x000fe400078e00ff */
[----:B------:R-:W-:Y:S01]  /*7a70*/  IMAD.WIDE R54, R0, 0x4, R178 ;  /* 0x0000000400367825 */ /* 0x000fe200078e02b2 */
[----:B------:R2:W-:Y:S01]  /*7a80*/  LDGSTS.E [R47+0x1e800], [R58.64], !P3 ;  /* 0x1e8000003a2f7fae */ /* 0x0005e2000d921844 */
[----:B------:R-:W-:Y:S02]  /*7a90*/  IADD3 R10, R80, -0x27, RZ ;  /* 0xffffffd9500a7810 */ /* 0x000fe40007ffe0ff */
[----:B-1----:R-:W-:Y:S01]  /*7aa0*/  IMAD.WIDE R52, R0, 0x4, R180 ;  /* 0x0000000400347825 */ /* 0x002fe200078e02b4 */
[----:B------:R1:W-:Y:S01]  /*7ab0*/  LDGSTS.E [R47+0x1ea00], [R56.64], !P3 ;  /* 0x1ea00000382f7fae */ /* 0x0003e2000d921844 */
[----:B------:R-:W-:-:S03]  /*7ac0*/  LOP3.LUT R81, R81, 0x40, RZ, 0x3c, !PT ;  /* 0x0000004051517812 */ /* 0x000fc600078e3cff */
[----:B------:R1:W-:Y:S04]  /*7ad0*/  LDGSTS.E [R47+0x1ec00], [R54.64], !P3 ;  /* 0x1ec00000362f7fae */ /* 0x0003e8000d921844 */
[----:B------:R1:W-:Y:S01]  /*7ae0*/  LDGSTS.E [R47+0x1ee00], [R52.64], !P3 ;  /* 0x1ee00000342f7fae */ /* 0x0003e2000d921844 */
[----:B------:R-:W-:Y:S02]  /*7af0*/  ISETP.GE.U32.AND P3, PT, R10, 0x7fffffba, PT ;  /* 0x7fffffba0a00780c */ /* 0x000fe40003f66070 */
[----:B------:R-:W-:Y:S01]  /*7b00*/  IADD3 R10, R80, -0x2b, RZ ;  /* 0xffffffd5500a7810 */ /* 0x000fe20007ffe0ff */
[----:B------:R-:W-:Y:S04]  /*7b10*/  STL.64 [R1+0x220], R58 ;  /* 0x0002203a01007387 */ /* 0x000fe80000100a00 */
[----:B------:R-:W-:Y:S04]  /*7b20*/  STL.64 [R1+0x218], R56 ;  /* 0x0002183801007387 */ /* 0x000fe80000100a00 */
[----:B------:R-:W-:Y:S04]  /*7b30*/  STL.64 [R1+0x150], R54 ;  /* 0x0001503601007387 */ /* 0x000fe80000100a00 */
[----:B------:R-:W-:Y:S01]  /*7b40*/  STL.64 [R1+0x148], R52 ;  /* 0x0001483401007387 */ /* 0x000fe20000100a00 */
[----:B--2---:R-:W-:-:S05]  /*7b50*/  IMAD.WIDE R44, R0, 0x4, R44 ;  /* 0x00000004002c7825 */ /* 0x004fca00078e022c */
[----:B------:R2:W-:Y:S01]  /*7b60*/  LDGSTS.E [R81+0x11000], [R44.64], !P4 ;  /* 0x110000002c517fae */ /* 0x0005e2000e121844 */
[----:B----4-:R-:W-:-:S03]  /*7b70*/  IMAD.WIDE R42, R0, 0x4, R42 ;  /* 0x00000004002a7825 */ /* 0x010fc600078e022a */
[----:B------:R-:W-:Y:S04]  /*7b80*/  STL.64 [R1+0x140], R44 ;  /* 0x0001402c01007387 */ /* 0x000fe80000100a00 */
[----:B------:R2:W-:Y:S01]  /*7b90*/  LDGSTS.E [R81+0x11200], [R42.64], !P4 ;  /* 0x112000002a517fae */ /* 0x0005e2000e121844 */
[----:B------:R-:W-:-:S03]  /*7ba0*/  IMAD.WIDE R40, R0, 0x4, R40 ;  /* 0x0000000400287825 */ /* 0x000fc600078e0228 */
[----:B------:R-:W-:Y:S04]  /*7bb0*/  STL.64 [R1+0x138], R42 ;  /* 0x0001382a01007387 */ /* 0x000fe80000100a00 */
[----:B------:R1:W-:Y:S01]  /*7bc0*/  LDGSTS.E [R81+0x11400], [R40.64], !P4 ;  /* 0x1140000028517fae */ /* 0x0003e2000e121844 */
[----:B---3--:R-:W-:-:S03]  /*7bd0*/  IMAD.WIDE R34, R0, 0x4, R34 ;  /* 0x0000000400227825 */ /* 0x008fc600078e0222 */
[----:B------:R1:W-:Y:S04]  /*7be0*/  STL.64 [R1+0x130], R40 ;  /* 0x0001302801007387 */ /* 0x0003e80000100a00 */
[----:B------:R3:W-:Y:S01]  /*7bf0*/  LDGSTS.E [R81+0x11600], [R34.64], !P4 ;  /* 0x1160000022517fae */ /* 0x0007e2000e121844 */
[----:B------:R-:W-:-:S03]  /*7c00*/  ISETP.GE.U32.AND P4, PT, R10, 0x7fffffb6, PT ;  /* 0x7fffffb60a00780c */ /* 0x000fc60003f86070 */
[----:B------:R3:W-:Y:S01]  /*7c10*/  STL.64 [R1+0x128], R34 ;  /* 0x0001282201007387 */ /* 0x0007e20000100a00 */
[----:B------:R-:W-:Y:S01]  /*7c20*/  IADD3 R10, R80, -0x2f, RZ ;  /* 0xffffffd1500a7810 */ /* 0x000fe20007ffe0ff */
[----:B-1----:R-:W-:-:S04]  /*7c30*/  IMAD.WIDE R40, R0, 0x4, R32 ;  /* 0x0000000400287825 */ /* 0x002fc800078e0220 */
[C---:B---3--:R-:W-:Y:S01]  /*7c40*/  IMAD.WIDE R34, R0.reuse, 0x4, R30 ;  /* 0x0000000400227825 */ /* 0x048fe200078e021e */
[----:B------:R1:W-:Y:S03]  /*7c50*/  STL.64 [R1+0x120], R40 ;  /* 0x0001202801007387 */ /* 0x0003e60000100a00 */
[C---:B------:R-:W-:Y:S01]  /*7c60*/  IMAD.WIDE R32, R0.reuse, 0x4, R242 ;  /* 0x0000000400207825 */ /* 0x040fe200078e02f2 */
[----:B------:R1:W-:Y:S03]  /*7c70*/  LDGSTS.E [R81+0x13000], [R40.64], !P3 ;  /* 0x1300000028517fae */ /* 0x0003e6000d921844 */
[C---:B------:R-:W-:Y:S01]  /*7c80*/  IMAD.WIDE R30, R0.reuse, 0x4, R244 ;  /* 0x00000004001e7825 */ /* 0x040fe200078e02f4 */
[----:B------:R3:W-:Y:S04]  /*7c90*/  STL.64 [R1+0x118], R34 ;  /* 0x0001182201007387 */ /* 0x0007e80000100a00 */
[----:B------:R3:W-:Y:S01]  /*7ca0*/  LDGSTS.E [R81+0x13200], [R34.64], !P3 ;  /* 0x1320000022517fae */ /* 0x0007e2000d921844 */
[----:B-1----:R-:W-:-:S03]  /*7cb0*/  IMAD.WIDE R40, R0, 0x4, R246 ;  /* 0x0000000400287825 */ /* 0x002fc600078e02f6 */
[----:B------:R1:W-:Y:S04]  /*7cc0*/  STL.64 [R1+0xf0], R32 ;  /* 0x0000f02001007387 */ /* 0x0003e80000100a00 */
[----:B------:R1:W-:Y:S01]  /*7cd0*/  LDGSTS.E [R81+0x13400], [R32.64], !P3 ;  /* 0x1340000020517fae */ /* 0x0003e2000d921844 */
[----:B---3--:R-:W-:-:S03]  /*7ce0*/  IMAD.WIDE R34, R0, 0x4, R248 ;  /* 0x0000000400227825 */ /* 0x008fc600078e02f8 */
[----:B------:R3:W-:Y:S04]  /*7cf0*/  STL.64 [R1+0xe8], R30 ;  /* 0x0000e81e01007387 */ /* 0x0007e80000100a00 */
[----:B------:R3:W-:Y:S01]  /*7d00*/  LDGSTS.E [R81+0x13600], [R30.64], !P3 ;  /* 0x136000001e517fae */ /* 0x0007e2000d921844 */
[----:B------:R-:W-:Y:S01]  /*7d10*/  ISETP.GE.U32.AND P3, PT, R10, 0x7fffffb2, PT ;  /* 0x7fffffb20a00780c */ /* 0x000fe20003f66070 */
[----:B-1----:R-:W-:Y:S02]  /*7d20*/  IMAD.WIDE R32, R0, 0x4, R88 ;  /* 0x0000000400207825 */ /* 0x002fe400078e0258 */
[----:B------:R1:W-:Y:S01]  /*7d30*/  LDGSTS.E [R81+0x15000], [R40.64], !P4 ;  /* 0x1500000028517fae */ /* 0x0003e2000e121844 */
[----:B------:R-:W-:-:S03]  /*7d40*/  IADD3 R10, R80, -0x33, RZ ;  /* 0xffffffcd500a7810 */ /* 0x000fc60007ffe0ff */
[----:B------:R1:W-:Y:S01]  /*7d50*/  LDGSTS.E [R81+0x15200], [R34.64], !P4 ;  /* 0x1520000022517fae */ /* 0x0003e2000e121844 */
[----:B---3--:R-:W-:-:S03]  /*7d60*/  IMAD.WIDE R30, R0, 0x4, R68 ;  /* 0x00000004001e7825 */ /* 0x008fc600078e0244 */
        /* <DEDUP_REMOVED lines=8> */
[----:B--2---:R-:W-:-:S03]  /*7df0*/  IMAD.WIDE R34, R0, 0x4, R184 ;  /* 0x0000000400227825 */ /* 0x004fc600078e02b8 */
[----:B------:R2:W-:Y:S01]  /*7e00*/  STL.64 [R1+0xc0], R40 ;  /* 0x0000c02801007387 */ /* 0x0005e20000100a00 */
[----:B---3--:R-:W-:-:S03]  /*7e10*/  IMAD.WIDE R32, R0, 0x4, R186 ;  /* 0x0000000400207825 */ /* 0x008fc600078e02ba */
[----:B------:R2:W-:Y:S01]  /*7e20*/  LDGSTS.E [R81+0x17000], [R40.64], !P3 ;  /* 0x1700000028517fae */ /* 0x0005e2000d921844 */
[----:B-1----:R-:W-:-:S03]  /*7e30*/  IMAD.WIDE R30, R0, 0x4, R188 ;  /* 0x00000004001e7825 */ /* 0x002fc600078e02bc */
[----:B------:R1:W-:Y:S04]  /*7e40*/  STL.64 [R1+0xb8], R34 ;  /* 0x0000b82201007387 */ /* 0x0003e80000100a00 */
[----:B------:R1:W-:Y:S01]  /*7e50*/  LDGSTS.E [R81+0x17200], [R34.64], !P3 ;  /* 0x1720000022517fae */ /* 0x0003e2000d921844 */
[----:B--2---:R-:W-:-:S03]  /*7e60*/  IMAD.WIDE R40, R0, 0x4, R190 ;  /* 0x0000000400287825 */ /* 0x004fc600078e02be */
        /* <DEDUP_REMOVED lines=19> */
[----:B------:R-:W-:Y:S01]  /*7fa0*/  STL.64 [R1+0x58], R34 ;  /* 0x0000582201007387 */ /* 0x000fe20000100a00 */
[----:B-1----:R-:W-:-:S03]  /*7fb0*/  IMAD.WIDE R30, R0, 0x4, R204 ;  /* 0x00000004001e7825 */ /* 0x002fc600078e02cc */
[----:B------:R1:W-:Y:S04]  /*7fc0*/  STL.64 [R1+0x50], R32 ;  /* 0x0000502001007387 */ /* 0x0003e80000100a00 */
[----:B------:R3:W-:Y:S04]  /*7fd0*/  STL.64 [R1+0x40], R30 ;  /* 0x0000401e01007387 */ /* 0x0007e80000100a00 */
[----:B------:R-:W4:Y:S01]  /*7fe0*/  LDL.LU.64 R68, [R1+0x110] ;  /* 0x0001100001447983 */ /* 0x000f220000300a00 */
[----:B------:R-:W-:-:S04]  /*7ff0*/  IADD3 R10, R80, -0x37, RZ ;  /* 0xffffffc9500a7810 */ /* 0x000fc80007ffe0ff */
[----:B------:R-:W-:Y:S02]  /*8000*/  ISETP.GE.U32.AND P3, PT, R10, 0x7fffffaa, PT ;  /* 0x7fffffaa0a00780c */ /* 0x000fe40003f66070 */
[----:B------:R-:W-:-:S04]  /*8010*/  IADD3 R10, R80, -0x3b, RZ ;  /* 0xffffffc5500a7810 */ /* 0x000fc80007ffe0ff */
[----:B------:R-:W-:-:S07]  /*8020*/  ISETP.GE.U32.AND P4, PT, R10, 0x7fffffa6, PT ;  /* 0x7fffffa60a00780c */ /* 0x000fce0003f86070 */
[----:B------:R2:W-:Y:S04]  /*8030*/  LDGSTS.E [R81+0x1b000], [R40.64], !P3 ;  /* 0x1b00000028517fae */ /* 0x0005e8000d921844 */
[----:B------:R1:W-:Y:S04]  /*8040*/  LDGSTS.E [R81+0x1b200], [R34.64], !P3 ;  /* 0x1b20000022517fae */ /* 0x0003e8000d921844 */
[----:B------:R1:W-:Y:S04]  /*8050*/  LDGSTS.E [R81+0x1b400], [R32.64], !P3 ;  /* 0x1b40000020517fae */ /* 0x0003e8000d921844 */
[----:B------:R3:W-:Y:S01]  /*8060*/  LDGSTS.E [R81+0x1b600], [R30.64], !P3 ;  /* 0x1b6000001e517fae */ /* 0x0007e2000d921844 */
[----:B--2---:R-:W-:Y:S01]  /*8070*/  IMAD.WIDE R40, R0, 0x4, R210 ;  /* 0x0000000400287825 */ /* 0x004fe200078e02d2 */
[----:B------:R-:W-:-:S03]  /*8080*/  IADD3 R10, R80, -0x3f, RZ ;  /* 0xffffffc1500a7810 */ /* 0x000fc60007ffe0ff */
[----:B-1----:R-:W-:-:S04]  /*8090*/  IMAD.WIDE R32, R0, 0x4, R206 ;  /* 0x0000000400207825 */ /* 0x002fc800078e02ce */
[----:B---3--:R-:W-:Y:S01]  /*80a0*/  IMAD.WIDE R30, R0, 0x4, R208 ;  /* 0x00000004001e7825 */ /* 0x008fe200078e02d0 */
[----:B------:R-:W-:Y:S01]  /*80b0*/  STL.64 [R1+0x38], R32 ;  /* 0x0000382001007387 */ /* 0x000fe20000100a00 */
[----:B------:R-:W-:-:S03]  /*80c0*/  ISETP.GE.U32.AND P3, PT, R10, 0x7fffffa2, PT ;  /* 0x7fffffa20a00780c */ /* 0x000fc60003f66070 */
[----:B------:R1:W-:Y:S04]  /*80d0*/  LDGSTS.E [R81+0x1d000], [R32.64], !P4 ;  /* 0x1d00000020517fae */ /* 0x0003e8000e121844 */
[----:B------:R2:W-:Y:S04]  /*80e0*/  STL.64 [R1+0x28], R30 ;  /* 0x0000281e01007387 */ /* 0x0005e80000100a00 */
[----:B------:R2:W-:Y:S04]  /*80f0*/  LDGSTS.E [R81+0x1d200], [R30.64], !P4 ;  /* 0x1d2000001e517fae */ /* 0x0005e8000e121844 */
[----:B------:R3:W-:Y:S04]  /*8100*/  STL.64 [R1+0x20], R40 ;  /* 0x0000202801007387 */ /* 0x0007e80000100a00 */
[----:B------:R3:W-:Y:S04]  /*8110*/  LDGSTS.E [R81+0x1d400], [R40.64], !P4 ;  /* 0x1d40000028517fae */ /* 0x0007e8000e121844 */
[----:B--2---:R-:W2:Y:S04]  /*8120*/  LDL.LU.64 R30, [R1+0x108] ;  /* 0x00010800011e7983 */ /* 0x004ea80000300a00 */
[----:B-1----:R-:W2:Y:S04]  /*8130*/  LDL.LU.64 R32, [R1+0x100] ;  /* 0x0001000001207983 */ /* 0x002ea80000300a00 */
[----:B------:R-:W2:Y:S01]  /*8140*/  LDL.LU.64 R34, [R1+0xf8] ;  /* 0x0000f80001227983 */ /* 0x000ea20000300a00 */
[----:B------:R-:W-:-:S03]  /*8150*/  IMAD.WIDE R248, R0, 0x4, R212 ;  /* 0x0000000400f87825 */ /* 0x000fc600078e02d4 */
[----:B---3--:R-:W3:Y:S01]  /*8160*/  LDL.LU.64 R40, [R1+0x90] ;  /* 0x0000900001287983 */ /* 0x008ee20000300a00 */
[----:B------:R-:W-:-:S03]  /*8170*/  IMAD.WIDE R246, R0, 0x4, R214 ;  /* 0x0000000400f67825 */ /* 0x000fc600078e02d6 */
[----:B------:R-:W3:Y:S01]  /*8180*/  LDL.LU.64 R42, [R1+0x88] ;  /* 0x00008800012a7983 */ /* 0x000ee20000300a00 */
[----:B------:R-:W-:-:S03]  /*8190*/  IMAD.WIDE R244, R0, 0x4, R216 ;  /* 0x0000000400f47825 */ /* 0x000fc600078e02d8 */
[----:B------:R-:W3:Y:S01]  /*81a0*/  LDL.LU.64 R44, [R1+0x80] ;  /* 0x00008000012c7983 */ /* 0x000ee20000300a00 */
[----:B------:R-:W-:-:S03]  /*81b0*/  IMAD.WIDE R242, R0, 0x4, R218 ;  /* 0x0000000400f27825 */ /* 0x000fc600078e02da */
[----:B------:R-:W3:Y:S01]  /*81c0*/  LDL.LU.64 R46, [R1+0x78] ;  /* 0x00007800012e7983 */ /* 0x000ee20000300a00 */
[----:B------:R-:W-:Y:S01]  /*81d0*/  IMAD.WIDE R240, R0, 0x4, R220 ;  /* 0x0000000400f07825 */ /* 0x000fe200078e02dc */
[----:B------:R-:W-:Y:S02]  /*81e0*/  IADD3 R10, R80, -0x24, RZ ;  /* 0xffffffdc500a7810 */ /* 0x000fe40007ffe0ff */
[----:B------:R-:W-:Y:S04]  /*81f0*/  STL.64 [R1+0x1bf8], R248 ;  /* 0x001bf8f801007387 */ /* 0x000fe80000100a00 */
[----:B------:R1:W-:Y:S01]  /*8200*/  LDGSTS.E [R81+0x1d600], [R248.64], !P4 ;  /* 0x1d600000f8517fae */ /* 0x0003e2000e121844 */
[----:B------:R-:W-:-:S03]  /*8210*/  ISETP.GE.U32.AND P4, PT, R10, 0x7fffffbd, PT ;  /* 0x7fffffbd0a00780c */ /* 0x000fc60003f86070 */
[----:B------:R-:W-:Y:S01]  /*8220*/  STL.64 [R1+0x1bd8], R246 ;  /* 0x001bd8f601007387 */ /* 0x000fe20000100a00 */
[----:B------:R-:W-:-:S03]  /*8230*/  IADD3 R10, R80, -0x28, RZ ;  /* 0xffffffd8500a7810 */ /* 0x000fc60007ffe0ff */
[----:B------:R1:W-:Y:S04]  /*8240*/  LDGSTS.E [R81+0x1f000], [R246.64], !P3 ;  /* 0x1f000000f6517fae */ /* 0x0003e8000d921844 */
[----:B------:R-:W-:Y:S04]  /*8250*/  STL.64 [R1+0x1be0], R244 ;  /* 0x001be0f401007387 */ /* 0x000fe80000100a00 */
[----:B------:R1:W-:Y:S04]  /*8260*/  LDGSTS.E [R81+0x1f200], [R244.64], !P3 ;  /* 0x1f200000f4517fae */ /* 0x0003e8000d921844 */
[----:B------:R-:W-:Y:S04]  /*8270*/  STL.64 [R1+0x1be8], R242 ;  /* 0x001be8f201007387 */ /* 0x000fe80000100a00 */
[----:B------:R1:W-:Y:S04]  /*8280*/  LDGSTS.E [R81+0x1f400], [R242.64], !P3 ;  /* 0x1f400000f2517fae */ /* 0x0003e8000d921844 */
[----:B------:R-:W-:Y:S04]  /*8290*/  STL.64 [R1+0x1bf0], R240 ;  /* 0x001bf0f001007387 */ /* 0x000fe80000100a00 */
[----:B------:R1:W-:Y:S04]  /*82a0*/  LDGSTS.E [R81+0x1f600], [R240.64], !P3 ;  /* 0x1f600000f0517fae */ /* 0x0003e8000d921844 */
[----:B------:R-:W3:Y:S04]  /*82b0*/  LDL.LU.64 R88, [R1+0x10] ;  /* 0x0000100001587983 */ /* 0x000ee80000300a00 */
[----:B-1----:R-:W3:Y:S01]  /*82c0*/  LDL.LU.64 R80, [R1+0x8] ;  /* 0x0000080001507983 */ /* 0x002ee20000300a00 */
[----:B----4-:R-:W-:-:S03]  /*82d0*/  IMAD.WIDE R238, R0, 0x4, R68 ;  /* 0x0000000400ee7825 */ /* 0x010fc600078e0244 */
[----:B------:R-:W4:Y:S01]  /*82e0*/  LDL.LU.64 R68, [R1] ;  /* 0x0000000001447983 */ /* 0x000f220000300a00 */
[----:B------:R-:W-:Y:S02]  /*82f0*/  LOP3.LUT R153, R11, 0x60, RZ, 0x3c, !PT ;  /* 0x000000600b997812 */ /* 0x000fe400078e3cff */
[----:B------:R-:W-:Y:S01]  /*8300*/  ISETP.GE.U32.AND P3, PT, R10, 0x7fffffb9, PT ;  /* 0x7fffffb90a00780c */ /* 0x000fe20003f66070 */
[----:B------:R1:W-:Y:S04]  /*8310*/  STL.64 [R1+0x1bd0], R238 ;  /* 0x001bd0ee01007387 */ /* 0x0003e80000100a00 */
[----:B------:R1:W-:Y:S02]  /*8320*/  LDGSTS.E [R153+0x11800], [R238.64], !P4 ;  /* 0x11800000ee997fae */ /* 0x0003e4000e121844 */
[----:B-1----:R-:W-:-:S05]  /*8330*/  IMAD.MOV.U32 R238, RZ, RZ, c[0x0][0x180] ;  /* 0x00006000ffee7624 */ /* 0x002fca00078e00ff */
[----:B------:R-:W-:Y:S01]  /*8340*/  IADD3 R10, R238, -0x2c, RZ ;  /* 0xffffffd4ee0a7810 */ /* 0x000fe20007ffe0ff */
[----:B------:R-:W-:-:S04]  /*8350*/  IMAD.WIDE R250, R0, 0x4, R250 ;  /* 0x0000000400fa7825 */ /* 0x000fc800078e02fa */
[----:B------:R-:W-:-:S04]  /*8360*/  IMAD.WIDE R222, R0, 0x4, R222 ;  /* 0x0000000400de7825 */ /* 0x000fc800078e02de */
[----:B------:R-:W-:-:S04]  /*8370*/  IMAD.WIDE R224, R0, 0x4, R224 ;  /* 0x0000000400e07825 */ /* 0x000fc800078e02e0 */
[----:B------:R-:W-:-:S04]  /*8380*/  IMAD.WIDE R226, R0, 0x4, R226 ;  /* 0x0000000400e27825 */ /* 0x000fc800078e02e2 */
[----:B--2---:R-:W-:-:S04]  /*8390*/  IMAD.WIDE R30, R0, 0x4, R30 ;  /* 0x00000004001e7825 */ /* 0x004fc800078e021e */
[C---:B------:R-:W-:Y:S01]  /*83a0*/  IMAD.WIDE R32, R0.reuse, 0x4, R32 ;  /* 0x0000000400207825 */ /* 0x040fe200078e0220 */
[----:B------:R1:W-:Y:S03]  /*83b0*/  LDGSTS.E [R153+0x11a00], [R30.64], !P4 ;  /* 0x11a000001e997fae */ /* 0x0003e6000e121844 */
[C---:B------:R-:W-:Y:S01]  /*83c0*/  IMAD.WIDE R34, R0.reuse, 0x4, R34 ;  /* 0x0000000400227825 */ /* 0x040fe200078e0222 */
[----:B------:R1:W-:Y:S03]  /*83d0*/  LDGSTS.E [R153+0x11c00], [R32.64], !P4 ;  /* 0x11c0000020997fae */ /* 0x0003e6000e121844 */
[C---:B---3--:R-:W-:Y:S01]  /*83e0*/  IMAD.WIDE R40, R0.reuse, 0x4, R40 ;  /* 0x0000000400287825 */ /* 0x048fe200078e0228 */
[----:B------:R1:W-:Y:S03]  /*83f0*/  LDGSTS.E [R153+0x11e00], [R34.64], !P4 ;  /* 0x11e0000022997fae */ /* 0x0003e6000e121844 */
[----:B------:R-:W-:Y:S01]  /*8400*/  IMAD.WIDE R42, R0, 0x4, R42 ;  /* 0x00000004002a7825 */ /* 0x000fe200078e022a */
[----:B------:R-:W-:Y:S01]  /*8410*/  ISETP.GE.U32.AND P4, PT, R10, 0x7fffffb5, PT ;  /* 0x7fffffb50a00780c */ /* 0x000fe20003f86070 */
[----:B------:R1:W-:Y:S02]  /*8420*/  LDGSTS.E [R153+0x13800], [R40.64], !P3 ;  /* 0x1380000028997fae */ /* 0x0003e4000d921844 */
[----:B------:R-:W-:Y:S01]  /*8430*/  IMAD.WIDE R44, R0, 0x4, R44 ;  /* 0x00000004002c7825 */ /* 0x000fe200078e022c */
[----:B------:R-:W-:Y:S01]  /*8440*/  IADD3 R10, R238, -0x30, RZ ;  /* 0xffffffd0ee0a7810 */ /* 0x000fe20007ffe0ff */
[----:B------:R1:W-:Y:S02]  /*8450*/  LDGSTS.E [R153+0x13a00], [R42.64], !P3 ;  /* 0x13a000002a997fae */ /* 0x0003e4000d921844 */
[----:B------:R-:W-:-:S02]  /*8460*/  IMAD.WIDE R46, R0, 0x4, R46 ;  /* 0x00000004002e7825 */ /* 0x000fc400078e022e */
[----:B------:R1:W-:Y:S04]  /*8470*/  LDGSTS.E [R153+0x13c00], [R44.64], !P3 ;  /* 0x13c000002c997fae */ /* 0x0003e8000d921844 */
[----:B------:R1:W-:Y:S01]  /*8480*/  LDGSTS.E [R153+0x13e00], [R46.64], !P3 ;  /* 0x13e000002e997fae */ /* 0x0003e2000d921844 */
[----:B------:R-:W-:-:S03]  /*8490*/  ISETP.GE.U32.AND P3, PT, R10, 0x7fffffb1, PT ;  /* 0x7fffffb10a00780c */ /* 0x000fc60003f66070 */
[----:B------:R-:W-:Y:S04]  /*84a0*/  STL.64 [R1+0x1c00], R30 ;  /* 0x001c001e01007387 */ /* 0x000fe80000100a00 */
[----:B------:R-:W-:Y:S04]  /*84b0*/  STL.64 [R1+0x1c08], R32 ;  /* 0x001c082001007387 */ /* 0x000fe80000100a00 */
[----:B------:R-:W-:Y:S04]  /*84c0*/  STL.64 [R1+0x1c10], R34 ;  /* 0x001c102201007387 */ /* 0x000fe80000100a00 */
[----:B------:R2:W-:Y:S01]  /*84d0*/  STL.64 [R1+0x1c18], R40 ;  /* 0x001c182801007387 */ /* 0x0005e20000100a00 */
[----:B------:R-:W-:-:S03]  /*84e0*/  IMAD.WIDE R228, R0, 0x4, R228 ;  /* 0x0000000400e47825 */ /* 0x000fc600078e02e4 */
[----:B------:R-:W-:Y:S04]  /*84f0*/  STL.64 [R1+0x1c20], R42 ;  /* 0x001c202a01007387 */ /* 0x000fe80000100a00 */
[----:B------:R-:W-:Y:S04]  /*8500*/  STL.64 [R1+0x1c28], R44 ;  /* 0x001c282c01007387 */ /* 0x000fe80000100a00 */
[----:B------:R-:W-:Y:S01]  /*8510*/  STL.64 [R1+0x1c30], R46 ;  /* 0x001c302e01007387 */ /* 0x000fe20000100a00 */
[----:B------:R-:W-:-:S05]  /*8520*/  IMAD.WIDE R52, R0, 0x4, R88 ;  /* 0x0000000400347825 */ /* 0x000fca00078e0258 */
[----:B------:R1:W-:Y:S01]  /*8530*/  LDGSTS.E [R153+0x15800], [R52.64], !P4 ;  /* 0x1580000034997fae */ /* 0x0003e2000e121844 */
[----:B------:R-:W-:-:S05]  /*8540*/  IMAD.WIDE R54, R0, 0x4, R80 ;  /* 0x0000000400367825 */ /* 0x000fca00078e0250 */
[----:B------:R1:W-:Y:S01]  /*8550*/  LDGSTS.E [R153+0x15a00], [R54.64], !P4 ;  /* 0x15a0000036997fae */ /* 0x0003e2000e121844 */
[----:B----4-:R-:W-:-:S03]  /*8560*/  IMAD.WIDE R56, R0, 0x4, R68 ;  /* 0x0000000400387825 */ /* 0x010fc600078e0244 */
[----:B------:R-:W3:Y:S04]  /*8570*/  LDL.LU.64 R68, [R1+0x160] ;  /* 0x0001600001447983 */ /* 0x000ee80000300a00 */
[----:B------:R1:W-:Y:S04]  /*8580*/  LDGSTS.E [R153+0x15c00], [R56.64], !P4 ;  /* 0x15c0000038997fae */ /* 0x0003e8000e121844 */
[----:B------:R-:W4:Y:S04]  /*8590*/  LDL.LU.64 R154, [R1+0x178] ;  /* 0x00017800019a7983 */ /* 0x000f280000300a00 */
[----:B------:R1:W-:Y:S04]  /*85a0*/  LDGSTS.E [R153+0x15e00], [R250.64], !P4 ;  /* 0x15e00000fa997fae */ /* 0x0003e8000e121844 */
[----:B------:R-:W2:Y:S04]  /*85b0*/  LDL.LU.64 R66, [R1+0x1a0] ;  /* 0x0001a00001427983 */ /* 0x000ea80000300a00 */
[----:B------:R1:W-:Y:S04]  /*85c0*/  LDGSTS.E [R153+0x17800], [R222.64], !P3 ;  /* 0x17800000de997fae */ /* 0x0003e8000d921844 */
[----:B------:R-:W2:Y:S04]  /*85d0*/  LDL.LU.64 R72, [R1+0x1b8] ;  /* 0x0001b80001487983 */ /* 0x000ea80000300a00 */
[----:B------:R1:W-:Y:S04]  /*85e0*/  LDGSTS.E [R153+0x17a00], [R224.64], !P3 ;  /* 0x17a00000e0997fae */ /* 0x0003e8000d921844 */
[----:B------:R-:W-:Y:S04]  /*85f0*/  STL.64 [R1+0x1c38], R52 ;  /* 0x001c383401007387 */ /* 0x000fe80000100a00 */
[----:B------:R1:W-:Y:S04]  /*8600*/  LDGSTS.E [R153+0x17c00], [R226.64], !P3 ;  /* 0x17c00000e2997fae */ /* 0x0003e8000d921844 */
[----:B------:R-:W-:Y:S04]  /*8610*/  STL.64 [R1+0x1c40], R54 ;  /* 0x001c403601007387 */ /* 0x000fe80000100a00 */
[----:B------:R1:W-:Y:S01]  /*8620*/  LDGSTS.E [R153+0x17e00], [R228.64], !P3 ;  /* 0x17e00000e4997fae */ /* 0x0003e2000d921844 */
[----:B------:R-:W-:-:S03]  /*8630*/  ISETP.NE.U32.AND P3, PT, R252, RZ, PT ;  /* 0x000000fffc00720c */ /* 0x000fc60003f65070 */
[----:B------:R-:W-:Y:S04]  /*8640*/  STL.64 [R1+0x1c48], R56 ;  /* 0x001c483801007387 */ /* 0x000fe80000100a00 */
[----:B------:R1:W5:Y:S04]  /*8650*/  LDL.LU R252, [R1+0x1c50] ;  /* 0x001c500001fc7983 */ /* 0x0003680000300800 */
[----:B------:R-:W2:Y:S04]  /*8660*/  LDL.LU.64 R88, [R1+0x1d0] ;  /* 0x0001d00001587983 */ /* 0x000ea80000300a00 */
[----:B------:R-:W2:Y:S04]  /*8670*/  LDL.LU.64 R70, [R1+0x1e0] ;  /* 0x0001e00001467983 */ /* 0x000ea80000300a00 */
[----:B------:R-:W2:Y:S04]  /*8680*/  LDL.LU.64 R80, [R1+0x1e8] ;  /* 0x0001e80001507983 */ /* 0x000ea80000300a00 */
[----:B------:R-:W2:Y:S04]  /*8690*/  LDL.LU.64 R148, [R1+0x1f0] ;  /* 0x0001f00001947983 */ /* 0x000ea80000300a00 */
[----:B------:R-:W2:Y:S04]  /*86a0*/  LDL.LU.64 R64, [R1+0x1f8] ;  /* 0x0001f80001407983 */ /* 0x000ea80000300a00 */
[----:B------:R-:W2:Y:S04]  /*86b0*/  LDL.LU.64 R150, [R1+0x200] ;  /* 0x0002000001967983 */ /* 0x000ea80000300a00 */
[----:B------:R-:W2:Y:S04]  /*86c0*/  LDL.LU.64 R78, [R1+0x208] ;  /* 0x00020800014e7983 */ /* 0x000ea80000300a00 */
[----:B------:R-:W2:Y:S01]  /*86d0*/  LDL.LU.64 R146, [R1+0x210] ;  /* 0x0002100001927983 */ /* 0x000ea20000300a00 */
[----:B------:R-:W-:Y:S01]  /*86e0*/  IADD3 R10, R238, -0x34, RZ ;  /* 0xffffffccee0a7810 */ /* 0x000fe20007ffe0ff */
[----:B------:R-:W-:-:S04]  /*86f0*/  IMAD.WIDE R230, R0, 0x4, R230 ;  /* 0x0000000400e67825 */ /* 0x000fc800078e02e6 */
[----:B------:R-:W-:Y:S01]  /*8700*/  IMAD.WIDE R232, R0, 0x4, R232 ;  /* 0x0000000400e87825 */ /* 0x000fe200078e02e8 */
[----:B------:R-:W-:Y:S01]  /*8710*/  ISETP.GE.U32.AND P4, PT, R10, 0x7fffffad, PT ;  /* 0x7fffffad0a00780c */ /* 0x000fe20003f86070 */
[----:B------:R-:W2:Y:S02]  /*8720*/  LDL.LU.64 R158, [R1+0x158] ;  /* 0x00015800019e7983 */ /* 0x000ea40000300a00 */
[----:B------:R-:W-:Y:S01]  /*8730*/  IMAD.WIDE R234, R0, 0x4, R234 ;  /* 0x0000000400ea7825 */ /* 0x000fe200078e02ea */
[----:B------:R-:W-:-:S03]  /*8740*/  IADD3 R10, R238, -0x38, RZ ;  /* 0xffffffc8ee0a7810 */ /* 0x000fc60007ffe0ff */
[----:B------:R-:W-:Y:S02]  /*8750*/  IMAD.MOV.U32 R59, RZ, RZ, 0x1f ;  /* 0x0000001fff3b7424 */ /* 0x000fe400078e00ff */
[----:B------:R-:W-:-:S04]  /*8760*/  IMAD.WIDE R236, R0, 0x4, R236 ;  /* 0x0000000400ec7825 */ /* 0x000fc800078e02ec */
[----:B------:R1:W-:Y:S01]  /*8770*/  LDGSTS.E [R153+0x19800], [R230.64], !P4 ;  /* 0x19800000e6997fae */ /* 0x0003e2000e121844 */
[----:B------:R-:W-:-:S03]  /*8780*/  IADD3 R59, R59, c[0x0][0x180], RZ ;  /* 0x000060003b3b7a10 */ /* 0x000fc60007ffe0ff */
[----:B------:R1:W-:Y:S04]  /*8790*/  LDGSTS.E [R153+0x19a00], [R232.64], !P4 ;  /* 0x19a00000e8997fae */ /* 0x0003e8000e121844 */
[----:B------:R1:W-:Y:S04]  /*87a0*/  LDGSTS.E [R153+0x19c00], [R234.64], !P4 ;  /* 0x19c00000ea997fae */ /* 0x0003e8000e121844 */
[----:B------:R1:W-:Y:S01]  /*87b0*/  LDGSTS.E [R153+0x19e00], [R236.64], !P4 ;  /* 0x19e00000ec997fae */ /* 0x0003e2000e121844 */
[----:B------:R-:W-:Y:S02]  /*87c0*/  ISETP.GE.U32.AND P4, PT, R10, 0x7fffffa9, PT ;  /* 0x7fffffa90a00780c */ /* 0x000fe40003f86070 */
[----:B------:R-:W-:-:S02]  /*87d0*/  SEL R10, RZ, 0x4, P6 ;  /* 0x00000004ff0a7807 */ /* 0x000fc40003000000 */
[C---:B------:R-:W-:Y:S02]  /*87e0*/  ISETP.GT.AND P6, PT, R59.reuse, 0x5f, PT ;  /* 0x0000005f3b00780c */ /* 0x040fe40003fc4270 */
[----:B------:R-:W-:Y:S02]  /*87f0*/  IADD3 R58, R238, -0x3c, RZ ;  /* 0xffffffc4ee3a7810 */ /* 0x000fe40007ffe0ff */
[----:B------:R-:W-:Y:S02]  /*8800*/  SEL R11, R10, RZ, P6 ;  /* 0x000000ff0a0b7207 */ /* 0x000fe40003000000 */
[----:B------:R-:W-:Y:S02]  /*8810*/  ISETP.GE.U32.AND P6, PT, R58, 0x7fffffa5, PT ;  /* 0x7fffffa53a00780c */ /* 0x000fe40003fc6070 */
[----:B------:R-:W-:Y:S02]  /*8820*/  SEL R10, RZ, 0x4, P2 ;  /* 0x00000004ff0a7807 */ /* 0x000fe40001000000 */
[----:B------:R-:W-:Y:S01]  /*8830*/  ISETP.GT.AND P2, PT, R59, 0x7f, PT ;  /* 0x0000007f3b00780c */ /* 0x000fe20003f44270 */
[----:B---3--:R-:W-:-:S05]  /*8840*/  IMAD.WIDE R68, R0, 0x4, R68 ;  /* 0x0000000400447825 */ /* 0x008fca00078e0244 */
[----:B------:R1:W-:Y:S01]  /*8850*/  LDGSTS.E [R153+0x1b800], [R68.64], !P4 ;  /* 0x1b80000044997fae */ /* 0x0003e2000e121844 */
[----:B----4-:R-:W-:-:S05]  /*8860*/  IMAD.WIDE R58, R0, 0x4, R154 ;  /* 0x00000004003a7825 */ /* 0x010fca00078e029a */
[----:B------:R1:W-:Y:S01]  /*8870*/  LDGSTS.E [R153+0x1ba00], [R58.64], !P4 ;  /* 0x1ba000003a997fae */ /* 0x0003e2000e121844 */
[----:B--2---:R-:W-:-:S05]  /*8880*/  IMAD.WIDE R66, R0, 0x4, R66 ;  /* 0x0000000400427825 */ /* 0x004fca00078e0242 */
[----:B------:R1:W-:Y:S01]  /*8890*/  LDGSTS.E [R153+0x1bc00], [R66.64], !P4 ;  /* 0x1bc0000042997fae */ /* 0x0003e2000e121844 */
[----:B------:R-:W-:-:S05]  /*88a0*/  IMAD.WIDE R72, R0, 0x4, R72 ;  /* 0x0000000400487825 */ /* 0x000fca00078e0248 */
[----:B------:R1:W-:Y:S01]  /*88b0*/  LDGSTS.E [R153+0x1be00], [R72.64], !P4 ;  /* 0x1be0000048997fae */ /* 0x0003e2000e121844 */
[----:B------:R-:W-:-:S04]  /*88c0*/  IMAD.WIDE R88, R0, 0x4, R88 ;  /* 0x0000000400587825 */ /* 0x000fc800078e0258 */
[C---:B------:R-:W-:Y:S01]  /*88d0*/  IMAD.WIDE R70, R0.reuse, 0x4, R70 ;  /* 0x0000000400467825 */ /* 0x040fe200078e0246 */
[----:B------:R1:W-:Y:S03]  /*88e0*/  LDGSTS.E [R153+0x1d800], [R88.64], !P6 ;  /* 0x1d80000058997fae */ /* 0x0003e6000f121844 */
        /* <DEDUP_REMOVED lines=10> */
[----:B------:R-:W-:Y:S01]  /*8990*/  IMAD.WIDE R146, R0, 0x4, R146 ;  /* 0x0000000400927825 */ /* 0x000fe200078e0292 */
[----:B------:R1:W-:Y:S04]  /*89a0*/  LDGSTS.E [R153+0x1fc00], [R78.64], !P1 ;  /* 0x1fc000004e997fae */ /* 0x0003e8000c921844 */
[----:B------:R1:W-:Y:S01]  /*89b0*/  LDGSTS.E [R153+0x1fe00], [R146.64], !P1 ;  /* 0x1fe0000092997fae */ /* 0x0003e2000c921844 */
[----:B------:R-:W-:-:S03]  /*89c0*/  SEL R10, R10, RZ, P2 ;  /* 0x000000ff0a0a7207 */ /* 0x000fc60001000000 */
[----:B-1----:R-:W2:Y:S04]  /*89d0*/  LDL.LU.64 R152, [R1+0x168] ;  /* 0x0001680001987983 */ /* 0x002ea80000300a00 */
[----:B------:R-:W3:Y:S04]  /*89e0*/  LDL.LU.64 R170, [R1+0x170] ;  /* 0x0001700001aa7983 */ /* 0x000ee80000300a00 */
[----:B------:R-:W4:Y:S04]  /*89f0*/  LDL.LU.64 R172, [R1+0x180] ;  /* 0x0001800001ac7983 */ /* 0x000f280000300a00 */
[----:B------:R-:W2:Y:S04]  /*8a00*/  LDL.LU.64 R176, [R1+0x188] ;  /* 0x0001880001b07983 */ /* 0x000ea80000300a00 */
[----:B------:R-:W3:Y:S04]  /*8a10*/  LDL.LU.64 R174, [R1+0x190] ;  /* 0x0001900001ae7983 */ /* 0x000ee80000300a00 */
[----:B------:R-:W3:Y:S04]  /*8a20*/  LDL.LU.64 R168, [R1+0x198] ;  /* 0x0001980001a87983 */ /* 0x000ee80000300a00 */
[----:B------:R-:W4:Y:S04]  /*8a30*/  LDL.LU.64 R166, [R1+0x1a8] ;  /* 0x0001a80001a67983 */ /* 0x000f280000300a00 */
[----:B------:R-:W4:Y:S04]  /*8a40*/  LDL.LU.64 R164, [R1+0x1b0] ;  /* 0x0001b00001a47983 */ /* 0x000f280000300a00 */
[----:B------:R-:W4:Y:S04]  /*8a50*/  LDL.LU.64 R162, [R1+0x1c0] ;  /* 0x0001c00001a27983 */ /* 0x000f280000300a00 */
[----:B------:R-:W4:Y:S04]  /*8a60*/  LDL.LU.64 R156, [R1+0x1c8] ;  /* 0x0001c800019c7983 */ /* 0x000f280000300a00 */
[----:B------:R-:W4:Y:S01]  /*8a70*/  LDL.LU.64 R154, [R1+0x1d8] ;  /* 0x0001d800019a7983 */ /* 0x000f220000300a00 */
[----:B------:R-:W-:-:S02]  /*8a80*/  ISETP.NE.U32.AND P2, PT, R11, RZ, PT ;  /* 0x000000ff0b00720c */ /* 0x000fc40003f45070 */
[----:B------:R-:W-:Y:S01]  /*8a90*/  MOV R11, c[0x0][0x18c] ;  /* 0x00006300000b7a02 */ /* 0x000fe20000000f00 */
[----:B------:R-:W0:Y:S04]  /*8aa0*/  LDGDEPBAR ;  /* 0x00000000000079af */ /* 0x000e280000000000 */
[----:B------:R-:W-:-:S04]  /*8ab0*/  IMAD.SHL.U32 R11, R11, 0x20, RZ ;  /* 0x000000200b0b7824 */ /* 0x000fc800078e00ff */
[----:B------:R-:W-:-:S04]  /*8ac0*/  IMAD.WIDE R116, R11, 0x4, R116 ;  /* 0x000000040b747825 */ /* 0x000fc800078e0274 */
        /* <DEDUP_REMOVED lines=10> */
[----:B--2---:R-:W-:-:S04]  /*8b70*/  IMAD.WIDE R182, R11, 0x4, R176 ;  /* 0x000000040bb67825 */ /* 0x004fc800078e02b0 */
[----:B---3--:R-:W-:-:S04]  /*8b80*/  IMAD.WIDE R194, R11, 0x4, R168 ;  /* 0x000000040bc27825 */ /* 0x008fc800078e02a8 */
[C---:B----4-:R-:W-:Y:S02]  /*8b90*/  IMAD.WIDE R204, R11.reuse, 0x4, R164 ;  /* 0x000000040bcc7825 */ /* 0x050fe400078e02a4 */
[----:B------:R-:W2:Y:S02]  /*8ba0*/  LDL.LU.64 R164, [R1+0x400] ;  /* 0x0004000001a47983 */ /* 0x000ea40000300a00 */
[C---:B------:R-:W-:Y:S02]  /*8bb0*/  IMAD.WIDE R196, R11.reuse, 0x4, R166 ;  /* 0x000000040bc47825 */ /* 0x040fe400078e02a6 */
[----:B------:R-:W3:Y:S04]  /*8bc0*/  LDL.LU.64 R168, [R1+0x3f8] ;  /* 0x0003f80001a87983 */ /* 0x000ee80000300a00 */
[----:B------:R-:W4:Y:S04]  /*8bd0*/  LDL.LU.64 R166, [R1+0x3f0] ;  /* 0x0003f00001a67983 */ /* 0x000f280000300a00 */
[----:B------:R-:W2:Y:S01]  /*8be0*/  LDL.LU.64 R176, [R1+0x3e8] ;  /* 0x0003e80001b07983 */ /* 0x000ea20000300a00 */
[----:B------:R-:W-:-:S03]  /*8bf0*/  IMAD.WIDE R160, R11, 0x4, R152 ;  /* 0x000000040ba07825 */ /* 0x000fc600078e0298 */
[----:B------:R-:W1:Y:S04]  /*8c00*/  S2R R153, SR_TID.X ;  /* 0x0000000000997919 */ /* 0x000e680000002100 */
[----:B------:R-:W1:Y:S02]  /*8c10*/  S2R R152, SR_TID.X ;  /* 0x0000000000987919 */ /* 0x000e640000002100 */
[----:B-1----:R-:W-:Y:S02]  /*8c20*/  LOP3.LUT R153, R153, 0x7f, RZ, 0xc0, !PT ;  /* 0x0000007f99997812 */ /* 0x002fe400078ec0ff */
[----:B------:R-:W-:-:S03]  /*8c30*/  LOP3.LUT R152, R152, 0x60, RZ, 0xc0, !PT ;  /* 0x0000006098987812 */ /* 0x000fc600078ec0ff */
[----:B------:R-:W-:Y:S01]  /*8c40*/  IMAD.SHL.U32 R153, R153, 0x4, RZ ;  /* 0x0000000499997824 */ /* 0x000fe200078e00ff */
[----:B------:R-:W-:-:S04]  /*8c50*/  SHF.R.U32.HI R152, RZ, 0x1, R152 ;  /* 0x00000001ff987819 */ /* 0x000fc80000011698 */
[----:B------:R-:W-:-:S05]  /*8c60*/  LOP3.LUT R152, R153, R152, RZ, 0x3c, !PT ;  /* 0x0000009899987212 */ /* 0x000fca00078e3cff */
[----:B------:R1:W-:Y:S04]  /*8c70*/  LDGSTS.E [R152+0x58000], [R116.64], P3 ;  /* 0x5800000074987fae */ /* 0x0003e80009921844 */
[----:B------:R1:W-:Y:S04]  /*8c80*/  LDGSTS.E [R152+0x58400], [R102.64], P3 ;  /* 0x5840000066987fae */ /* 0x0003e80009921844 */
[----:B------:R1:W-:Y:S01]  /*8c90*/  LDGSTS.E [R152+0x58800], [R106.64], P3 ;  /* 0x588000006a987fae */ /* 0x0003e20009921844 */
[----:B------:R-:W-:-:S03]  /*8ca0*/  IMAD.WIDE R48, R11, 0x4, R48 ;  /* 0x000000040b307825 */ /* 0x000fc600078e0230 */
        /* <DEDUP_REMOVED lines=10> */
[----:B------:R1:W-:Y:S04]  /*8d50*/  LDGSTS.E [R152+0x5a000], [R132.64], P3 ;  /* 0x5a00000084987fae */ /* 0x0003e80009921844 */
[----:B------:R-:W1:Y:S01]  /*8d60*/  S2R R153, SR_TID.X ;  /* 0x0000000000997919 */ /* 0x000e620000002100 */
        /* <DEDUP_REMOVED lines=22> */
[----:B------:R1:W-:Y:S04]  /*8ed0*/  LDGSTS.E [R152+0x5d000], [R62.64], P3 ;  /* 0x5d0000003e987fae */ /* 0x0003e80009921844 */
[----:B------:R1:W-:Y:S04]  /*8ee0*/  LDGSTS.E [R152+0x5d400], [R38.64], P3 ;  /* 0x5d40000026987fae */ /* 0x0003e80009921844 */
[----:B------:R1:W-:Y:S01]  /*8ef0*/  LDGSTS.E [R152+0x5d800], [R76.64], P3 ;  /* 0x5d8000004c987fae */ /* 0x0003e20009921844 */
[----:B------:R-:W-:-:S03]  /*8f00*/  IMAD.WIDE R208, R11, 0x4, R156 ;  /* 0x000000040bd07825 */ /* 0x000fc600078e029c */
[----:B------:R1:W-:Y:S04]  /*8f10*/  LDGSTS.E [R152+0x5dc00], [R92.64], P3 ;  /* 0x5dc000005c987fae */ /* 0x0003e80009921844 */
[----:B------:R1:W-:Y:S04]  /*8f20*/  LDGSTS.E [R152+0x5e000], [R108.64], P3 ;  /* 0x5e0000006c987fae */ /* 0x0003e80009921844 */
[----:B------:R1:W-:Y:S04]  /*8f30*/  LDGSTS.E [R152+0x5e400], [R128.64], P3 ;  /* 0x5e40000080987fae */ /* 0x0003e80009921844 */
[----:B------:R1:W-:Y:S04]  /*8f40*/  LDGSTS.E [R152+0x5e800], [R158.64], P3 ;  /* 0x5e8000009e987fae */ /* 0x0003e80009921844 */
[----:B------:R1:W-:Y:S04]  /*8f50*/  LDGSTS.E [R152+0x5ec00], [R170.64], P3 ;  /* 0x5ec00000aa987fae */ /* 0x0003e80009921844 */
[----:B------:R1:W-:Y:S04]  /*8f60*/  LDGSTS.E [R152+0x5f000], [R182.64], P3 ;  /* 0x5f000000b6987fae */ /* 0x0003e80009921844 */
[----:B------:R1:W-:Y:S01]  /*8f70*/  LDGSTS.E [R152+0x5f400], [R194.64], P3 ;  /* 0x5f400000c2987fae */ /* 0x0003e20009921844 */
[----:B------:R-:W-:-:S03]  /*8f80*/  IMAD.WIDE R210, R11, 0x4, R154 ;  /* 0x000000040bd27825 */ /* 0x000fc600078e029a */
[----:B------:R1:W-:Y:S02]  /*8f90*/  LDGSTS.E [R152+0x5f800], [R204.64], P3 ;  /* 0x5f800000cc987fae */ /* 0x0003e40009921844 */
[----:B-1----:R-:W-:Y:S02]  /*8fa0*/  LOP3.LUT R154, R153, 0x60, RZ, 0xc0, !PT ;  /* 0x00000060999a7812 */ /* 0x002fe400078ec0ff */
[----:B------:R1:W-:Y:S02]  /*8fb0*/  LDGSTS.E [R152+0x5fc00], [R208.64], P3 ;  /* 0x5fc00000d0987fae */ /* 0x0003e40009921844 */
[----:B------:R-:W-:Y:S01]  /*8fc0*/  SHF.R.U32.HI R154, RZ, 0x1, R154 ;  /* 0x00000001ff9a7819 */ /* 0x000fe2000001169a */
[----:B------:R-:W-:Y:S01]  /*8fd0*/  IMAD.WIDE R184, R11, 0x4, R174 ;  /* 0x000000040bb87825 */ /* 0x000fe200078e02ae */
[----:B-1----:R-:W-:-:S05]  /*8fe0*/  LOP3.LUT R152, R153, 0x7f, RZ, 0xc0, !PT ;  /* 0x0000007f99987812 */ /* 0x002fca00078ec0ff */
[----:B------:R-:W-:Y:S02]  /*8ff0*/  IMAD.SHL.U32 R155, R152, 0x4, RZ ;  /* 0x00000004989b7824 */ /* 0x000fe400078e00ff */
[----:B------:R-:W-:-:S04]  /*9000*/  IMAD.WIDE R96, R11, 0x4, R96 ;  /* 0x000000040b607825 */ /* 0x000fc800078e0260 */
[----:B------:R-:W-:Y:S01]  /*9010*/  IMAD.WIDE R126, R11, 0x4, R126 ;  /* 0x000000040b7e7825 */ /* 0x000fe200078e027e */
[----:B------:R-:W-:-:S03]  /*9020*/  LOP3.LUT R174, R155, R154, RZ, 0x3c, !PT ;  /* 0x0000009a9bae7212 */ /* 0x000fc600078e3cff */
[----:B------:R-:W-:Y:S01]  /*9030*/  IMAD.WIDE R136, R11, 0x4, R136 ;  /* 0x000000040b887825 */ /* 0x000fe200078e0288 */
[----:B------:R-:W-:-:S03]  /*9040*/  LOP3.LUT R174, R174, 0x40, RZ, 0x3c, !PT ;  /* 0x00000040aeae7812 */ /* 0x000fc600078e3cff */
[----:B------:R-:W-:-:S04]  /*9050*/  IMAD.WIDE R144, R11, 0x4, R144 ;  /* 0x000000040b907825 */ /* 0x000fc800078e0290 */
[C---:B------:R-:W-:Y:S01]  /*9060*/  IMAD.WIDE R118, R11.reuse, 0x4, R118 ;  /* 0x000000040b767825 */ /* 0x040fe200078e0276 */
[----:B------:R1:W-:Y:S03]  /*9070*/  LDGSTS.E [R174+0x58200], [R96.64], P3 ;  /* 0x5820000060ae7fae */ /* 0x0003e60009921844 */
        /* <DEDUP_REMOVED lines=27> */
[----:B------:R-:W1:Y:S03]  /*9230*/  S2R R175, SR_TID.X ;  /* 0x0000000000af7919 */ /* 0x000e660000002100 */
        /* <DEDUP_REMOVED lines=15> */
[----:B------:R1:W-:Y:S04]  /*9330*/  LDGSTS.E [R174+0x5d600], [R14.64], P3 ;  /* 0x5d6000000eae7fae */ /* 0x0003e80009921844 */
[----:B------:R1:W-:Y:S01]  /*9340*/  LDGSTS.E [R174+0x5da00], [R98.64], P3 ;  /* 0x5da0000062ae7fae */ /* 0x0003e20009921844 */
[----:B------:R-:W-:-:S03]  /*9350*/  IMAD.WIDE R206, R11, 0x4, R162 ;  /* 0x000000040bce7825 */ /* 0x000fc600078e02a2 */
[----:B------:R1:W-:Y:S04]  /*9360*/  LDGSTS.E [R174+0x5de00], [R104.64], P3 ;  /* 0x5de0000068ae7fae */ /* 0x0003e80009921844 */
[----:B------:R1:W-:Y:S04]  /*9370*/  LDGSTS.E [R174+0x5e200], [R60.64], P3 ;  /* 0x5e2000003cae7fae */ /* 0x0003e80009921844 */
[----:B------:R1:W-:Y:S01]  /*9380*/  LDGSTS.E [R174+0x5e600], [R16.64], P3 ;  /* 0x5e60000010ae7fae */ /* 0x0003e20009921844 */
[----:B--2---:R-:W-:-:S03]  /*9390*/  IMAD.WIDE R40, R0, 0x4, R164 ;  /* 0x0000000400287825 */ /* 0x004fc600078e02a4 */
[----:B------:R2:W-:Y:S04]  /*93a0*/  LDGSTS.E [R174+0x5ea00], [R160.64], P3 ;  /* 0x5ea00000a0ae7fae */ /* 0x0005e80009921844 */
[----:B------:R2:W-:Y:S04]  /*93b0*/  LDGSTS.E [R174+0x5ee00], [R172.64], P3 ;  /* 0x5ee00000acae7fae */ /* 0x0005e80009921844 */
[----:B------:R2:W-:Y:S01]  /*93c0*/  LDGSTS.E [R174+0x5f200], [R184.64], P3 ;  /* 0x5f200000b8ae7fae */ /* 0x0005e20009921844 */
[----:B---3--:R-:W-:-:S03]  /*93d0*/  IMAD.WIDE R34, R0, 0x4, R168 ;  /* 0x0000000400227825 */ /* 0x008fc600078e02a8 */
[----:B------:R-:W3:Y:S04]  /*93e0*/  LDL.LU.64 R152, [R1+0x3d8] ;  /* 0x0003d80001987983 */ /* 0x000ee80000300a00 */
[----:B------:R2:W-:Y:S04]  /*93f0*/  LDGSTS.E [R174+0x5f600], [R196.64], P3 ;  /* 0x5f600000c4ae7fae */ /* 0x0005e80009921844 */
[----:B------:R-:W3:Y:S04]  /*9400*/  LDL.LU.64 R154, [R1+0x3d0] ;  /* 0x0003d000019a7983 */ /* 0x000ee80000300a00 */
[----:B------:R2:W-:Y:S01]  /*9410*/  LDGSTS.E [R174+0x5fa00], [R206.64], P3 ;  /* 0x5fa00000ceae7fae */ /* 0x0005e20009921844 */
[----:B----4-:R-:W-:-:S03]  /*9420*/  IMAD.WIDE R32, R0, 0x4, R166 ;  /* 0x0000000400207825 */ /* 0x010fc600078e02a6 */
[----:B------:R-:W4:Y:S04]  /*9430*/  LDL.LU.64 R156, [R1+0x3c8] ;  /* 0x0003c800019c7983 */ /* 0x000f280000300a00 */
[----:B------:R2:W-:Y:S01]  /*9440*/  LDGSTS.E [R174+0x5fe00], [R210.64], P3 ;  /* 0x5fe00000d2ae7fae */ /* 0x0005e20009921844 */
[----:B------:R-:W-:-:S03]  /*9450*/  IMAD.WIDE R30, R0, 0x4, R176 ;  /* 0x00000004001e7825 */ /* 0x000fc600078e02b0 */
[----:B------:R-:W4:Y:S04]  /*9460*/  LDL.LU.64 R162, [R1+0x3c0] ;  /* 0x0003c00001a27983 */ /* 0x000f280000300a00 */
[----:B------:R-:W0:Y:S04]  /*9470*/  LDGDEPBAR ;  /* 0x00000000000079af */ /* 0x000e280000000000 */
[----:B------:R-:W4:Y:S01]  /*9480*/  LDL.LU.64 R164, [R1+0x3b8] ;  /* 0x0003b80001a47983 */ /* 0x000f220000300a00 */
[----:B-1----:R-:W-:-:S03]  /*9490*/  LOP3.LUT R248, R175, 0x7f, RZ, 0xc0, !PT ;  /* 0x0000007faff87812 */ /* 0x002fc600078ec0ff */
[----:B------:R-:W-:Y:S04]  /*94a0*/  STL.64 [R1+0x400], R40 ;  /* 0x0004002801007387 */ /* 0x000fe80000100a00 */
[----:B------:R-:W4:Y:S01]  /*94b0*/  LDL.LU.64 R166, [R1+0x3b0] ;  /* 0x0003b00001a67983 */ /* 0x000f220000300a00 */
[----:B------:R-:W-:-:S03]  /*94c0*/  ISETP.NE.U32.AND P4, PT, R10, RZ, PT ;  /* 0x000000ff0a00720c */ /* 0x000fc60003f85070 */
[----:B------:R-:W4:Y:S01]  /*94d0*/  LDL.LU.64 R168, [R1+0x3a8] ;  /* 0x0003a80001a87983 */ /* 0x000f220000300a00 */
[----:B------:R-:W-:-:S03]  /*94e0*/  IADD3 R10, R238, -0x41, RZ ;  /* 0xffffffbfee0a7810 */ /* 0x000fc60007ffe0ff */
[----:B------:R-:W-:Y:S04]  /*94f0*/  STL.64 [R1+0x3f8], R34 ;  /* 0x0003f82201007387 */ /* 0x000fe80000100a00 */
[----:B--2---:R-:W2:Y:S04]  /*9500*/  LDL.LU.64 R174, [R1+0x3a0] ;  /* 0x0003a00001ae7983 */ /* 0x004ea80000300a00 */
[----:B------:R1:W-:Y:S04]  /*9510*/  STL.64 [R1+0x3f0], R32 ;  /* 0x0003f02001007387 */ /* 0x0003e80000100a00 */
[----:B------:R1:W-:Y:S01]  /*9520*/  STL.64 [R1+0x3e8], R30 ;  /* 0x0003e81e01007387 */ /* 0x0003e20000100a00 */
[----:B------:R-:W-:-:S03]  /*9530*/  ISETP.GE.U32.AND P6, PT, R10, 0x7fffffa0, PT ;  /* 0x7fffffa00a00780c */ /* 0x000fc60003fc6070 */
[----:B------:R-:W2:Y:S04]  /*9540*/  LDL.LU.64 R176, [R1+0x398] ;  /* 0x0003980001b07983 */ /* 0x000ea80000300a00 */
[----:B------:R-:W2:Y:S04]  /*9550*/  LDL.LU.64 R178, [R1+0x390] ;  /* 0x0003900001b27983 */ /* 0x000ea80000300a00 */
[----:B------:R-:W2:Y:S04]  /*9560*/  LDL.LU.64 R180, [R1+0x388] ;  /* 0x0003880001b47983 */ /* 0x000ea80000300a00 */
[----:B------:R-:W2:Y:S01]  /*9570*/  LDL.LU.64 R186, [R1+0x380] ;  /* 0x0003800001ba7983 */ /* 0x000ea20000300a00 */
[----:B------:R-:W-:-:S03]  /*9580*/  IMAD.SHL.U32 R249, R248, 0x4, RZ ;  /* 0x00000004f8f97824 */ /* 0x000fc600078e00ff */
[----:B------:R-:W-:Y:S06]  /*9590*/  BAR.SYNC.DEFER_BLOCKING 0x0 ;  /* 0x0000000000007b1d */ /* 0x000fec0000010000 */
[----:B------:R-:W2:Y:S04]  /*95a0*/  LDL.LU.64 R188, [R1+0x378] ;  /* 0x0003780001bc7983 */ /* 0x000ea80000300a00 */
[----:B------:R-:W2:Y:S04]  /*95b0*/  LDL.LU.64 R190, [R1+0x370] ;  /* 0x0003700001be7983 */ /* 0x000ea80000300a00 */
[----:B------:R-:W2:Y:S04]  /*95c0*/  LDL.LU.64 R192, [R1+0x368] ;  /* 0x0003680001c07983 */ /* 0x000ea80000300a00 */
[----:B------:R-:W2:Y:S04]  /*95d0*/  LDL.LU.64 R198, [R1+0x360] ;  /* 0x0003600001c67983 */ /* 0x000ea80000300a00 */
[----:B------:R-:W2:Y:S04]  /*95e0*/  LDL.LU.64 R200, [R1+0x358] ;  /* 0x0003580001c87983 */ /* 0x000ea80000300a00 */
[----:B------:R-:W2:Y:S04]  /*95f0*/  LDL.LU.64 R202, [R1+0x350] ;  /* 0x0003500001ca7983 */ /* 0x000ea80000300a00 */
[----:B------:R-:W2:Y:S04]  /*9600*/  LDL.LU.64 R212, [R1+0x348] ;  /* 0x0003480001d47983 */ /* 0x000ea80000300a00 */
[----:B------:R-:W2:Y:S04]  /*9610*/  LDL.LU.64 R214, [R1+0x340] ;  /* 0x0003400001d67983 */ /* 0x000ea80000300a00 */
[----:B------:R-:W-:Y:S01]  /*9620*/  @!PT LDS RZ, [RZ] ;  /* 0x00000000fffff984 */ /* 0x000fe20000000800 */
[----:B------:R-:W-:Y:S01]  /*9630*/  @!PT LDS RZ, [RZ] ;  /* 0x00000000fffff984 */ /* 0x000fe20000000800 */
[----:B------:R-:W-:Y:S01]  /*9640*/  @!PT LDS RZ, [RZ] ;  /* 0x00000000fffff984 */ /* 0x000fe20000000800 */
[----:B------:R1:W-:Y:S04]  /*9650*/  LDGSTS.E [R249+0x20000], [R40.64], !P6 ;  /* 0x2000000028f97fae */ /* 0x0003e8000f121844 */
[----:B------:R-:W2:Y:S04]  /*9660*/  LDL.LU.64 R216, [R1+0x338] ;  /* 0x0003380001d87983 */ /* 0x000ea80000300a00 */
[----:B------:R1:W-:Y:S04]  /*9670*/  LDGSTS.E [R249+0x20200], [R34.64], !P6 ;  /* 0x2020000022f97fae */ /* 0x0003e8000f121844 */
[----:B------:R-:W2:Y:S04]  /*9680*/  LDL.LU.64 R218, [R1+0x330] ;  /* 0x0003300001da7983 */ /* 0x000ea80000300a00 */
[----:B------:R1:W-:Y:S04]  /*9690*/  LDGSTS.E [R249+0x20400], [R32.64], !P6 ;  /* 0x2040000020f97fae */ /* 0x0003e8000f121844 */
[----:B------:R-:W2:Y:S04]  /*96a0*/  LDL.LU.64 R220, [R1+0x328] ;  /* 0x0003280001dc7983 */ /* 0x000ea80000300a00 */
[----:B------:R1:W-:Y:S04]  /*96b0*/  LDGSTS.E [R249+0x20600], [R30.64], !P6 ;  /* 0x206000001ef97fae */ /* 0x0003e8000f121844 */
[----:B-1----:R-:W2:Y:S04]  /*96c0*/  LDL.LU.64 R32, [R1+0x320] ;  /* 0x0003200001207983 */ /* 0x002ea80000300a00 */
        /* <DEDUP_REMOVED lines=8> */
[----:B------:R-:W-:-:S04]  /*9750*/  IADD3 R10, R238, -0x45, RZ ;  /* 0xffffffbbee0a7810 */ /* 0x000fc80007ffe0ff */
[----:B------:R-:W-:Y:S02]  /*9760*/  ISETP.GE.U32.AND P1, PT, R10, 0x7fffff9c, PT ;  /* 0x7fffff9c0a00780c */ /* 0x000fe40003f26070 */
[----:B------:R-:W-:-:S04]  /*9770*/  IADD3 R10, R238, -0x49, RZ ;  /* 0xffffffb7ee0a7810 */ /* 0x000fc80007ffe0ff */
[----:B------:R-:W-:Y:S02]  /*9780*/  ISETP.GE.U32.AND P3, PT, R10, 0x7fffff98, PT ;  /* 0x7fffff980a00780c */ /* 0x000fe40003f66070 */
[----:B------:R-:W-:-:S04]  /*9790*/  IADD3 R10, R238, -0x4d, RZ ;  /* 0xffffffb3ee0a7810 */ /* 0x000fc80007ffe0ff */
[----:B------:R-:W-:Y:S02]  /*97a0*/  ISETP.GE.U32.AND P6, PT, R10, 0x7fffff94, PT ;  /* 0x7fffff940a00780c */ /* 0x000fe40003fc6070 */
[----:B------:R-:W-:Y:S02]  /*97b0*/  IADD3 R10, R238, -0x51, RZ ;  /* 0xffffffafee0a7810 */ /* 0x000fe40007ffe0ff */
[----:B------:R-:W-:-:S04]  /*97c0*/  SHF.L.U32 R248, R248, 0x2, RZ ;  /* 0x00000002f8f87819 */ /* 0x000fc800000006ff */
[----:B------:R-:W-:Y:S01]  /*97d0*/  LOP3.LUT R248, R248, 0x20, RZ, 0x3c, !PT ;  /* 0x00000020f8f87812 */ /* 0x000fe200078e3cff */
[----:B---3--:R-:W-:-:S05]  /*97e0*/  IMAD.WIDE R152, R0, 0x4, R152 ;  /* 0x0000000400987825 */ /* 0x008fca00078e0298 */
[----:B------:R1:W-:Y:S01]  /*97f0*/  LDGSTS.E [R249+0x22000], [R152.64], !P1 ;  /* 0x2200000098f97fae */ /* 0x0003e2000c921844 */
[----:B------:R-:W-:-:S05]  /*9800*/  IMAD.WIDE R154, R0, 0x4, R154 ;  /* 0x00000004009a7825 */ /* 0x000fca00078e029a */
[----:B------:R1:W-:Y:S01]  /*9810*/  LDGSTS.E [R249+0x22200], [R154.64], !P1 ;  /* 0x222000009af97fae */ /* 0x0003e2000c921844 */
[----:B----4-:R-:W-:-:S05]  /*9820*/  IMAD.WIDE R156, R0, 0x4, R156 ;  /* 0x00000004009c7825 */ /* 0x010fca00078e029c */
[----:B------:R1:W-:Y:S01]  /*9830*/  LDGSTS.E [R249+0x22400], [R156.64], !P1 ;  /* 0x224000009cf97fae */ /* 0x0003e2000c921844 */
[----:B------:R-:W-:-:S05]  /*9840*/  IMAD.WIDE R162, R0, 0x4, R162 ;  /* 0x0000000400a27825 */ /* 0x000fca00078e02a2 */
[----:B------:R1:W-:Y:S01]  /*9850*/  LDGSTS.E [R249+0x22600], [R162.64], !P1 ;  /* 0x22600000a2f97fae */ /* 0x0003e2000c921844 */
[----:B------:R-:W-:Y:S01]  /*9860*/  IMAD.WIDE R164, R0, 0x4, R164 ;  /* 0x0000000400a47825 */ /* 0x000fe200078e02a4 */
[----:B------:R-:W-:Y:S02]  /*9870*/  ISETP.GE.U32.AND P1, PT, R10, 0x7fffff90, PT ;  /* 0x7fffff900a00780c */ /* 0x000fe40003f26070 */
[----:B------:R-:W-:Y:S02]  /*9880*/  IADD3 R10, R238, -0x55, RZ ;  /* 0xffffffabee0a7810 */ /* 0x000fe40007ffe0ff */
[----:B------:R1:W-:Y:S01]  /*9890*/  LDGSTS.E [R249+0x24000], [R164.64], !P3 ;  /* 0x24000000a4f97fae */ /* 0x0003e2000d921844 */
[----:B------:R-:W-:-:S04]  /*98a0*/  IMAD.WIDE R166, R0, 0x4, R166 ;  /* 0x0000000400a67825 */ /* 0x000fc800078e02a6 */
[C---:B------:R-:W-:Y:S01]  /*98b0*/  IMAD.WIDE R168, R0.reuse, 0x4, R168 ;  /* 0x0000000400a87825 */ /* 0x040fe200078e02a8 */
[----:B------:R1:W-:Y:S04]  /*98c0*/  LDGSTS.E [R249+0x24200], [R166.64], !P3 ;  /* 0x24200000a6f97fae */ /* 0x0003e8000d921844 */
[----:B------:R1:W-:Y:S01]  /*98d0*/  LDGSTS.E [R249+0x24400], [R168.64], !P3 ;  /* 0x24400000a8f97fae */ /* 0x0003e2000d921844 */
[----:B--2---:R-:W-:-:S05]  /*98e0*/  IMAD.WIDE R174, R0, 0x4, R174 ;  /* 0x0000000400ae7825 */ /* 0x004fca00078e02ae */
[----:B------:R1:W-:Y:S01]  /*98f0*/  LDGSTS.E [R249+0x24600], [R174.64], !P3 ;  /* 0x24600000aef97fae */ /* 0x0003e2000d921844 */
[----:B------:R-:W-:Y:S01]  /*9900*/  ISETP.GE.U32.AND P3, PT, R10, 0x7fffff8c, PT ;  /* 0x7fffff8c0a00780c */ /* 0x000fe20003f66070 */
[----:B------:R-:W-:-:S04]  /*9910*/  IMAD.WIDE R176, R0, 0x4, R176 ;  /* 0x0000000400b07825 */ /* 0x000fc800078e02b0 */
[C---:B------:R-:W-:Y:S01]  /*9920*/  IMAD.WIDE R178, R0.reuse, 0x4, R178 ;  /* 0x0000000400b27825 */ /* 0x040fe200078e02b2 */
[----:B------:R1:W-:Y:S03]  /*9930*/  LDGSTS.E [R249+0x26000], [R176.64], !P6 ;  /* 0x26000000b0f97fae */ /* 0x0003e6000f121844 */
[----:B------:R-:W-:Y:S01]  /*9940*/  IMAD.WIDE R180, R0, 0x4, R180 ;  /* 0x0000000400b47825 */ /* 0x000fe200078e02b4 */
[----:B------:R-:W-:Y:S01]  /*9950*/  IADD3 R10, R238, -0x59, RZ ;  /* 0xffffffa7ee0a7810 */ /* 0x000fe20007ffe0ff */
[----:B------:R1:W-:Y:S02]  /*9960*/  LDGSTS.E [R249+0x26200], [R178.64], !P6 ;  /* 0x26200000b2f97fae */ /* 0x0003e4000f121844 */
[----:B------:R-:W-:Y:S02]  /*9970*/  IMAD.WIDE R186, R0, 0x4, R186 ;  /* 0x0000000400ba7825 */ /* 0x000fe400078e02ba */
[----:B------:R1:W-:Y:S04]  /*9980*/  LDGSTS.E [R249+0x26400], [R180.64], !P6 ;  /* 0x26400000b4f97fae */ /* 0x0003e8000f121844 */
[----:B------:R1:W-:Y:S01]  /*9990*/  LDGSTS.E [R249+0x26600], [R186.64], !P6 ;  /* 0x26600000baf97fae */ /* 0x0003e2000f121844 */
[----:B------:R-:W-:Y:S01]  /*99a0*/  ISETP.GE.U32.AND P6, PT, R10, 0x7fffff88, PT ;  /* 0x7fffff880a00780c */ /* 0x000fe20003fc6070 */
        /* <DEDUP_REMOVED lines=12> */
[----:B------:R-:W-:Y:S01]  /*9a70*/  IADD3 R10, R238, -0x5d, RZ ;  /* 0xffffffa3ee0a7810 */ /* 0x000fe20007ffe0ff */
[----:B------:R1:W-:Y:S02]  /*9a80*/  LDGSTS.E [R249+0x2a200], [R202.64], !P3 ;  /* 0x2a200000caf97fae */ /* 0x0003e4000d921844 */
[----:B------:R-:W-:-:S02]  /*9a90*/  IMAD.WIDE R214, R0, 0x4, R214 ;  /* 0x0000000400d67825 */ /* 0x000fc400078e02d6 */
[----:B------:R1:W-:Y:S02]  /*9aa0*/  LDGSTS.E [R249+0x2a400], [R212.64], !P3 ;  /* 0x2a400000d4f97fae */ /* 0x0003e4000d921844 */
[----:B------:R-:W-:Y:S02]  /*9ab0*/  IMAD.WIDE R216, R0, 0x4, R216 ;  /* 0x0000000400d87825 */ /* 0x000fe400078e02d8 */
[----:B------:R1:W-:Y:S01]  /*9ac0*/  LDGSTS.E [R249+0x2a600], [R214.64], !P3 ;  /* 0x2a600000d6f97fae */ /* 0x0003e2000d921844 */
[----:B------:R-:W-:-:S03]  /*9ad0*/  ISETP.GE.U32.AND P1, PT, R10, 0x7fffff84, PT ;  /* 0x7fffff840a00780c */ /* 0x000fc60003f26070 */
[----:B------:R1:W-:Y:S01]  /*9ae0*/  LDGSTS.E [R249+0x2c000], [R216.64], !P6 ;  /* 0x2c000000d8f97fae */ /* 0x0003e2000f121844 */
[----:B------:R-:W-:-:S05]  /*9af0*/  IMAD.WIDE R218, R0, 0x4, R218 ;  /* 0x0000000400da7825 */ /* 0x000fca00078e02da */
[----:B------:R1:W-:Y:S01]  /*9b00*/  LDGSTS.E [R249+0x2c200], [R218.64], !P6 ;  /* 0x2c200000daf97fae */ /* 0x0003e2000f121844 */
[----:B------:R-:W-:-:S05]  /*9b10*/  IMAD.WIDE R220, R0, 0x4, R220 ;  /* 0x0000000400dc7825 */ /* 0x000fca00078e02dc */
[----:B------:R1:W-:Y:S01]  /*9b20*/  LDGSTS.E [R249+0x2c400], [R220.64], !P6 ;  /* 0x2c400000dcf97fae */ /* 0x0003e2000f121844 */
[----:B------:R-:W-:-:S04]  /*9b30*/  IMAD.WIDE R32, R0, 0x4, R32 ;  /* 0x0000000400207825 */ /* 0x000fc800078e0220 */
[C---:B------:R-:W-:Y:S01]  /*9b40*/  IMAD.WIDE R52, R0.reuse, 0x4, R244 ;  /* 0x0000000400347825 */ /* 0x040fe200078e02f4 */
[----:B------:R2:W-:Y:S04]  /*9b50*/  STL.64 [R1], R32 ;  /* 0x0000002001007387 */ /* 0x0005e80000100a00 */
[----:B------:R2:W-:Y:S01]  /*9b60*/  LDGSTS.E [R249+0x2c600], [R32.64], !P6 ;  /* 0x2c60000020f97fae */ /* 0x0005e2000f121844 */
[----:B------:R-:W-:-:S03]  /*9b70*/  IMAD.WIDE R46, R0, 0x4, R42 ;  /* 0x00000004002e7825 */ /* 0x000fc600078e022a */
[----:B------:R-:W3:Y:S01]  /*9b80*/  LDL.LU.64 R44, [R1+0x2e0] ;  /* 0x0002e000012c7983 */ /* 0x000ee20000300a00 */
[----:B------:R-:W-:Y:S01]  /*9b90*/  IMAD.WIDE R42, R0, 0x4, R246 ;  /* 0x00000004002a7825 */ /* 0x000fe200078e02f6 */
[----:B------:R-:W-:Y:S02]  /*9ba0*/  IADD3 R10, R238, -0x42, RZ ;  /* 0xffffffbeee0a7810 */ /* 0x000fe40007ffe0ff */
[----:B------:R4:W-:Y:S04]  /*9bb0*/  LDGSTS.E [R249+0x2e000], [R52.64], !P1 ;  /* 0x2e00000034f97fae */ /* 0x0009e8000c921844 */
[----:B--2---:R-:W2:Y:S04]  /*9bc0*/  LDL.LU.64 R32, [R1+0x2d8] ;  /* 0x0002d80001207983 */ /* 0x004ea80000300a00 */
[----:B------:R-:W2:Y:S01]  /*9bd0*/  LDL.LU.64 R244, [R1+0x2d0] ;  /* 0x0002d00001f47983 */ /* 0x000ea20000300a00 */
[----:B------:R-:W-:-:S03]  /*9be0*/  IMAD.WIDE R30, R0, 0x4, R30 ;  /* 0x00000004001e7825 */ /* 0x000fc600078e021e */
[----:B------:R4:W-:Y:S04]  /*9bf0*/  STL.64 [R1+0x8], R52 ;  /* 0x0000083401007387 */ /* 0x0009e80000100a00 */
[----:B------:R-:W2:Y:S01]  /*9c00*/  LDL.LU.64 R246, [R1+0x2c8] ;  /* 0x0002c80001f67983 */ /* 0x000ea20000300a00 */
[----:B------:R-:W-:Y:S01]  /*9c10*/  ISETP.GE.U32.AND P3, PT, R10, 0x7fffff9f, PT ;  /* 0x7fffff9f0a00780c */ /* 0x000fe20003f66070 */
[C---:B------:R-:W-:Y:S02]  /*9c20*/  IMAD.WIDE R54, R0.reuse, 0x4, R240 ;  /* 0x0000000400367825 */ /* 0x040fe400078e02f0 */
[----:B------:R1:W-:Y:S04]  /*9c30*/  STL.64 [R1+0x18], R46 ;  /* 0x0000182e01007387 */ /* 0x0003e80000100a00 */
[----:B------:R1:W-:Y:S04]  /*9c40*/  STL.64 [R1+0x30], R42 ;  /* 0x0000302a01007387 */ /* 0x0003e80000100a00 */
[----:B------:R1:W-:Y:S04]  /*9c50*/  LDGSTS.E [R249+0x2e200], [R46.64], !P1 ;  /* 0x2e2000002ef97fae */ /* 0x0003e8000c921844 */
[----:B------:R1:W-:Y:S04]  /*9c60*/  STL.64 [R1+0x48], R30 ;  /* 0x0000481e01007387 */ /* 0x0003e80000100a00 */
[----:B------:R1:W-:Y:S04]  /*9c70*/  LDGSTS.E [R249+0x2e400], [R42.64], !P1 ;  /* 0x2e4000002af97fae */ /* 0x0003e8000c921844 */
[----:B----4-:R-:W4:Y:S01]  /*9c80*/  LDL.LU.64 R52, [R1+0x2c0] ;  /* 0x0002c00001347983 */ /* 0x010f220000300a00 */
[----:B-1----:R-:W-:-:S03]  /*9c90*/  IMAD.WIDE R46, R0, 0x4, R40 ;  /* 0x00000004002e7825 */ /* 0x002fc600078e0228 */
[----:B------:R1:W-:Y:S04]  /*9ca0*/  LDGSTS.E [R249+0x2e600], [R30.64], !P1 ;  /* 0x2e6000001ef97fae */ /* 0x0003e8000c921844 */
[----:B------:R-:W4:Y:S01]  /*9cb0*/  LDL.LU.64 R42, [R1+0x2b8] ;  /* 0x0002b800012a7983 */ /* 0x000f220000300a00 */
[----:B------:R-:W-:-:S03]  /*9cc0*/  IMAD.WIDE R40, R0, 0x4, R34 ;  /* 0x0000000400287825 */ /* 0x000fc600078e0222 */
[----:B------:R-:W-:Y:S01]  /*9cd0*/  STL.64 [R1+0x350], R54 ;  /* 0x0003503601007387 */ /* 0x000fe20000100a00 */
[----:B------:R-:W-:-:S03]  /*9ce0*/  IMAD.WIDE R34, R0, 0x4, R242 ;  /* 0x0000000400227825 */ /* 0x000fc600078e02f2 */
[----:B-1----:R-:W4:Y:S04]  /*9cf0*/  LDL.LU.64 R30, [R1+0x2b0] ;  /* 0x0002b000011e7983 */ /* 0x002f280000300a00 */
[----:B------:R-:W4:Y:S04]  /*9d00*/  LDL.LU.64 R240, [R1+0x2a8] ;  /* 0x0002a80001f07983 */ /* 0x000f280000300a00 */
[----:B------:R3:W-:Y:S04]  /*9d10*/  LDGSTS.E [R248+0x20800], [R54.64], !P3 ;  /* 0x2080000036f87fae */ /* 0x0007e8000d921844 */
[----:B------:R-:W-:Y:S04]  /*9d20*/  STL.64 [R1+0x348], R46 ;  /* 0x0003482e01007387 */ /* 0x000fe80000100a00 */
[----:B------:R2:W-:Y:S04]  /*9d30*/  LDGSTS.E [R248+0x20a00], [R46.64], !P3 ;  /* 0x20a000002ef87fae */ /* 0x0005e8000d921844 */
[----:B------:R1:W-:Y:S04]  /*9d40*/  STL.64 [R1+0x340], R40 ;  /* 0x0003402801007387 */ /* 0x0003e80000100a00 */
[----:B------:R1:W-:Y:S04]  /*9d50*/  STL.64 [R1+0x338], R34 ;  /* 0x0003382201007387 */ /* 0x0003e80000100a00 */
[----:B------:R1:W-:Y:S04]  /*9d60*/  LDGSTS.E [R248+0x20c00], [R40.64], !P3 ;  /* 0x20c0000028f87fae */ /* 0x0003e8000d921844 */
[----:B------:R1:W-:Y:S04]  /*9d70*/  LDGSTS.E [R248+0x20e00], [R34.64], !P3 ;  /* 0x20e0000022f87fae */ /* 0x0003e8000d921844 */
[----:B-1----:R-:W4:Y:S04]  /*9d80*/  LDL.LU.64 R40, [R1+0x2a0] ;  /* 0x0002a00001287983 */ /* 0x002f280000300a00 */
[----:B------:R-:W4:Y:S04]  /*9d90*/  LDL.LU.64 R34, [R1+0x298] ;  /* 0x0002980001227983 */ /* 0x000f280000300a00 */
[----:B------:R-:W4:Y:S01]  /*9da0*/  LDL.LU.64 R242, [R1+0x290] ;  /* 0x0002900001f27983 */ /* 0x000f220000300a00 */
[----:B------:R-:W-:-:S04]  /*9db0*/  IADD3 R10, R238, -0x46, RZ ;  /* 0xffffffbaee0a7810 */ /* 0x000fc80007ffe0ff */
[----:B------:R-:W-:Y:S02]  /*9dc0*/  ISETP.GE.U32.AND P6, PT, R10, 0x7fffff9b, PT ;  /* 0x7fffff9b0a00780c */ /* 0x000fe40003fc6070 */
[----:B------:R-:W-:-:S04]  /*9dd0*/  IADD3 R10, R238, -0x4a, RZ ;  /* 0xffffffb6ee0a7810 */ /* 0x000fc80007ffe0ff */
[----:B------:R-:W-:Y:S01]  /*9de0*/  ISETP.GE.U32.AND P1, PT, R10, 0x7fffff97, PT ;  /* 0x7fffff970a00780c */ /* 0x000fe20003f26070 */
[----:B---3--:R-:W-:-:S06]  /*9df0*/  IMAD.WIDE R54, R0, 0x4, R44 ;  /* 0x0000000400367825 */ /* 0x008fcc00078e022c */
[----:B------:R4:W-:Y:S01]  /*9e00*/  LDGSTS.E [R248+0x22800], [R54.64], !P6 ;  /* 0x2280000036f87fae */ /* 0x0009e2000f121844 */
[----:B--2---:R-:W-:-:S04]  /*9e10*/  IMAD.WIDE R46, R0, 0x4, R32 ;  /* 0x00000004002e7825 */ /* 0x004fc800078e0220 */
[C---:B------:R-:W-:Y:S01]  /*9e20*/  IMAD.WIDE R44, R0.reuse, 0x4, R244 ;  /* 0x00000004002c7825 */ /* 0x040fe200078e02f4 */
[----:B------:R1:W-:Y:S04]  /*9e30*/  LDGSTS.E [R248+0x22a00], [R46.64], !P6 ;  /* 0x22a000002ef87fae */ /* 0x0003e8000f121844 */
[----:B------:R-:W2:Y:S01]  /*9e40*/  LDL.LU.64 R244, [R1+0x288] ;  /* 0x0002880001f47983 */ /* 0x000ea20000300a00 */
[----:B------:R-:W-:-:S03]  /*9e50*/  IMAD.WIDE R32, R0, 0x4, R246 ;  /* 0x0000000400207825 */ /* 0x000fc600078e02f6 */
[----:B------:R-:W-:Y:S04]  /*9e60*/  STL.64 [R1+0x310], R54 ;  /* 0x0003103601007387 */ /* 0x000fe80000100a00 */
[----:B------:R1:W-:Y:S04]  /*9e70*/  STL.64 [R1+0x308], R46 ;  /* 0x0003082e01007387 */ /* 0x0003e80000100a00 */
[----:B------:R3:W-:Y:S04]  /*9e80*/  STL.64 [R1+0x300], R44 ;  /* 0x0003002c01007387 */ /* 0x0007e80000100a00 */
[----:B------:R3:W-:Y:S04]  /*9e90*/  STL.64 [R1+0x2f8], R32 ;  /* 0x0002f82001007387 */ /* 0x0007e80000100a00 */
[----:B-1----:R-:W2:Y:S04]  /*9ea0*/  LDL.LU.64 R46, [R1+0x280] ;  /* 0x00028000012e7983 */ /* 0x002ea80000300a00 */
[----:B------:R3:W-:Y:S01]  /*9eb0*/  LDGSTS.E [R248+0x22c00], [R44.64], !P6 ;  /* 0x22c000002cf87fae */ /* 0x0007e2000f121844 */
[----:B----4-:R-:W-:-:S03]  /*9ec0*/  IMAD.WIDE R54, R0, 0x4, R52 ;  /* 0x0000000400367825 */ /* 0x010fc600078e0234 */
[----:B------:R1:W-:Y:S04]  /*9ed0*/  LDGSTS.E [R248+0x22e00], [R32.64], !P6 ;  /* 0x22e0000020f87fae */ /* 0x0003e8000f121844 */
[----:B------:R4:W-:Y:S01]  /*9ee0*/  LDGSTS.E [R248+0x24800], [R54.64], !P1 ;  /* 0x2480000036f87fae */ /* 0x0009e2000c921844 */
[----:B------:R-:W-:-:S03]  /*9ef0*/  IMAD.WIDE R52, R0, 0x4, R42 ;  /* 0x0000000400347825 */ /* 0x000fc600078e022a */
[----:B---3--:R-:W3:Y:S04]  /*9f00*/  LDL.LU.64 R44, [R1+0x278] ;  /* 0x00027800012c7983 */ /* 0x008ee80000300a00 */
[----:B-1----:R-:W3:Y:S01]  /*9f10*/  LDL.LU.64 R32, [R1+0x270] ;  /* 0x0002700001207983 */ /* 0x002ee20000300a00 */
[----:B------:R-:W-:-:S03]  /*9f20*/  IMAD.WIDE R30, R0, 0x4, R30 ;  /* 0x00000004001e7825 */ /* 0x000fc600078e021e */
[----:B------:R-:W3:Y:S01]  /*9f30*/  LDL.LU.64 R246, [R1+0x268] ;  /* 0x0002680001f67983 */ /* 0x000ee20000300a00 */
[----:B------:R-:W-:-:S03]  /*9f40*/  IMAD.WIDE R42, R0, 0x4, R240 ;  /* 0x00000004002a7825 */ /* 0x000fc600078e02f0 */
[----:B------:R-:W-:Y:S04]  /*9f50*/  STL.64 [R1+0x2d0], R54 ;  /* 0x0002d03601007387 */ /* 0x000fe80000100a00 */
[----:B------:R-:W-:Y:S04]  /*9f60*/  STL.64 [R1+0x2c8], R52 ;  /* 0x0002c83401007387 */ /* 0x000fe80000100a00 */
[----:B------:R2:W-:Y:S04]  /*9f70*/  LDGSTS.E [R248+0x24a00], [R52.64], !P1 ;  /* 0x24a0000034f87fae */ /* 0x0005e8000c921844 */
[----:B------:R1:W-:Y:S04]  /*9f80*/  STL.64 [R1+0x2c0], R30 ;  /* 0x0002c01e01007387 */ /* 0x0003e80000100a00 */
[----:B------:R1:W-:Y:S04]  /*9f90*/  STL.64 [R1+0x2b8], R42 ;  /* 0x0002b82a01007387 */ /* 0x0003e80000100a00 */
[----:B------:R1:W-:Y:S04]  /*9fa0*/  LDGSTS.E [R248+0x24c00], [R30.64], !P1 ;  /* 0x24c000001ef87fae */ /* 0x0003e8000c921844 */
[----:B------:R4:W-:Y:S04]  /*9fb0*/  LDGSTS.E [R248+0x24e00], [R42.64], !P1 ;  /* 0x24e000002af87fae */ /* 0x0009e8000c921844 */
[----:B-1----:R-:W3:Y:S01]  /*9fc0*/  LDL.LU.64 R30, [R1+0x260] ;  /* 0x00026000011e7983 */ /* 0x002ee20000300a00 */
[----:B----4-:R-:W-:-:S03]  /*9fd0*/  IMAD.WIDE R54, R0, 0x4, R40 ;  /* 0x0000000400367825 */ /* 0x010fc600078e0228 */
[----:B------:R-:W3:Y:S04]  /*9fe0*/  LDL.LU.64 R240, [R1+0x258] ;  /* 0x0002580001f07983 */ /* 0x000ee80000300a00 */
[----:B------:R-:W3:Y:S01]  /*9ff0*/  LDL.LU.64 R42, [R1+0x250] ;  /* 0x00025000012a7983 */ /* 0x000ee20000300a00 */
[----:B------:R-:W-:-:S03]  /*a000*/  IMAD.WIDE R40, R0, 0x4, R34 ;  /* 0x0000000400287825 */ /* 0x000fc600078e0222 */
[----:B------:R-:W-:Y:S01]  /*a010*/  STL.64 [R1+0x2a8], R54 ;  /* 0x0002a83601007387 */ /* 0x000fe20000100a00 */
[----:B------:R-:W-:-:S03]  /*a020*/  IMAD.WIDE R34, R0, 0x4, R242 ;  /* 0x0000000400227825 */ /* 0x000fc600078e02f2 */
[----:B------:R-:W3:Y:S01]  /*a030*/  LDL.LU.64 R242, [R1+0x248] ;  /* 0x0002480001f27983 */ /* 0x000ee20000300a00 */
[----:B------:R-:W-:-:S04]  /*a040*/  IADD3 R10, R238, -0x4e, RZ ;  /* 0xffffffb2ee0a7810 */ /* 0x000fc80007ffe0ff */
[----:B------:R-:W-:Y:S02]  /*a050*/  ISETP.GE.U32.AND P3, PT, R10, 0x7fffff93, PT ;  /* 0x7fffff930a00780c */ /* 0x000fe40003f66070 */
[----:B------:R-:W-:Y:S01]  /*a060*/  IADD3 R10, R238, -0x52, RZ ;  /* 0xffffffaeee0a7810 */ /* 0x000fe20007ffe0ff */
[----:B------:R1:W-:Y:S03]  /*a070*/  STL.64 [R1+0x2a0], R40 ;  /* 0x0002a02801007387 */ /* 0x0003e60000100a00 */
[----:B------:R-:W-:Y:S01]  /*a080*/  ISETP.GE.U32.AND P6, PT, R10, 0x7fffff8f, PT ;  /* 0x7fffff8f0a00780c */ /* 0x000fe20003fc6070 */
[----:B------:R1:W-:Y:S06]  /*a090*/  STL.64 [R1+0x298], R34 ;  /* 0x0002982201007387 */ /* 0x0003ec0000100a00 */
[----:B------:R1:W-:Y:S04]  /*a0a0*/  LDGSTS.E [R248+0x26800], [R54.64], !P3 ;  /* 0x2680000036f87fae */ /* 0x0003e8000d921844 */
[----:B------:R1:W-:Y:S04]  /*a0b0*/  LDGSTS.E [R248+0x26a00], [R40.64], !P3 ;  /* 0x26a0000028f87fae */ /* 0x0003e8000d921844 */
[----:B------:R1:W-:Y:S01]  /*a0c0*/  LDGSTS.E [R248+0x26c00], [R34.64], !P3 ;  /* 0x26c0000022f87fae */ /* 0x0003e2000d921844 */
[----:B--2---:R-:W-:-:S05]  /*a0d0*/  IMAD.WIDE R52, R0, 0x4, R244 ;  /* 0x0000000400347825 */ /* 0x004fca00078e02f4 */
[----:B------:R2:W-:Y:S04]  /*a0e0*/  STL.64 [R1+0x290], R52 ;  /* 0x0002903401007387 */ /* 0x0005e80000100a00 */
[----:B-1----:R-:W4:Y:S04]  /*a0f0*/  LDL.LU.64 R40, [R1+0x240] ;  /* 0x0002400001287983 */ /* 0x002f280000300a00 */
[----:B------:R2:W-:Y:S04]  /*a100*/  LDGSTS.E [R248+0x26e00], [R52.64], !P3 ;  /* 0x26e0000034f87fae */ /* 0x0005e8000d921844 */
[----:B------:R-:W4:Y:S04]  /*a110*/  LDL.LU.64 R34, [R1+0x238] ;  /* 0x0002380001227983 */ /* 0x000f280000300a00 */
[----:B------:R-:W4:Y:S01]  /*a120*/  LDL.LU.64 R244, [R1+0x230] ;  /* 0x0002300001f47983 */ /* 0x000f220000300a00 */
[----:B--2---:R-:W-:-:S05]  /*a130*/  IMAD.WIDE R52, R0, 0x4, R46 ;  /* 0x0000000400347825 */ /* 0x004fca00078e022e */
[----:B------:R-:W-:Y:S04]  /*a140*/  STL.64 [R1+0x288], R52 ;  /* 0x0002883401007387 */ /* 0x000fe80000100a00 */
[----:B------:R1:W-:Y:S01]  /*a150*/  LDGSTS.E [R248+0x28800], [R52.64], !P6 ;  /* 0x2880000034f87fae */ /* 0x0003e2000f121844 */
[----:B---3--:R-:W-:-:S04]  /*a160*/  IMAD.WIDE R46, R0, 0x4, R44 ;  /* 0x00000004002e7825 */ /* 0x008fc800078e022c */
[C---:B------:R-:W-:Y:S01]  /*a170*/  IMAD.WIDE R44, R0.reuse, 0x4, R32 ;  /* 0x00000004002c7825 */ /* 0x040fe200078e0220 */
[----:B------:R2:W-:Y:S03]  /*a180*/  LDGSTS.E [R248+0x28a00], [R46.64], !P6 ;  /* 0x28a000002ef87fae */ /* 0x0005e6000f121844 */
[C---:B------:R-:W-:Y:S01]  /*a190*/  IMAD.WIDE R32, R0.reuse, 0x4, R246 ;  /* 0x0000000400207825 */ /* 0x040fe200078e02f6 */
[----:B------:R3:W-:Y:S04]  /*a1a0*/  LDGSTS.E [R248+0x28c00], [R44.64], !P6 ;  /* 0x28c000002cf87fae */ /* 0x0007e8000f121844 */
[----:B------:R-:W4:Y:S04]  /*a1b0*/  LDL.LU.64 R246, [R1+0x228] ;  /* 0x0002280001f67983 */ /* 0x000f280000300a00 */
[----:B------:R-:W-:Y:S04]  /*a1c0*/  STL.64 [R1+0x280], R46 ;  /* 0x0002802e01007387 */ /* 0x000fe80000100a00 */
[----:B------:R-:W-:Y:S04]  /*a1d0*/  STL.64 [R1+0x278], R44 ;  /* 0x0002782c01007387 */ /* 0x000fe80000100a00 */
[----:B------:R1:W-:Y:S04]  /*a1e0*/  STL.64 [R1+0x270], R32 ;  /* 0x0002702001007387 */ /* 0x0003e80000100a00 */
[----:B------:R1:W-:Y:S04]  /*a1f0*/  LDGSTS.E [R248+0x28e00], [R32.64], !P6 ;  /* 0x28e0000020f87fae */ /* 0x0003e8000f121844 */
[----:B-1----:R-:W4:Y:S01]  /*a200*/  LDL.LU.64 R32, [R1+0x220] ;  /* 0x0002200001207983 */ /* 0x002f220000300a00 */
[----:B------:R-:W-:-:S03]  /*a210*/  IMAD.WIDE R54, R0, 0x4, R30 ;  /* 0x0000000400367825 */ /* 0x000fc600078e021e */
[----:B--2---:R-:W2:Y:S01]  /*a220*/  LDL.LU.64 R46, [R1+0x218] ;  /* 0x00021800012e7983 */ /* 0x004ea20000300a00 */
[----:B------:R-:W-:-:S03]  /*a230*/  IMAD.WIDE R52, R0, 0x4, R240 ;  /* 0x0000000400347825 */ /* 0x000fc600078e02f0 */
[----:B------:R-:W2:Y:S01]  /*a240*/  LDL.LU.64 R30, [R1+0x150] ;  /* 0x00015000011e7983 */ /* 0x000ea20000300a00 */
[----:B---3--:R-:W-:-:S03]  /*a250*/  IMAD.WIDE R44, R0, 0x4, R42 ;  /* 0x00000004002c7825 */ /* 0x008fc600078e022a */
[----:B------:R-:W-:Y:S04]  /*a260*/  STL.64 [R1+0x268], R54 ;  /* 0x0002683601007387 */ /* 0x000fe80000100a00 */
[----:B------:R-:W3:Y:S01]  /*a270*/  LDL.LU.64 R240, [R1+0x148] ;  /* 0x0001480001f07983 */ /* 0x000ee20000300a00 */
[----:B------:R-:W-:-:S03]  /*a280*/  IMAD.WIDE R42, R0, 0x4, R242 ;  /* 0x00000004002a7825 */ /* 0x000fc600078e02f2 */
[----:B------:R-:W-:Y:S04]  /*a290*/  STL.64 [R1+0x260], R52 ;  /* 0x0002603401007387 */ /* 0x000fe80000100a00 */
[----:B------:R1:W-:Y:S04]  /*a2a0*/  STL.64 [R1+0x258], R44 ;  /* 0x0002582c01007387 */ /* 0x0003e80000100a00 */
[----:B------:R-:W3:Y:S01]  /*a2b0*/  LDL.LU.64 R242, [R1+0x140] ;  /* 0x0001400001f27983 */ /* 0x000ee20000300a00 */
[----:B------:R-:W-:-:S04]  /*a2c0*/  IADD3 R10, R238, -0x56, RZ ;  /* 0xffffffaaee0a7810 */ /* 0x000fc80007ffe0ff */
[----:B------:R-:W-:Y:S02]  /*a2d0*/  ISETP.GE.U32.AND P1, PT, R10, 0x7fffff8b, PT ;  /* 0x7fffff8b0a00780c */ /* 0x000fe40003f26070 */
[----:B------:R-:W-:-:S04]  /*a2e0*/  IADD3 R10, R238, -0x5a, RZ ;  /* 0xffffffa6ee0a7810 */ /* 0x000fc80007ffe0ff */
[----:B------:R-:W-:Y:S01]  /*a2f0*/  ISETP.GE.U32.AND P3, PT, R10, 0x7fffff87, PT ;  /* 0x7fffff870a00780c */ /* 0x000fe20003f66070 */
[----:B------:R1:W-:Y:S01]  /*a300*/  STL.64 [R1+0x250], R42 ;  /* 0x0002502a01007387 */ /* 0x0003e20000100a00 */
[----:B------:R-:W-:-:S05]  /*a310*/  IADD3 R10, R238, -0x5e, RZ ;  /* 0xffffffa2ee0a7810 */ /* 0x000fca0007ffe0ff */
[----:B------:R4:W-:Y:S04]  /*a320*/  LDGSTS.E [R248+0x2a800], [R54.64], !P1 ;  /* 0x2a80000036f87fae */ /* 0x0009e8000c921844 */
[----:B------:R1:W-:Y:S04]  /*a330*/  LDGSTS.E [R248+0x2aa00], [R52.64], !P1 ;  /* 0x2aa0000034f87fae */ /* 0x0003e8000c921844 */
[----:B------:R1:W-:Y:S01]  /*a340*/  LDGSTS.E [R248+0x2ac00], [R44.64], !P1 ;  /* 0x2ac000002cf87fae */ /* 0x0003e2000c921844 */
[----:B------:R-:W-:-:S03]  /*a350*/  ISETP.GE.U32.AND P6, PT, R10, 0x7fffff83, PT ;  /* 0x7fffff830a00780c */ /* 0x000fc60003fc6070 */
[----:B------:R4:W-:Y:S04]  /*a360*/  LDGSTS.E [R248+0x2ae00], [R42.64], !P1 ;  /* 0x2ae000002af87fae */ /* 0x0009e8000c921844 */
[----:B-1----:R-:W3:Y:S01]  /*a370*/  LDL.LU.64 R44, [R1+0x138] ;  /* 0x00013800012c7983 */ /* 0x002ee20000300a00 */
[----:B------:R-:W-:Y:S01]  /*a380*/  LOP3.LUT R239, R249, 0x40, RZ, 0x3c, !PT ;  /* 0x00000040f9ef7812 */ /* 0x000fe200078e3cff */
[----:B----4-:R-:W-:-:S05]  /*a390*/  IMAD.WIDE R54, R0, 0x4, R40 ;  /* 0x0000000400367825 */ /* 0x010fca00078e0228 */
[----:B------:R-:W-:Y:S01]  /*a3a0*/  STL.64 [R1+0x248], R54 ;  /* 0x0002483601007387 */ /* 0x000fe20000100a00 */
[----:B------:R-:W-:-:S03]  /*a3b0*/  IMAD.WIDE R52, R0, 0x4, R34 ;  /* 0x0000000400347825 */ /* 0x000fc600078e0222 */
[----:B------:R-:W4:Y:S01]  /*a3c0*/  LDL.LU.64 R42, [R1+0x130] ;  /* 0x00013000012a7983 */ /* 0x000f220000300a00 */
[----:B------:R-:W-:-:S03]  /*a3d0*/  IMAD.WIDE R40, R0, 0x4, R244 ;  /* 0x0000000400287825 */ /* 0x000fc600078e02f4 */
[----:B------:R-:W-:Y:S04]  /*a3e0*/  STL.64 [R1+0x240], R52 ;  /* 0x0002403401007387 */ /* 0x000fe80000100a00 */
[----:B------:R-:W4:Y:S04]  /*a3f0*/  LDL.LU.64 R244, [R1+0x128] ;  /* 0x0001280001f47983 */ /* 0x000f280000300a00 */
[----:B------:R1:W-:Y:S04]  /*a400*/  STL.64 [R1+0x238], R40 ;  /* 0x0002382801007387 */ /* 0x0003e80000100a00 */
[----:B------:R1:W-:Y:S04]  /*a410*/  LDGSTS.E [R248+0x2c800], [R54.64], !P3 ;  /* 0x2c80000036f87fae */ /* 0x0003e8000d921844 */
[----:B------:R2:W-:Y:S04]  /*a420*/  LDGSTS.E [R248+0x2ca00], [R52.64], !P3 ;  /* 0x2ca0000034f87fae */ /* 0x0005e8000d921844 */
[----:B------:R1:W-:Y:S01]  /*a430*/  LDGSTS.E [R248+0x2cc00], [R40.64], !P3 ;  /* 0x2cc0000028f87fae */ /* 0x0003e2000d921844 */
[----:B------:R-:W-:-:S05]  /*a440*/  IMAD.WIDE R34, R0, 0x4, R246 ;  /* 0x0000000400227825 */ /* 0x000fca00078e02f6 */
[----:B------:R1:W-:Y:S04]  /*a450*/  STL.64 [R1+0x230], R34 ;  /* 0x0002302201007387 */ /* 0x0003e80000100a00 */
[----:B------:R-:W4:Y:S04]  /*a460*/  LDL.LU.64 R246, [R1+0x120] ;  /* 0x0001200001f67983 */ /* 0x000f280000300a00 */
[----:B------:R2:W-:Y:S04]  /*a470*/  LDGSTS.E [R248+0x2ce00], [R34.64], !P3 ;  /* 0x2ce0000022f87fae */ /* 0x0005e8000d921844 */
[----:B-1----:R-:W4:Y:S04]  /*a480*/  LDL.LU.64 R40, [R1+0x118] ;  /* 0x0001180001287983 */ /* 0x002f280000300a00 */
[----:B--2---:R-:W2:Y:S01]  /*a490*/  LDL.LU.64 R34, [R1+0xf0] ;  /* 0x0000f00001227983 */ /* 0x004ea20000300a00 */
[----:B------:R-:W-:-:S03]  /*a4a0*/  IMAD.WIDE R54, R0, 0x4, R32 ;  /* 0x0000000400367825 */ /* 0x000fc600078e0220 */
[----:B------:R-:W2:Y:S01]  /*a4b0*/  LDL.LU.64 R32, [R1+0xe8] ;  /* 0x0000e80001207983 */ /* 0x000ea20000300a00 */
[----:B------:R-:W-:-:S03]  /*a4c0*/  IMAD.WIDE R52, R0, 0x4, R46 ;  /* 0x0000000400347825 */ /* 0x000fc600078e022e */
[----:B------:R-:W-:Y:S01]  /*a4d0*/  STL.64 [R1+0x228], R54 ;  /* 0x0002283601007387 */ /* 0x000fe20000100a00 */
[----:B------:R-:W-:-:S03]  /*a4e0*/  IMAD.WIDE R46, R0, 0x4, R30 ;  /* 0x00000004002e7825 */ /* 0x000fc600078e021e */
[----:B------:R1:W-:Y:S04]  /*a4f0*/  LDGSTS.E [R248+0x2e800], [R54.64], !P6 ;  /* 0x2e80000036f87fae */ /* 0x0003e8000f121844 */
[----:B------:R1:W-:Y:S01]  /*a500*/  STL.64 [R1+0x220], R52 ;  /* 0x0002203401007387 */ /* 0x0003e20000100a00 */
[----:B---3--:R-:W-:-:S03]  /*a510*/  IMAD.WIDE R30, R0, 0x4, R240 ;  /* 0x00000004001e7825 */ /* 0x008fc600078e02f0 */
[----:B------:R1:W-:Y:S04]  /*a520*/  LDGSTS.E [R248+0x2ea00], [R52.64], !P6 ;  /* 0x2ea0000034f87fae */ /* 0x0003e8000f121844 */
[----:B------:R-:W-:Y:S04]  /*a530*/  STL.64 [R1+0x218], R46 ;  /* 0x0002182e01007387 */ /* 0x000fe80000100a00 */
[----:B------:R3:W-:Y:S01]  /*a540*/  LDGSTS.E [R248+0x2ec00], [R46.64], !P6 ;  /* 0x2ec000002ef87fae */ /* 0x0007e2000f121844 */
[----:B-1----:R-:W-:-:S03]  /*a550*/  IMAD.WIDE R52, R0, 0x4, R242 ;  /* 0x0000000400347825 */ /* 0x002fc600078e02f2 */
[----:B------:R1:W-:Y:S04]  /*a560*/  STL.64 [R1+0x210], R30 ;  /* 0x0002101e01007387 */ /* 0x0003e80000100a00 */
[----:B------:R1:W-:Y:S04]  /*a570*/  LDGSTS.E [R248+0x2ee00], [R30.64], !P6 ;  /* 0x2ee000001ef87fae */ /* 0x0003e8000f121844 */
[----:B-1----:R-:W2:Y:S04]  /*a580*/  LDL.LU.64 R30, [R1+0xe0] ;  /* 0x0000e000011e7983 */ /* 0x002ea80000300a00 */
[----:B------:R-:W2:Y:S04]  /*a590*/  LDL.LU.64 R240, [R1+0xd8] ;  /* 0x0000d80001f07983 */ /* 0x000ea80000300a00 */
[----:B------:R-:W-:Y:S04]  /*a5a0*/  STL.64 [R1+0x330], R52 ;  /* 0x0003303401007387 */ /* 0x000fe80000100a00 */
[----:B------:R-:W2:Y:S04]  /*a5b0*/  LDL.LU.64 R242, [R1+0xd0] ;  /* 0x0000d00001f27983 */ /* 0x000ea80000300a00 */
[----:B---3--:R-:W2:Y:S01]  /*a5c0*/  LDL.LU.64 R248, [R1+0xc8] ;  /* 0x0000c80001f87983 */ /* 0x008ea20000300a00 */
[----:B------:R-:W-:-:S04]  /*a5d0*/  IADD3 R10, R238, -0x43, RZ ;  /* 0xffffffbdee0a7810 */ /* 0x000fc80007ffe0ff */
[----:B------:R-:W-:Y:S01]  /*a5e0*/  ISETP.GE.U32.AND P1, PT, R10, 0x7fffff9e, PT ;  /* 0x7fffff9e0a00780c */ /* 0x000fe20003f26070 */
[----:B------:R-:W-:Y:S01]  /*a5f0*/  IMAD.WIDE R46, R0, 0x4, R44 ;  /* 0x00000004002e7825 */ /* 0x000fe200078e022c */
[----:B------:R-:W-:-:S04]  /*a600*/  IADD3 R10, R238, -0x47, RZ ;  /* 0xffffffb9ee0a7810 */ /* 0x000fc80007ffe0ff */
[----:B------:R-:W-:Y:S01]  /*a610*/  ISETP.GE.U32.AND P3, PT, R10, 0x7fffff9a, PT ;  /* 0x7fffff9a0a00780c */ /* 0x000fe20003f66070 */
[----:B------:R-:W-:Y:S06]  /*a620*/  STL.64 [R1+0x328], R46 ;  /* 0x0003282e01007387 */ /* 0x000fec0000100a00 */
[----:B------:R1:W-:Y:S04]  /*a630*/  LDGSTS.E [R239+0x21000], [R52.64], !P1 ;  /* 0x2100000034ef7fae */ /* 0x0003e8000c921844 */
[----:B------:R1:W-:Y:S01]  /*a640*/  LDGSTS.E [R239+0x21200], [R46.64], !P1 ;  /* 0x212000002eef7fae */ /* 0x0003e2000c921844 */
[----:B------:R-:W-:-:S04]  /*a650*/  IADD3 R10, R238, -0x4b, RZ ;  /* 0xffffffb5ee0a7810 */ /* 0x000fc80007ffe0ff */
[----:B------:R-:W-:Y:S01]  /*a660*/  ISETP.GE.U32.AND P6, PT, R10, 0x7fffff96, PT ;  /* 0x7fffff960a00780c */ /* 0x000fe20003fc6070 */
[----:B----4-:R-:W-:-:S04]  /*a670*/  IMAD.WIDE R44, R0, 0x4, R42 ;  /* 0x00000004002c7825 */ /* 0x010fc800078e022a */
[C---:B------:R-:W-:Y:S01]  /*a680*/  IMAD.WIDE R42, R0.reuse, 0x4, R244 ;  /* 0x00000004002a7825 */ /* 0x040fe200078e02f4 */
[----:B------:R-:W-:Y:S04]  /*a690*/  STL.64 [R1+0x320], R44 ;  /* 0x0003202c01007387 */ /* 0x000fe80000100a00 */
[----:B------:R4:W-:Y:S04]  /*a6a0*/  LDGSTS.E [R239+0x21400], [R44.64], !P1 ;  /* 0x214000002cef7fae */ /* 0x0009e8000c921844 */
[----:B------:R1:W-:Y:S04]  /*a6b0*/  STL.64 [R1+0x318], R42 ;  /* 0x0003182a01007387 */ /* 0x0003e80000100a00 */
[----:B------:R1:W-:Y:S04]  /*a6c0*/  LDGSTS.E [R239+0x21600], [R42.64], !P1 ;  /* 0x216000002aef7fae */ /* 0x0003e8000c921844 */
[----:B------:R-:W3:Y:S01]  /*a6d0*/  LDL.LU.64 R244, [R1+0xc0] ;  /* 0x0000c00001f47983 */ /* 0x000ee20000300a00 */
[----:B-1----:R-:W-:-:S03]  /*a6e0*/  IMAD.WIDE R42, R0, 0x4, R246 ;  /* 0x00000004002a7825 */ /* 0x002fc600078e02f6 */
[----:B------:R-:W3:Y:S01]  /*a6f0*/  LDL.LU.64 R246, [R1+0xb8] ;  /* 0x0000b80001f67983 */ /* 0x000ee20000300a00 */
[----:B------:R-:W-:-:S03]  /*a700*/  IMAD.WIDE R40, R0, 0x4, R40 ;  /* 0x0000000400287825 */ /* 0x000fc600078e0228 */
[----:B------:R1:W-:Y:S01]  /*a710*/  STL.64 [R1+0x2f0], R42 ;  /* 0x0002f02a01007387 */ /* 0x0003e20000100a00 */
[----:B--2---:R-:W-:-:S03]  /*a720*/  IMAD.WIDE R34, R0, 0x4, R34 ;  /* 0x0000000400227825 */ /* 0x004fc600078e0222 */
[----:B------:R2:W-:Y:S01]  /*a730*/  STL.64 [R1+0x2e8], R40 ;  /* 0x0002e82801007387 */ /* 0x0005e20000100a00 */
[----:B------:R-:W-:-:S03]  /*a740*/  IMAD.WIDE R32, R0, 0x4, R32 ;  /* 0x0000000400207825 */ /* 0x000fc600078e0220 */
[----:B------:R-:W-:Y:S04]  /*a750*/  STL.64 [R1+0x2e0], R34 ;  /* 0x0002e02201007387 */ /* 0x000fe80000100a00 */
[----:B------:R-:W3:Y:S04]  /*a760*/  LDL.LU.64 R52, [R1+0xb0] ;  /* 0x0000b00001347983 */ /* 0x000ee80000300a00 */
[----:B------:R1:W-:Y:S04]  /*a770*/  LDGSTS.E [R239+0x23000], [R42.64], !P3 ;  /* 0x230000002aef7fae */ /* 0x0003e8000d921844 */
[----:B------:R1:W-:Y:S04]  /*a780*/  STL.64 [R1+0x2d8], R32 ;  /* 0x0002d82001007387 */ /* 0x0003e80000100a00 */
[----:B------:R2:W-:Y:S04]  /*a790*/  LDGSTS.E [R239+0x23200], [R40.64], !P3 ;  /* 0x2320000028ef7fae */ /* 0x0005e8000d921844 */
[----:B------:R-:W3:Y:S04]  /*a7a0*/  LDL.LU.64 R46, [R1+0xa8] ;  /* 0x0000a800012e7983 */ /* 0x000ee80000300a00 */
[----:B------:R1:W-:Y:S04]  /*a7b0*/  LDGSTS.E [R239+0x23400], [R34.64], !P3 ;  /* 0x2340000022ef7fae */ /* 0x0003e8000d921844 */
[----:B------:R2:W-:Y:S04]  /*a7c0*/  LDGSTS.E [R239+0x23600], [R32.64], !P3 ;  /* 0x2360000020ef7fae */ /* 0x0005e8000d921844 */
[----:B----4-:R-:W4:Y:S04]  /*a7d0*/  LDL.LU.64 R44, [R1+0xa0] ;  /* 0x0000a000012c7983 */ /* 0x010f280000300a00 */
[----:B-1----:R-:W4:Y:S04]  /*a7e0*/  LDL.LU.64 R42, [R1+0x98] ;  /* 0x00009800012a7983 */ /* 0x002f280000300a00 */
[----:B--2---:R-:W2:Y:S01]  /*a7f0*/  LDL.LU.64 R40, [R1+0x70] ;  /* 0x0000700001287983 */ /* 0x004ea20000300a00 */
[----:B------:R-:W-:-:S03]  /*a800*/  IMAD.WIDE R32, R0, 0x4, R30 ;  /* 0x0000000400207825 */ /* 0x000fc600078e021e */
[----:B------:R-:W2:Y:S01]  /*a810*/  LDL.LU.64 R34, [R1+0x68] ;  /* 0x0000680001227983 */ /* 0x000ea20000300a00 */
[----:B------:R-:W-:-:S03]  /*a820*/  IMAD.WIDE R30, R0, 0x4, R240 ;  /* 0x00000004001e7825 */ /* 0x000fc600078e02f0 */
[----:B------:R1:W-:Y:S01]  /*a830*/  STL.64 [R1+0x2b0], R32 ;  /* 0x0002b02001007387 */ /* 0x0003e20000100a00 */
[----:B------:R-:W-:-:S03]  /*a840*/  IMAD.WIDE R56, R0, 0x4, R242 ;  /* 0x0000000400387825 */ /* 0x000fc600078e02f2 */
[----:B------:R1:W-:Y:S01]  /*a850*/  STL.64 [R1+0x208], R30 ;  /* 0x0002081e01007387 */ /* 0x0003e20000100a00 */
[----:B------:R-:W-:-:S03]  /*a860*/  IMAD.WIDE R54, R0, 0x4, R248 ;  /* 0x0000000400367825 */ /* 0x000fc600078e02f8 */
[----:B------:R1:W-:Y:S04]  /*a870*/  LDGSTS.E [R239+0x25000], [R32.64], !P6 ;  /* 0x2500000020ef7fae */ /* 0x0003e8000f121844 */
[----:B------:R3:W-:Y:S04]  /*a880*/  STL.64 [R1+0x200], R56 ;  /* 0x0002003801007387 */ /* 0x0007e80000100a00 */
[----:B------:R1:W-:Y:S04]  /*a890*/  LDGSTS.E [R239+0x25200], [R30.64], !P6 ;  /* 0x252000001eef7fae */ /* 0x0003e8000f121844 */
[----:B-1----:R-:W2:Y:S04]  /*a8a0*/  LDL.LU.64 R32, [R1+0x60] ;  /* 0x0000600001207983 */ /* 0x002ea80000300a00 */
[----:B------:R1:W-:Y:S04]  /*a8b0*/  STL.64 [R1+0x1f8], R54 ;  /* 0x0001f83601007387 */ /* 0x0003e80000100a00 */
[----:B------:R-:W2:Y:S04]  /*a8c0*/  LDL.LU.64 R30, [R1+0x58] ;  /* 0x00005800011e7983 */ /* 0x000ea80000300a00 */
[----:B------:R-:W2:Y:S04]  /*a8d0*/  LDL.LU.64 R248, [R1+0x50] ;  /* 0x0000500001f87983 */ /* 0x000ea80000300a00 */
[----:B------:R-:W2:Y:S01]  /*a8e0*/  LDL.LU.64 R240, [R1+0x40] ;  /* 0x0000400001f07983 */ /* 0x000ea20000300a00 */
[----:B------:R-:W-:-:S03]  /*a8f0*/  IADD3 R10, R238, -0x4f, RZ ;  /* 0xffffffb1ee0a7810 */ /* 0x000fc60007ffe0ff */
[----:B------:R3:W-:Y:S01]  /*a900*/  LDGSTS.E [R239+0x25400], [R56.64], !P6 ;  /* 0x2540000038ef7fae */ /* 0x0007e2000f121844 */
[----:B------:R-:W-:Y:S02]  /*a910*/  ISETP.GE.U32.AND P1, PT, R10, 0x7fffff92, PT ;  /* 0x7fffff920a00780c */ /* 0x000fe40003f26070 */
[----:B------:R-:W-:Y:S01]  /*a920*/  IADD3 R10, R238, -0x53, RZ ;  /* 0xffffffadee0a7810 */ /* 0x000fe20007ffe0ff */
[----:B------:R1:W-:Y:S03]  /*a930*/  LDGSTS.E [R239+0x25600], [R54.64], !P6 ;  /* 0x2560000036ef7fae */ /* 0x0003e6000f121844 */
[----:B------:R-:W-:Y:S01]  /*a940*/  ISETP.GE.U32.AND P3, PT, R10, 0x7fffff8e, PT ;  /* 0x7fffff8e0a00780c */ /* 0x000fe20003f66070 */
[----:B------:R-:W2:Y:S01]  /*a950*/  LDL.LU.64 R242, [R1+0x38] ;  /* 0x0000380001f27983 */ /* 0x000ea20000300a00 */
[----:B------:R-:W-:-:S04]  /*a960*/  IADD3 R10, R238, -0x57, RZ ;  /* 0xffffffa9ee0a7810 */ /* 0x000fc80007ffe0ff */
[----:B------:R-:W-:Y:S01]  /*a970*/  ISETP.GE.U32.AND P6, PT, R10, 0x7fffff8a, PT ;  /* 0x7fffff8a0a00780c */ /* 0x000fe20003fc6070 */
[C---:B---3--:R-:W-:Y:S02]  /*a980*/  IMAD.WIDE R56, R0.reuse, 0x4, R244 ;  /* 0x0000000400387825 */ /* 0x048fe400078e02f4 */
[----:B------:R-:W3:Y:S04]  /*a990*/  LDL.LU.64 R244, [R1+0x28] ;  /* 0x0000280001f47983 */ /* 0x000ee80000300a00 */
[----:B------:R1:W-:Y:S04]  /*a9a0*/  STL.64 [R1+0x1f0], R56 ;  /* 0x0001f03801007387 */ /* 0x0003e80000100a00 */
[----:B------:R1:W-:Y:S02]  /*a9b0*/  LDGSTS.E [R239+0x27000], [R56.64], !P1 ;  /* 0x2700000038ef7fae */ /* 0x0003e4000c921844 */
[----:B-1----:R-:W-:-:S02]  /*a9c0*/  IMAD.WIDE R54, R0, 0x4, R246 ;  /* 0x0000000400367825 */ /* 0x002fc400078e02f6 */
[----:B------:R-:W3:Y:S04]  /*a9d0*/  LDL.LU.64 R246, [R1+0x20] ;  /* 0x0000200001f67983 */ /* 0x000ee80000300a00 */
[----:B------:R1:W-:Y:S04]  /*a9e0*/  STL.64 [R1+0x1e8], R54 ;  /* 0x0001e83601007387 */ /* 0x0003e80000100a00 */
[----:B------:R-:W3:Y:S04]  /*a9f0*/  LDL.LU.64 R56, [R1+0x1c48] ;  /* 0x001c480001387983 */ /* 0x000ee80000300a00 */
[----:B------:R1:W-:Y:S01]  /*aa00*/  LDGSTS.E [R239+0x27200], [R54.64], !P1 ;  /* 0x2720000036ef7fae */ /* 0x0003e2000c921844 */
[----:B------:R-:W-:-:S03]  /*aa10*/  IMAD.WIDE R52, R0, 0x4, R52 ;  /* 0x0000000400347825 */ /* 0x000fc600078e0234 */
[----:B-1----:R-:W3:Y:S04]  /*aa20*/  LDL.LU.64 R54, [R1+0x1c40] ;  /* 0x001c400001367983 */ /* 0x002ee80000300a00 */
[----:B------:R1:W-:Y:S04]  /*aa30*/  STL.64 [R1+0x1e0], R52 ;  /* 0x0001e03401007387 */ /* 0x0003e80000100a00 */
[----:B------:R1:W-:Y:S01]  /*aa40*/  LDGSTS.E [R239+0x27400], [R52.64], !P1 ;  /* 0x2740000034ef7fae */ /* 0x0003e2000c921844 */
[----:B------:R-:W-:-:S05]  /*aa50*/  IMAD.WIDE R46, R0, 0x4, R46 ;  /* 0x00000004002e7825 */ /* 0x000fca00078e022e */
[----:B------:R2:W-:Y:S04]  /*aa60*/  STL.64 [R1+0x1d8], R46 ;  /* 0x0001d82e01007387 */ /* 0x0005e80000100a00 */
[----:B-1----:R-:W3:Y:S01]  /*aa70*/  LDL.LU.64 R52, [R1+0x1c38] ;  /* 0x001c380001347983 */ /* 0x002ee20000300a00 */
[----:B----4-:R-:W-:-:S03]  /*aa80*/  IMAD.WIDE R44, R0, 0x4, R44 ;  /* 0x00000004002c7825 */ /* 0x010fc600078e022c */
[----:B------:R1:W-:Y:S01]  /*aa90*/  LDGSTS.E [R239+0x27600], [R46.64], !P1 ;  /* 0x276000002eef7fae */ /* 0x0003e2000c921844 */
[----:B------:R-:W-:-:S03]  /*aaa0*/  IMAD.WIDE R42, R0, 0x4, R42 ;  /* 0x00000004002a7825 */ /* 0x000fc600078e022a */
[----:B------:R4:W-:Y:S01]  /*aab0*/  LDGSTS.E [R239+0x29000], [R44.64], !P3 ;  /* 0x290000002cef7fae */ /* 0x0009e2000d921844 */
[----:B--2---:R-:W-:-:S03]  /*aac0*/  IMAD.WIDE R40, R0, 0x4, R40 ;  /* 0x0000000400287825 */ /* 0x004fc600078e0228 */
[----:B------:R2:W-:Y:S04]  /*aad0*/  LDGSTS.E [R239+0x29200], [R42.64], !P3 ;  /* 0x292000002aef7fae */ /* 0x0005e8000d921844 */
[----:B-1----:R-:W3:Y:S01]  /*aae0*/  LDL.LU.64 R46, [R1+0x1c30] ;  /* 0x001c3000012e7983 */ /* 0x002ee20000300a00 */
[----:B------:R-:W-:-:S03]  /*aaf0*/  IMAD.WIDE R34, R0, 0x4, R34 ;  /* 0x0000000400227825 */ /* 0x000fc600078e0222 */
[----:B------:R4:W-:Y:S04]  /*ab00*/  STL.64 [R1+0x1d0], R44 ;  /* 0x0001d02c01007387 */ /* 0x0009e80000100a00 */
[----:B------:R1:W-:Y:S04]  /*ab10*/  LDGSTS.E [R239+0x29400], [R40.64], !P3 ;  /* 0x2940000028ef7fae */ /* 0x0003e8000d921844 */
[----:B------:R1:W-:Y:S04]  /*ab20*/  LDGSTS.E [R239+0x29600], [R34.64], !P3 ;  /* 0x2960000022ef7fae */ /* 0x0003e8000d921844 */
[----:B----4-:R-:W4:Y:S04]  /*ab30*/  LDL.LU.64 R44, [R1+0x1c28] ;  /* 0x001c2800012c7983 */ /* 0x010f280000300a00 */
[----:B------:R2:W-:Y:S01]  /*ab40*/  STL.64 [R1+0x1c8], R42 ;  /* 0x0001c82a01007387 */ /* 0x0005e20000100a00 */
[----:B------:R-:W-:-:S03]  /*ab50*/  IMAD.WIDE R32, R0, 0x4, R32 ;  /* 0x0000000400207825 */ /* 0x000fc600078e0220 */
[----:B--2---:R-:W2:Y:S04]  /*ab60*/  LDL.LU.64 R42, [R1+0x1c20] ;  /* 0x001c2000012a7983 */ /* 0x004ea80000300a00 */
[----:B------:R1:W-:Y:S01]  /*ab70*/  STL.64 [R1+0x1c0], R40 ;  /* 0x0001c02801007387 */ /* 0x0003e20000100a00 */
[----:B------:R-:W-:-:S03]  /*ab80*/  IMAD.WIDE R30, R0, 0x4, R30 ;  /* 0x00000004001e7825 */ /* 0x000fc600078e021e */
[----:B------:R1:W-:Y:S01]  /*ab90*/  STL.64 [R1+0x1b8], R34 ;  /* 0x0001b82201007387 */ /* 0x0003e20000100a00 */
[----:B------:R-:W-:-:S03]  /*aba0*/  IMAD.WIDE R248, R0, 0x4, R248 ;  /* 0x0000000400f87825 */ /* 0x000fc600078e02f8 */
[----:B------:R1:W-:Y:S01]  /*abb0*/  LDGSTS.E [R239+0x2b000], [R32.64], !P6 ;  /* 0x2b00000020ef7fae */ /* 0x0003e2000f121844 */
[----:B------:R-:W-:-:S03]  /*abc0*/  IMAD.WIDE R240, R0, 0x4, R240 ;  /* 0x0000000400f07825 */ /* 0x000fc600078e02f0 */
[----:B-1----:R-:W2:Y:S04]  /*abd0*/  LDL.LU.64 R40, [R1+0x1c18] ;  /* 0x001c180001287983 */ /* 0x002ea80000300a00 */
[----:B------:R-:W2:Y:S04]  /*abe0*/  LDL.LU.64 R34, [R1+0x1c10] ;  /* 0x001c100001227983 */ /* 0x000ea80000300a00 */
[----:B------:R1:W-:Y:S04]  /*abf0*/  STL.64 [R1+0x1b0], R32 ;  /* 0x0001b02001007387 */ /* 0x0003e80000100a00 */
[----:B------:R1:W-:Y:S04]  /*ac00*/  LDGSTS.E [R239+0x2b200], [R30.64], !P6 ;  /* 0x2b2000001eef7fae */ /* 0x0003e8000f121844 */
[----:B------:R1:W-:Y:S04]  /*ac10*/  LDGSTS.E [R239+0x2b400], [R248.64], !P6 ;  /* 0x2b400000f8ef7fae */ /* 0x0003e8000f121844 */
[----:B-1----:R-:W2:Y:S04]  /*ac20*/  LDL.LU.64 R32, [R1+0x1c08] ;  /* 0x001c080001207983 */ /* 0x002ea80000300a00 */
[----:B------:R1:W-:Y:S01]  /*ac30*/  STL.64 [R1+0x1a8], R30 ;  /* 0x0001a81e01007387 */ /* 0x0003e20000100a00 */
[----:B------:R-:W-:-:S03]  /*ac40*/  IADD3 R10, R238, -0x5b, RZ ;  /* 0xffffffa5ee0a7810 */ /* 0x000fc60007ffe0ff */
[----:B------:R1:W-:Y:S04]  /*ac50*/  LDGSTS.E [R239+0x2b600], [R240.64], !P6 ;  /* 0x2b600000f0ef7fae */ /* 0x0003e8000f121844 */
[----:B-1----:R-:W2:Y:S04]  /*ac60*/  LDL.LU.64 R30, [R1+0x1c00] ;  /* 0x001c0000011e7983 */ /* 0x002ea80000300a00 */
[----:B------:R1:W-:Y:S04]  /*ac70*/  STL.64 [R1+0x1a0], R248 ;  /* 0x0001a0f801007387 */ /* 0x0003e80000100a00 */
[----:B------:R1:W-:Y:S04]  /*ac80*/  STL.64 [R1+0x198], R240 ;  /* 0x000198f001007387 */ /* 0x0003e80000100a00 */
[----:B-1----:R-:W2:Y:S01]  /*ac90*/  LDL.LU.64 R248, [R1+0x1bf8] ;  /* 0x001bf80001f87983 */ /* 0x002ea20000300a00 */
[----:B------:R-:W-:Y:S01]  /*aca0*/  ISETP.GE.U32.AND P1, PT, R10, 0x7fffff86, PT ;  /* 0x7fffff860a00780c */ /* 0x000fe20003f26070 */
[----:B------:R-:W-:-:S05]  /*acb0*/  IMAD.WIDE R240, R0, 0x4, R242 ;  /* 0x0000000400f07825 */ /* 0x000fca00078e02f2 */
[----:B------:R1:W-:Y:S07]  /*acc0*/  STL.64 [R1+0x190], R240 ;  /* 0x000190f001007387 */ /* 0x0003ee0000100a00 */
[----:B------:R1:W-:Y:S01]  /*acd0*/  LDGSTS.E [R239+0x2d000], [R240.64], !P1 ;  /* 0x2d000000f0ef7fae */ /* 0x0003e2000c921844 */
[----:B---3--:R-:W-:-:S05]  /*ace0*/  IMAD.WIDE R242, R0, 0x4, R244 ;  /* 0x0000000400f27825 */ /* 0x008fca00078e02f4 */
[----:B------:R3:W-:Y:S04]  /*acf0*/  STL.64 [R1+0x188], R242 ;  /* 0x000188f201007387 */ /* 0x0007e80000100a00 */
[----:B-1----:R-:W4:Y:S04]  /*ad00*/  LDL.LU.64 R240, [R1+0x1bf0] ;  /* 0x001bf00001f07983 */ /* 0x002f280000300a00 */
[----:B------:R3:W-:Y:S01]  /*ad10*/  LDGSTS.E [R239+0x2d200], [R242.64], !P1 ;  /* 0x2d200000f2ef7fae */ /* 0x0007e2000c921844 */
[----:B------:R-:W-:-:S05]  /*ad20*/  IMAD.WIDE R244, R0, 0x4, R246 ;  /* 0x0000000400f47825 */ /* 0x000fca00078e02f6 */
[----:B------:R1:W-:Y:S04]  /*ad30*/  STL.64 [R1+0x180], R244 ;  /* 0x000180f401007387 */ /* 0x0003e80000100a00 */
[----:B---3--:R-:W3:Y:S04]  /*ad40*/  LDL.LU.64 R242, [R1+0x1be8] ;  /* 0x001be80001f27983 */ /* 0x008ee80000300a00 */
[----:B------:R1:W-:Y:S01]  /*ad50*/  LDGSTS.E [R239+0x2d400], [R244.64], !P1 ;  /* 0x2d400000f4ef7fae */ /* 0x0003e2000c921844 */
[----:B--2---:R-:W-:-:S05]  /*ad60*/  IMAD.WIDE R246, R0, 0x4, R248 ;  /* 0x0000000400f67825 */ /* 0x004fca00078e02f8 */
[----:B------:R2:W-:Y:S04]  /*ad70*/  STL.64 [R1+0x178], R246 ;  /* 0x000178f601007387 */ /* 0x0005e80000100a00 */
[----:B-1----:R-:W3:Y:S04]  /*ad80*/  LDL.LU.64 R244, [R1+0x1be0] ;  /* 0x001be00001f47983 */ /* 0x002ee80000300a00 */
[----:B------:R2:W-:Y:S04]  /*ad90*/  LDGSTS.E [R239+0x2d600], [R246.64], !P1 ;  /* 0x2d600000f6ef7fae */ /* 0x0005e8000c921844 */
[----:B--2---:R-:W2:Y:S01]  /*ada0*/  LDL.LU.64 R246, [R1+0x1bd8] ;  /* 0x001bd80001f67983 */ /* 0x004ea20000300a00 */
[----:B------:R-:W-:-:S04]  /*adb0*/  IADD3 R10, R238, -0x5f, RZ ;  /* 0xffffffa1ee0a7810 */ /* 0x000fc80007ffe0ff */
[----:B------:R-:W-:Y:S02]  /*adc0*/  ISETP.GE.U32.AND P3, PT, R10, 0x7fffff82, PT ;  /* 0x7fffff820a00780c */ /* 0x000fe40003f66070 */
[----:B------:R-:W-:Y:S02]  /*add0*/  IADD3 R10, R238, -0x44, RZ ;  /* 0xffffffbcee0a7810 */ /* 0x000fe40007ffe0ff */
[----:B------:R-:W1:Y:S02]  /*ade0*/  S2R R238, SR_TID.X ;  /* 0x0000000000ee7919 */ /* 0x000e640000002100 */
[----:B-1----:R-:W-:-:S05]  /*adf0*/  LOP3.LUT R238, R238, 0x7f, RZ, 0xc0, !PT ;  /* 0x0000007feeee7812 */ /* 0x002fca00078ec0ff */
[----:B------:R-:W-:Y:S02]  /*ae00*/  IMAD.SHL.U32 R249, R238, 0x4, RZ ;  /* 0x00000004eef97824 */ /* 0x000fe400078e00ff */
[----:B---3--:R-:W-:-:S04]  /*ae10*/  IMAD.WIDE R244, R0, 0x4, R244 ;  /* 0x0000000400f47825 */ /* 0x008fc800078e02f4 */
[----:B--2---:R-:W-:Y:S01]  /*ae20*/  IMAD.WIDE R238, R0, 0x4, R246 ;  /* 0x0000000400ee7825 */ /* 0x004fe200078e02f6 */
[----:B------:R-:W-:-:S04]  /*ae30*/  LOP3.LUT R247, R249, 0x40, RZ, 0x3c, !PT ;  /* 0x00000040f9f77812 */ /* 0x000fc800078e3cff */
[----:B------:R1:W-:Y:S04]  /*ae40*/  STL.64 [R1+0x170], R238 ;  /* 0x000170ee01007387 */ /* 0x0003e80000100a00 */
[----:B------:R-:W-:Y:S04]  /*ae50*/  STL.64 [R1+0x168], R244 ;  /* 0x000168f401007387 */ /* 0x000fe80000100a00 */
[----:B------:R1:W-:Y:S04]  /*ae60*/  LDGSTS.E [R247+0x2f000], [R238.64], !P3 ;  /* 0x2f000000eef77fae */ /* 0x0003e8000d921844 */
[----:B------:R-:W2:Y:S01]  /*ae70*/  S2R R249, SR_TID.X ;  /* 0x0000000000f97919 */ /* 0x000ea20000002100 */
[----:B------:R-:W-:Y:S01]  /*ae80*/  ISETP.GE.U32.AND P6, PT, R10, 0x7fffff9d, PT ;  /* 0x7fffff9d0a00780c */ /* 0x000fe20003fc6070 */
[----:B------:R-:W-:-:S02]  /*ae90*/  IMAD.MOV.U32 R248, RZ, RZ, c[0x0][0x180] ;  /* 0x00006000fff87624 */ /* 0x000fc400078e00ff */
[----:B------:R-:W-:Y:S01]  /*aea0*/  IMAD.WIDE R242, R0, 0x4, R242 ;  /* 0x0000000400f27825 */ /* 0x000fe200078e02f2 */
[----:B------:R2:W-:Y:S04]  /*aeb0*/  LDGSTS.E [R247+0x2f200], [R244.64], !P3 ;  /* 0x2f200000f4f77fae */ /* 0x0005e8000d921844 */
[----:B-1----:R-:W3:Y:S01]  /*aec0*/  LDL.LU.64 R238, [R1+0x1bd0] ;  /* 0x001bd00001ee7983 */ /* 0x002ee20000300a00 */
[----:B------:R-:W-:Y:S01]  /*aed0*/  IADD3 R10, R248, -0x48, RZ ;  /* 0xffffffb8f80a7810 */ /* 0x000fe20007ffe0ff */
[C---:B----4-:R-:W-:Y:S02]  /*aee0*/  IMAD.WIDE R240, R0.reuse, 0x4, R240 ;  /* 0x0000000400f07825 */ /* 0x050fe400078e02f0 */
[----:B------:R1:W-:Y:S01]  /*aef0*/  LDGSTS.E [R247+0x2f400], [R242.64], !P3 ;  /* 0x2f400000f2f77fae */ /* 0x0003e2000d921844 */
[----:B--2---:R-:W-:Y:S01]  /*af00*/  LOP3.LUT R249, R249, 0x7f, RZ, 0xc0, !PT ;  /* 0x0000007ff9f97812 */ /* 0x004fe200078ec0ff */
[----:B------:R-:W-:Y:S01]  /*af10*/  IMAD.WIDE R30, R0, 0x4, R30 ;  /* 0x00000004001e7825 */ /* 0x000fe200078e021e */
[----:B------:R-:W-:Y:S01]  /*af20*/  ISETP.GE.U32.AND P1, PT, R10, 0x7fffff99, PT ;  /* 0x7fffff990a00780c */ /* 0x000fe20003f26070 */
[----:B------:R2:W-:Y:S02]  /*af30*/  STL.64 [R1+0x160], R242 ;  /* 0x000160f201007387 */ /* 0x0005e40000100a00 */
[----:B------:R-:W-:Y:S01]  /*af40*/  IMAD.SHL.U32 R249, R249, 0x4, RZ ;  /* 0x00000004f9f97824 */ /* 0x000fe200078e00ff */
[----:B------:R-:W-:Y:S01]  /*af50*/  IADD3 R10, R248, -0x4c, RZ ;  /* 0xffffffb4f80a7810 */ /* 0x000fe20007ffe0ff */
[C---:B------:R-:W-:Y:S01]  /*af60*/  IMAD.WIDE R32, R0.reuse, 0x4, R32 ;  /* 0x0000000400207825 */ /* 0x040fe200078e0220 */
[----:B------:R1:W-:Y:S02]  /*af70*/  LDGSTS.E [R247+0x2f600], [R240.64], !P3 ;  /* 0x2f600000f0f77fae */ /* 0x0003e4000d921844 */
[----:B------:R-:W-:Y:S01]  /*af80*/  LOP3.LUT R249, R249, 0x60, RZ, 0x3c, !PT ;  /* 0x00000060f9f97812 */ /* 0x000fe200078e3cff */
[----:B------:R-:W-:Y:S01]  /*af90*/  IMAD.WIDE R34, R0, 0x4, R34 ;  /* 0x0000000400227825 */ /* 0x000fe200078e0222 */
[----:B------:R-:W-:Y:S01]  /*afa0*/  STL.64 [R1+0x158], R240 ;  /* 0x000158f001007387 */ /* 0x000fe20000100a00 */
[----:B------:R-:W-:-:S02]  /*afb0*/  ISETP.GE.U32.AND P3, PT, R10, 0x7fffff95, PT ;  /* 0x7fffff950a00780c */ /* 0x000fc40003f66070 */
[----:B------:R-:W-:Y:S01]  /*afc0*/  IADD3 R10, R248, -0x50, RZ ;  /* 0xffffffb0f80a7810 */ /* 0x000fe20007ffe0ff */
[----:B------:R-:W-:-:S04]  /*afd0*/  IMAD.WIDE R40, R0, 0x4, R40 ;  /* 0x0000000400287825 */ /* 0x000fc800078e0228 */
[----:B-1----:R-:W-:-:S04]  /*afe0*/  IMAD.WIDE R246, R11, 0x4, R142 ;  /* 0x000000040bf67825 */ /* 0x002fc800078e028e */
[----:B--2---:R-:W-:-:S04]  /*aff0*/  IMAD.WIDE R242, R11, 0x4, R114 ;  /* 0x000000040bf27825 */ /* 0x004fc800078e0272 */
        /* <DEDUP_REMOVED lines=25> */
[----:B---3--:R-:W-:-:S05]  /*b190*/  IMAD.WIDE R238, R0, 0x4, R238 ;  /* 0x0000000400ee7825 */ /* 0x008fca00078e02ee */
[----:B------:R-:W-:Y:S04]  /*b1a0*/  STL.64 [R1+0x150], R238 ;  /* 0x000150ee01007387 */ /* 0x000fe80000100a00 */
[----:B------:R1:W-:Y:S04]  /*b1b0*/  LDGSTS.E [R249+0x21800], [R238.64], !P6 ;  /* 0x21800000eef97fae */ /* 0x0003e8000f121844 */
[----:B------:R2:W-:Y:S04]  /*b1c0*/  STL.64 [R1+0x148], R30 ;  /* 0x0001481e01007387 */ /* 0x0005e80000100a00 */
[----:B------:R2:W-:Y:S04]  /*b1d0*/  LDGSTS.E [R249+0x21a00], [R30.64], !P6 ;  /* 0x21a000001ef97fae */ /* 0x0005e8000f121844 */
[----:B------:R3:W-:Y:S04]  /*b1e0*/  STL.64 [R1+0x140], R32 ;  /* 0x0001402001007387 */ /* 0x0007e80000100a00 */
[----:B------:R3:W-:Y:S04]  /*b1f0*/  LDGSTS.E [R249+0x21c00], [R32.64], !P6 ;  /* 0x21c0000020f97fae */ /* 0x0007e8000f121844 */
[----:B------:R4:W-:Y:S04]  /*b200*/  STL.64 [R1+0x138], R34 ;  /* 0x0001382201007387 */ /* 0x0009e80000100a00 */
[----:B------:R4:W-:Y:S01]  /*b210*/  LDGSTS.E [R249+0x21e00], [R34.64], !P6 ;  /* 0x21e0000022f97fae */ /* 0x0009e2000f121844 */
[----:B------:R-:W-:Y:S01]  /*b220*/  ISETP.GE.U32.AND P6, PT, R10, 0x7fffff91, PT ;  /* 0x7fffff910a00780c */ /* 0x000fe20003fc6070 */
[----:B--2---:R-:W-:-:S02]  /*b230*/  IMAD.WIDE R30, R0, 0x4, R46 ;  /* 0x00000004001e7825 */ /* 0x004fc400078e022e */
[----:B------:R2:W-:Y:S02]  /*b240*/  STL.64 [R1+0x130], R40 ;  /* 0x0001302801007387 */ /* 0x0005e40000100a00 */
[C---:B---3--:R-:W-:Y:S02]  /*b250*/  IMAD.WIDE R32, R0.reuse, 0x4, R44 ;  /* 0x0000000400207825 */ /* 0x048fe400078e022c */
[----:B------:R2:W-:Y:S02]  /*b260*/  LDGSTS.E [R249+0x23800], [R40.64], !P1 ;  /* 0x2380000028f97fae */ /* 0x0005e4000c921844 */
[----:B----4-:R-:W-:-:S04]  /*b270*/  IMAD.WIDE R34, R0, 0x4, R42 ;  /* 0x0000000400227825 */ /* 0x010fc800078e022a */
[----:B------:R-:W-:Y:S01]  /*b280*/  IMAD.MOV.U32 R42, RZ, RZ, c[0x0][0x180] ;  /* 0x00006000ff2a7624 */ /* 0x000fe200078e00ff */
[----:B------:R3:W-:Y:S01]  /*b290*/  STL.64 [R1+0x128], R34 ;  /* 0x0001282201007387 */ /* 0x0007e20000100a00 */
[----:B--2---:R-:W-:-:S03]  /*b2a0*/  IMAD.WIDE R40, R0, 0x4, R52 ;  /* 0x0000000400287825 */ /* 0x004fc600078e0234 */
[----:B------:R-:W-:Y:S01]  /*b2b0*/  IADD3 R10, R42, -0x54, RZ ;  /* 0xffffffac2a0a7810 */ /* 0x000fe20007ffe0ff */
[----:B------:R3:W-:Y:S04]  /*b2c0*/  LDGSTS.E [R249+0x23a00], [R34.64], !P1 ;  /* 0x23a0000022f97fae */ /* 0x0007e8000c921844 */
[----:B------:R2:W-:Y:S04]  /*b2d0*/  STL.64 [R1+0x120], R32 ;  /* 0x0001202001007387 */ /* 0x0005e80000100a00 */
[----:B------:R2:W-:Y:S01]  /*b2e0*/  LDGSTS.E [R249+0x23c00], [R32.64], !P1 ;  /* 0x23c0000020f97fae */ /* 0x0005e2000c921844 */
[----:B---3--:R-:W-:-:S03]  /*b2f0*/  IMAD.WIDE R34, R0, 0x4, R54 ;  /* 0x0000000400227825 */ /* 0x008fc600078e0236 */
[----:B------:R3:W-:Y:S04]  /*b300*/  STL.64 [R1+0x118], R30 ;  /* 0x0001181e01007387 */ /* 0x0007e80000100a00 */
[----:B------:R3:W-:Y:S01]  /*b310*/  LDGSTS.E [R249+0x23e00], [R30.64], !P1 ;  /* 0x23e000001ef97fae */ /* 0x0007e2000c921844 */
[----:B------:R-:W-:Y:S01]  /*b320*/  ISETP.GE.U32.AND P1, PT, R10, 0x7fffff8d, PT ;  /* 0x7fffff8d0a00780c */ /* 0x000fe20003f26070 */
[----:B--2---:R-:W-:Y:S02]  /*b330*/  IMAD.WIDE R32, R0, 0x4, R56 ;  /* 0x0000000400207825 */ /* 0x004fe400078e0238 */
[----:B------:R2:W-:Y:S01]  /*b340*/  STL.64 [R1+0x110], R40 ;  /* 0x0001102801007387 */ /* 0x0005e20000100a00 */
[----:B------:R-:W-:-:S03]  /*b350*/  IADD3 R10, R42, -0x58, RZ ;  /* 0xffffffa82a0a7810 */ /* 0x000fc60007ffe0ff */
[----:B------:R2:W-:Y:S01]  /*b360*/  LDGSTS.E [R249+0x25800], [R40.64], !P3 ;  /* 0x2580000028f97fae */ /* 0x0005e2000d921844 */
[----:B---3--:R-:W-:-:S03]  /*b370*/  IMAD.WIDE R30, R0, 0x4, R250 ;  /* 0x00000004001e7825 */ /* 0x008fc600078e02fa */
[----:B------:R3:W-:Y:S04]  /*b380*/  STL.64 [R1+0x108], R34 ;  /* 0x0001082201007387 */ /* 0x0007e80000100a00 */
[----:B------:R3:W-:Y:S01]  /*b390*/  LDGSTS.E [R249+0x25a00], [R34.64], !P3 ;  /* 0x25a0000022f97fae */ /* 0x0007e2000d921844 */
[----:B--2---:R-:W-:-:S03]  /*b3a0*/  IMAD.WIDE R40, R0, 0x4, R222 ;  /* 0x0000000400287825 */ /* 0x004fc600078e02de */
        /* <DEDUP_REMOVED lines=11> */
[----:B------:R3:W-:Y:S04]  /*b460*/  LDGSTS.E [R249+0x27a00], [R34.64], !P6 ;  /* 0x27a0000022f97fae */ /* 0x0007e8000f121844 */
[----:B------:R3:W-:Y:S01]  /*b470*/  STL.64 [R1+0xe8], R34 ;  /* 0x0000e82201007387 */ /* 0x0007e20000100a00 */
[----:B--2---:R-:W-:-:S03]  /*b480*/  IMAD.WIDE R40, R0, 0x4, R230 ;  /* 0x0000000400287825 */ /* 0x004fc600078e02e6 */
[----:B------:R2:W-:Y:S04]  /*b490*/  LDGSTS.E [R249+0x27c00], [R32.64], !P6 ;  /* 0x27c0000020f97fae */ /* 0x0005e8000f121844 */
[----:B------:R2:W-:Y:S04]  /*b4a0*/  STL.64 [R1+0xe0], R32 ;  /* 0x0000e02001007387 */ /* 0x0005e80000100a00 */
[----:B------:R4:W-:Y:S01]  /*b4b0*/  LDGSTS.E [R249+0x27e00], [R30.64], !P6 ;  /* 0x27e000001ef97fae */ /* 0x0009e2000f121844 */
[----:B---3--:R-:W-:Y:S01]  /*b4c0*/  IMAD.WIDE R34, R0, 0x4, R232 ;  /* 0x0000000400227825 */ /* 0x008fe200078e02e8 */
[----:B------:R-:W-:-:S02]  /*b4d0*/  ISETP.GE.U32.AND P6, PT, R10, 0x7fffff85, PT ;  /* 0x7fffff850a00780c */ /* 0x000fc40003fc6070 */
[----:B------:R4:W-:Y:S01]  /*b4e0*/  STL.64 [R1+0xd8], R30 ;  /* 0x0000d81e01007387 */ /* 0x0009e20000100a00 */
[----:B--2---:R-:W-:-:S03]  /*b4f0*/  IMAD.WIDE R32, R0, 0x4, R234 ;  /* 0x0000000400207825 */ /* 0x004fc600078e02ea */
[----:B------:R2:W-:Y:S04]  /*b500*/  STL.64 [R1+0xd0], R40 ;  /* 0x0000d02801007387 */ /* 0x0005e80000100a00 */
[----:B------:R2:W-:Y:S01]  /*b510*/  LDGSTS.E [R249+0x29800], [R40.64], !P1 ;  /* 0x2980000028f97fae */ /* 0x0005e2000c921844 */
[----:B----4-:R-:W-:-:S03]  /*b520*/  IMAD.WIDE R30, R0, 0x4, R236 ;  /* 0x00000004001e7825 */ /* 0x010fc600078e02ec */
        /* <DEDUP_REMOVED lines=24> */
[----:B------:R-:W-:Y:S04]  /*b6b0*/  STL.64 [R1+0x88], R34 ;  /* 0x0000882201007387 */ /* 0x000fe80000100a00 */
[----:B------:R3:W-:Y:S01]  /*b6c0*/  LDGSTS.E [R249+0x2da00], [R34.64], !P6 ;  /* 0x2da0000022f97fae */ /* 0x0007e2000f121844 */
[----:B--2---:R-:W-:-:S03]  /*b6d0*/  IMAD.WIDE R40, R0, 0x4, R64 ;  /* 0x0000000400287825 */ /* 0x004fc600078e0240 */
[----:B------:R-:W-:Y:S04]  /*b6e0*/  STL.64 [R1+0x80], R32 ;  /* 0x0000802001007387 */ /* 0x000fe80000100a00 */
[----:B------:R2:W-:Y:S04]  /*b6f0*/  LDGSTS.E [R249+0x2dc00], [R32.64], !P6 ;  /* 0x2dc0000020f97fae */ /* 0x0005e8000f121844 */
[----:B------:R-:W-:Y:S04]  /*b700*/  STL.64 [R1+0x78], R30 ;  /* 0x0000781e01007387 */ /* 0x000fe80000100a00 */
[----:B------:R4:W-:Y:S04]  /*b710*/  LDGSTS.E [R249+0x2de00], [R30.64], !P6 ;  /* 0x2de000001ef97fae */ /* 0x0009e8000f121844 */
[----:B------:R1:W-:Y:S04]  /*b720*/  STL.64 [R1+0x70], R40 ;  /* 0x0000702801007387 */ /* 0x0003e80000100a00 */
[----:B------:R1:W-:Y:S04]  /*b730*/  LDGSTS.E [R249+0x2f800], [R40.64], !P0 ;  /* 0x2f80000028f97fae */ /* 0x0003e8000c121844 */
[----:B-1----:R-:W1:Y:S01]  /*b740*/  S2R R41, SR_TID.X ;  /* 0x0000000000297919 */ /* 0x002e620000002100 */
[----:B---3--:R-:W-:-:S04]  /*b750*/  IMAD.WIDE R34, R0, 0x4, R150 ;  /* 0x0000000400227825 */ /* 0x008fc800078e0296 */
[C---:B--2---:R-:W-:Y:S01]  /*b760*/  IMAD.WIDE R32, R0.reuse, 0x4, R78 ;  /* 0x0000000400207825 */ /* 0x044fe200078e024e */
[----:B------:R2:W-:Y:S03]  /*b770*/  LDGSTS.E [R249+0x2fa00], [R34.64], !P0 ;  /* 0x2fa0000022f97fae */ /* 0x0005e6000c121844 */
[----:B----4-:R-:W-:Y:S01]  /*b780*/  IMAD.WIDE R30, R0, 0x4, R146 ;  /* 0x00000004001e7825 */ /* 0x010fe200078e0292 */
[----:B------:R3:W-:Y:S03]  /*b790*/  LDGSTS.E [R249+0x2fc00], [R32.64], !P0 ;  /* 0x2fc0000020f97fae */ /* 0x0007e6000c121844 */
[C---:B------:R-:W-:Y:S01]  /*b7a0*/  IMAD.WIDE R52, R11.reuse, 0x4, R116 ;  /* 0x000000040b347825 */ /* 0x040fe200078e0274 */
[----:B------:R4:W-:Y:S03]  /*b7b0*/  LDGSTS.E [R249+0x2fe00], [R30.64], !P0 ;  /* 0x2fe000001ef97fae */ /* 0x0009e6000c121844 */
[----:B------:R-:W-:Y:S01]  /*b7c0*/  IMAD.WIDE R46, R11, 0x4, R102 ;  /* 0x000000040b2e7825 */ /* 0x000fe200078e0266 */
[----:B------:R-:W0:Y:S01]  /*b7d0*/  LDGDEPBAR ;  /* 0x00000000000079af */ /* 0x000e220000000000 */
[----:B-1----:R-:W-:-:S02]  /*b7e0*/  LOP3.LUT R40, R41, 0x7f, RZ, 0xc0, !PT ;  /* 0x0000007f29287812 */ /* 0x002fc400078ec0ff */
[----:B------:R-:W-:Y:S02]  /*b7f0*/  LOP3.LUT R43, R41, 0x60, RZ, 0xc0, !PT ;  /* 0x00000060292b7812 */ /* 0x000fe400078ec0ff */
[----:B------:R-:W-:Y:S02]  /*b800*/  SHF.L.U32 R40, R40, 0x2, RZ ;  /* 0x0000000228287819 */ /* 0x000fe400000006ff */
[----:B------:R-:W-:Y:S01]  /*b810*/  SHF.R.U32.HI R43, RZ, 0x1, R43 ;  /* 0x00000001ff2b7819 */ /* 0x000fe2000001162b */
[----:B------:R-:W-:-:S03]  /*b820*/  IMAD.WIDE R44, R11, 0x4, R106 ;  /* 0x000000040b2c7825 */ /* 0x000fc600078e026a */
[----:B------:R-:W-:Y:S01]  /*b830*/  LOP3.LUT R41, R40, R43, RZ, 0x3c, !PT ;  /* 0x0000002b28297212 */ /* 0x000fe200078e3cff */
[----:B------:R-:W-:-:S04]  /*b840*/  IMAD.WIDE R250, R11, 0x4, R134 ;  /* 0x000000040bfa7825 */ /* 0x000fc800078e0286 */
        /* <DEDUP_REMOVED lines=17> */
[----:B------:R1:W-:Y:S01]  /*b960*/  LDGSTS.E [R41+0x63c00], [R94.64], P2 ;  /* 0x63c000005e297fae */ /* 0x0003e20009121844 */
[----:B--2---:R-:W-:-:S03]  /*b970*/  IMAD.WIDE R34, R11, 0x4, R96 ;  /* 0x000000040b227825 */ /* 0x004fc600078e0260 */
[----:B------:R2:W-:Y:S04]  /*b980*/  LDGSTS.E [R41+0x64000], [R8.64], P2 ;  /* 0x6400000008297fae */ /* 0x0005e80009121844 */
[----:B------:R3:W-:Y:S04]  /*b990*/  STL.64 [R1+0x60], R32 ;  /* 0x0000602001007387 */ /* 0x0007e80000100a00 */
[----:B------:R2:W-:Y:S04]  /*b9a0*/  LDGSTS.E [R41+0x64400], [R18.64], P2 ;  /* 0x6440000012297fae */ /* 0x0005e80009121844 */
[----:B------:R-:W-:Y:S04]  /*b9b0*/  STL.64 [R1+0x58], R30 ;  /* 0x0000581e01007387 */ /* 0x000fe80000100a00 */
[----:B------:R2:W-:Y:S04]  /*b9c0*/  LDGSTS.E [R41+0x64800], [R74.64], P2 ;  /* 0x648000004a297fae */ /* 0x0005e80009121844 */
[----:B------:R-:W-:Y:S04]  /*b9d0*/  STL.64 [R1+0x50], R52 ;  /* 0x0000503401007387 */ /* 0x000fe80000100a00 */
[----:B------:R2:W-:Y:S04]  /*b9e0*/  LDGSTS.E [R41+0x64c00], [R50.64], P2 ;  /* 0x64c0000032297fae */ /* 0x0005e80009121844 */
[----:B------:R-:W-:Y:S04]  /*b9f0*/  STL.64 [R1+0x40], R34 ;  /* 0x0000402201007387 */ /* 0x000fe80000100a00 */
[----:B------:R2:W-:Y:S04]  /*ba00*/  LDGSTS.E [R41+0x65000], [R62.64], P2 ;  /* 0x650000003e297fae */ /* 0x0005e80009121844 */
[----:B------:R-:W-:Y:S04]  /*ba10*/  STL.64 [R1+0x38], R46 ;  /* 0x0000382e01007387 */ /* 0x000fe80000100a00 */
[----:B------:R2:W-:Y:S04]  /*ba20*/  LDGSTS.E [R41+0x65400], [R38.64], P2 ;  /* 0x6540000026297fae */ /* 0x0005e80009121844 */
[----:B------:R1:W-:Y:S04]  /*ba30*/  STL.64 [R1+0x20], R44 ;  /* 0x0000202c01007387 */ /* 0x0003e80000100a00 */
[----:B------:R2:W-:Y:S01]  /*ba40*/  LDGSTS.E [R41+0x65800], [R76.64], P2 ;  /* 0x658000004c297fae */ /* 0x0005e20009121844 */
[----:B---3--:R-:W-:-:S03]  /*ba50*/  IMAD.WIDE R32, R11, 0x4, R126 ;  /* 0x000000040b207825 */ /* 0x008fc600078e027e */
[----:B------:R2:W-:Y:S01]  /*ba60*/  LDGSTS.E [R41+0x65c00], [R92.64], P2 ;  /* 0x65c000005c297fae */ /* 0x0005e20009121844 */
[----:B-1----:R-:W-:-:S03]  /*ba70*/  LOP3.LUT R45, R40, R43, RZ, 0x3c, !PT ;  /* 0x0000002b282d7212 */ /* 0x002fc600078e3cff */
[----:B------:R2:W-:Y:S01]  /*ba80*/  LDGSTS.E [R41+0x66000], [R108.64], P2 ;  /* 0x660000006c297fae */ /* 0x0005e20009121844 */
[----:B----4-:R-:W-:-:S03]  /*ba90*/  IMAD.WIDE R30, R11, 0x4, R136 ;  /* 0x000000040b1e7825 */ /* 0x010fc600078e0288 */
[----:B------:R2:W-:Y:S01]  /*baa0*/  LDGSTS.E [R41+0x66400], [R128.64], P2 ;  /* 0x6640000080297fae */ /* 0x0005e20009121844 */
[----:B------:R-:W-:-:S03]  /*bab0*/  LOP3.LUT R45, R45, 0x40, RZ, 0x3c, !PT ;  /* 0x000000402d2d7812 */ /* 0x000fc600078e3cff */
[----:B------:R2:W-:Y:S04]  /*bac0*/  LDGSTS.E [R41+0x66800], [R158.64], P2 ;  /* 0x668000009e297fae */ /* 0x0005e80009121844 */
[----:B------:R2:W-:Y:S04]  /*bad0*/  LDGSTS.E [R41+0x66c00], [R170.64], P2 ;  /* 0x66c00000aa297fae */ /* 0x0005e80009121844 */
[----:B------:R2:W-:Y:S04]  /*bae0*/  LDGSTS.E [R41+0x67000], [R182.64], P2 ;  /* 0x67000000b6297fae */ /* 0x0005e80009121844 */
[----:B------:R2:W-:Y:S04]  /*baf0*/  LDGSTS.E [R41+0x67400], [R194.64], P2 ;  /* 0x67400000c2297fae */ /* 0x0005e80009121844 */
[----:B------:R2:W-:Y:S04]  /*bb00*/  LDGSTS.E [R41+0x67800], [R204.64], P2 ;  /* 0x67800000cc297fae */ /* 0x0005e80009121844 */
[----:B------:R-:W-:Y:S04]  /*bb10*/  STL.64 [R1+0x28], R32 ;  /* 0x0000282001007387 */ /* 0x000fe80000100a00 */
[----:B------:R2:W-:Y:S04]  /*bb20*/  LDGSTS.E [R41+0x67c00], [R208.64], P2 ;  /* 0x67c00000d0297fae */ /* 0x0005e80009121844 */
[----:B------:R1:W-:Y:S04]  /*bb30*/  STL.64 [R1+0x10], R30 ;  /* 0x0000101e01007387 */ /* 0x0003e80000100a00 */
[----:B------:R3:W-:Y:S04]  /*bb40*/  LDGSTS.E [R45+0x60200], [R34.64], P2 ;  /* 0x60200000222d7fae */ /* 0x0007e80009121844 */
[----:B------:R4:W-:Y:S04]  /*bb50*/  LDGSTS.E [R45+0x60600], [R32.64], P2 ;  /* 0x60600000202d7fae */ /* 0x0009e80009121844 */
[----:B------:R1:W-:Y:S04]  /*bb60*/  LDGSTS.E [R45+0x60a00], [R30.64], P2 ;  /* 0x60a000001e2d7fae */ /* 0x0003e80009121844 */
[----:B---3--:R-:W3:Y:S04]  /*bb70*/  LDL.LU.64 R34, [R1+0x400] ;  /* 0x0004000001227983 */ /* 0x008ee80000300a00 */
[----:B--2---:R-:W2:Y:S04]  /*bb80*/  LDL.LU.64 R40, [R1+0x3f8] ;  /* 0x0003f80001287983 */ /* 0x004ea80000300a00 */
[----:B-1----:R-:W2:Y:S04]  /*bb90*/  LDL.LU.64 R30, [R1+0x3f0] ;  /* 0x0003f000011e7983 */ /* 0x002ea80000300a00 */
[----:B----4-:R-:W4:Y:S01]  /*bba0*/  LDL.LU.64 R32, [R1+0x3e8] ;  /* 0x0003e80001207983 */ /* 0x010f220000300a00 */
[----:B------:R-:W-:-:S04]  /*bbb0*/  IMAD.WIDE R152, R0, 0x4, R152 ;  /* 0x0000000400987825 */ /* 0x000fc800078e0298 */
[----:B------:R-:W-:-:S04]  /*bbc0*/  IMAD.WIDE R154, R0, 0x4, R154 ;  /* 0x00000004009a7825 */ /* 0x000fc800078e029a */
[----:B------:R-:W-:-:S04]  /*bbd0*/  IMAD.WIDE R156, R0, 0x4, R156 ;  /* 0x00000004009c7825 */ /* 0x000fc800078e029c */
[----:B------:R-:W-:-:S04]  /*bbe0*/  IMAD.WIDE R162, R0, 0x4, R162 ;  /* 0x0000000400a27825 */ /* 0x000fc800078e02a2 */
[----:B------:R-:W-:-:S04]  /*bbf0*/  IMAD.WIDE R164, R0, 0x4, R164 ;  /* 0x0000000400a47825 */ /* 0x000fc800078e02a4 */
        /* <DEDUP_REMOVED lines=55> */
[----:B------:R-:W-:Y:S01]  /*bf70*/  IMAD.WIDE R210, R11, 0x4, R210 ;  /* 0x000000040bd27825 */ /* 0x000fe200078e02d2 */
[----:B------:R1:W-:Y:S04]  /*bf80*/  LDGSTS.E [R45+0x67600], [R196.64], P2 ;  /* 0x67600000c42d7fae */ /* 0x0003e80009121844 */
[----:B------:R1:W-:Y:S04]  /*bf90*/  LDGSTS.E [R45+0x67a00], [R206.64], P2 ;  /* 0x67a00000ce2d7fae */ /* 0x0003e80009121844 */
[----:B------:R1:W-:Y:S04]  /*bfa0*/  LDGSTS.E [R45+0x67e00], [R210.64], P2 ;  /* 0x67e00000d22d7fae */ /* 0x0003e80009121844 */
[----:B------:R-:W0:Y:S01]  /*bfb0*/  LDGDEPBAR ;  /* 0x00000000000079af */ /* 0x000e220000000000 */
[----:B--2---:R-:W-:-:S04]  /*bfc0*/  IMAD.WIDE R30, R0, 0x4, R30 ;  /* 0x00000004001e7825 */ /* 0x004fc800078e021e */
[----:B----4-:R-:W-:Y:S01]  /*bfd0*/  IMAD.WIDE R32, R0, 0x4, R32 ;  /* 0x0000000400207825 */ /* 0x010fe200078e0220 */
[----:B------:R-:W-:Y:S04]  /*bfe0*/  STL.64 [R1+0x1b18], R30 ;  /* 0x001b181e01007387 */ /* 0x000fe80000100a00 */
[----:B------:R-:W-:Y:S04]  /*bff0*/  STL.64 [R1+0x1b20], R32 ;  /* 0x001b202001007387 */ /* 0x000fe80000100a00 */
[----:B------:R-:W-:Y:S04]  /*c000*/  STL.64 [R1+0x1b28], R152 ;  /* 0x001b289801007387 */ /* 0x000fe80000100a00 */
[----:B------:R-:W-:Y:S04]  /*c010*/  STL.64 [R1+0x1b30], R154 ;  /* 0x001b309a01007387 */ /* 0x000fe80000100a00 */
[----:B------:R-:W-:Y:S04]  /*c020*/  STL.64 [R1+0x1b38], R156 ;  /* 0x001b389c01007387 */ /* 0x000fe80000100a00 */
[----:B------:R-:W-:Y:S04]  /*c030*/  STL.64 [R1+0x1b40], R162 ;  /* 0x001b40a201007387 */ /* 0x000fe80000100a00 */
[----:B------:R2:W-:Y:S04]  /*c040*/  STL.64 [R1+0x1b48], R164 ;  /* 0x001b48a401007387 */ /* 0x0005e80000100a00 */
[----:B------:R-:W4:Y:S04]  /*c050*/  LDL.LU.64 R56, [R1] ;  /* 0x0000000001387983 */ /* 0x000f280000300a00 */
[----:B------:R-:W4:Y:S04]  /*c060*/  LDL.LU.64 R228, [R1+0x8] ;  /* 0x0000080001e47983 */ /* 0x000f280000300a00 */
[----:B------:R-:W4:Y:S04]  /*c070*/  LDL.LU.64 R222, [R1+0x18] ;  /* 0x0000180001de7983 */ /* 0x000f280000300a00 */
[----:B------:R-:W4:Y:S04]  /*c080*/  LDL.LU.64 R68, [R1+0x30] ;  /* 0x0000300001447983 */ /* 0x000f280000300a00 */
[----:B------:R-:W4:Y:S04]  /*c090*/  LDL.LU.64 R226, [R1+0x48] ;  /* 0x0000480001e27983 */ /* 0x000f280000300a00 */
[----:B------:R-:W4:Y:S04]  /*c0a0*/  LDL.LU.64 R236, [R1+0x350] ;  /* 0x0003500001ec7983 */ /* 0x000f280000300a00 */
[----:B------:R-:W4:Y:S04]  /*c0b0*/  LDL.LU.64 R72, [R1+0x348] ;  /* 0x0003480001487983 */ /* 0x000f280000300a00 */
[----:B------:R-:W4:Y:S04]  /*c0c0*/  LDL.LU.64 R88, [R1+0x340] ;  /* 0x0003400001587983 */ /* 0x000f280000300a00 */
[----:B------:R-:W4:Y:S01]  /*c0d0*/  LDL.LU.64 R234, [R1+0x338] ;  /* 0x0003380001ea7983 */ /* 0x000f220000300a00 */
[----:B------:R-:W-:-:S04]  /*c0e0*/  IADD3 R10, R42, -0x61, RZ ;  /* 0xffffff9f2a0a7810 */ /* 0x000fc80007ffe0ff */
[----:B------:R-:W-:Y:S02]  /*c0f0*/  ISETP.GE.U32.AND P1, PT, R10, 0x7fffff80, PT ;  /* 0x7fffff800a00780c */ /* 0x000fe40003f26070 */
[----:B------:R-:W-:Y:S02]  /*c100*/  IADD3 R10, R42, -0x65, RZ ;  /* 0xffffff9b2a0a7810 */ /* 0x000fe40007ffe0ff */
[----:B-1----:R-:W-:Y:S02]  /*c110*/  LOP3.LUT R43, R43, 0x7f, RZ, 0xc0, !PT ;  /* 0x0000007f2b2b7812 */ /* 0x002fe400078ec0ff */
[----:B------:R-:W-:Y:S02]  /*c120*/  ISETP.GE.U32.AND P3, PT, R10, 0x7fffff7c, PT ;  /* 0x7fffff7c0a00780c */ /* 0x000fe40003f66070 */
[----:B------:R-:W-:Y:S01]  /*c130*/  IADD3 R10, R42, -0x69, RZ ;  /* 0xffffff972a0a7810 */ /* 0x000fe20007ffe0ff */
[----:B---3--:R-:W-:-:S03]  /*c140*/  IMAD.WIDE R34, R0, 0x4, R34 ;  /* 0x0000000400227825 */ /* 0x008fc600078e0222 */
[----:B------:R-:W-:Y:S01]  /*c150*/  ISETP.GE.U32.AND P6, PT, R10, 0x7fffff78, PT ;  /* 0x7fffff780a00780c */ /* 0x000fe20003fc6070 */
[----:B------:R-:W-:Y:S01]  /*c160*/  IMAD.SHL.U32 R233, R43, 0x4, RZ ;  /* 0x000000042be97824 */ /* 0x000fe200078e00ff */
[----:B------:R-:W-:Y:S01]  /*c170*/  BAR.SYNC.DEFER_BLOCKING 0x0 ;  /* 0x0000000000007b1d */ /* 0x000fe20000010000 */
[----:B------:R-:W-:Y:S01]  /*c180*/  IADD3 R10, R42, -0x6d, RZ ;  /* 0xffffff932a0a7810 */ /* 0x000fe20007ffe0ff */
[----:B------:R-:W-:-:S03]  /*c190*/  IMAD.WIDE R40, R0, 0x4, R40 ;  /* 0x0000000400287825 */ /* 0x000fc600078e0228 */
[----:B------:R-:W-:Y:S01]  /*c1a0*/  ISETP.GE.U32.AND P0, PT, R10, 0x7fffff74, PT ;  /* 0x7fffff740a00780c */ /* 0x000fe20003f06070 */
[----:B------:R-:W-:Y:S01]  /*c1b0*/  IMAD.WIDE R166, R0, 0x4, R166 ;  /* 0x0000000400a67825 */ /* 0x000fe200078e02a6 */
[----:B------:R-:W-:-:S03]  /*c1c0*/  IADD3 R10, R42, -0x71, RZ ;  /* 0xffffff8f2a0a7810 */ /* 0x000fc60007ffe0ff */
[C---:B------:R-:W-:Y:S01]  /*c1d0*/  IMAD.WIDE R168, R0.reuse, 0x4, R168 ;  /* 0x0000000400a87825 */ /* 0x040fe200078e02a8 */
[----:B------:R1:W-:Y:S03]  /*c1e0*/  STL.64 [R1+0x1b50], R166 ;  /* 0x001b50a601007387 */ /* 0x0003e60000100a00 */
[----:B------:R-:W-:Y:S01]  /*c1f0*/  IMAD.WIDE R174, R0, 0x4, R174 ;  /* 0x0000000400ae7825 */ /* 0x000fe200078e02ae */
[----:B------:R-:W-:-:S03]  /*c200*/  ISETP.GE.U32.AND P2, PT, R10, 0x7fffff70, PT ;  /* 0x7fffff700a00780c */ /* 0x000fc60003f46070 */
[C---:B------:R-:W-:Y:S01]  /*c210*/  IMAD.WIDE R176, R0.reuse, 0x4, R176 ;  /* 0x0000000400b07825 */ /* 0x040fe200078e02b0 */
[----:B------:R-:W-:Y:S03]  /*c220*/  STL.64 [R1+0x1b58], R168 ;  /* 0x001b58a801007387 */ /* 0x000fe60000100a00 */
[C---:B------:R-:W-:Y:S01]  /*c230*/  IMAD.WIDE R178, R0.reuse, 0x4, R178 ;  /* 0x0000000400b27825 */ /* 0x040fe200078e02b2 */
[----:B------:R-:W-:Y:S01]  /*c240*/  @!PT LDS RZ, [RZ] ;  /* 0x00000000fffff984 */ /* 0x000fe20000000800 */
[----:B------:R-:W-:Y:S01]  /*c250*/  @!PT LDS RZ, [RZ] ;  /* 0x00000000fffff984 */ /* 0x000fe20000000800 */
[----:B------:R-:W-:Y:S01]  /*c260*/  @!PT LDS RZ, [RZ] ;  /* 0x00000000fffff984 */ /* 0x000fe20000000800 */
[----:B------:R3:W-:Y:S03]  /*c270*/  LDGSTS.E [R233+0x30000], [R34.64], !P1 ;  /* 0x3000000022e97fae */ /* 0x0007e6000c921844 */
[----:B------:R-:W-:Y:S01]  /*c280*/  IMAD.WIDE R180, R0, 0x4, R180 ;  /* 0x0000000400b47825 */ /* 0x000fe200078e02b4 */
[----:B------:R3:W-:Y:S01]  /*c290*/  LDGSTS.E [R233+0x30200], [R40.64], !P1 ;  /* 0x3020000028e97fae */ /* 0x0007e2000c921844 */
[----:B------:R-:W-:-:S02]  /*c2a0*/  IADD3 R10, R42, -0x75, RZ ;  /* 0xffffff8b2a0a7810 */ /* 0x000fc40007ffe0ff */
[C---:B------:R-:W-:Y:S01]  /*c2b0*/  IMAD.WIDE R186, R0.reuse, 0x4, R186 ;  /* 0x0000000400ba7825 */ /* 0x040fe200078e02ba */
[----:B------:R3:W-:Y:S03]  /*c2c0*/  LDGSTS.E [R233+0x30400], [R30.64], !P1 ;  /* 0x304000001ee97fae */ /* 0x0007e6000c921844 */
[C---:B------:R-:W-:Y:S01]  /*c2d0*/  IMAD.WIDE R188, R0.reuse, 0x4, R188 ;  /* 0x0000000400bc7825 */ /* 0x040fe200078e02bc */
[----:B------:R3:W-:Y:S03]  /*c2e0*/  LDGSTS.E [R233+0x30600], [R32.64], !P1 ;  /* 0x3060000020e97fae */ /* 0x0007e6000c921844 */
[C---:B------:R-:W-:Y:S01]  /*c2f0*/  IMAD.WIDE R190, R0.reuse, 0x4, R190 ;  /* 0x0000000400be7825 */ /* 0x040fe200078e02be */
[----:B------:R3:W-:Y:S03]  /*c300*/  LDGSTS.E [R233+0x32000], [R152.64], !P3 ;  /* 0x3200000098e97fae */ /* 0x0007e6000d921844 */
[----:B------:R-:W-:Y:S01]  /*c310*/  IMAD.WIDE R192, R0, 0x4, R192 ;  /* 0x0000000400c07825 */ /* 0x000fe200078e02c0 */
[----:B------:R-:W-:Y:S01]  /*c320*/  STL.64 [R1+0x1b60], R174 ;  /* 0x001b60ae01007387 */ /* 0x000fe20000100a00 */
[----:B------:R-:W-:-:S02]  /*c330*/  ISETP.GE.U32.AND P1, PT, R10, 0x7fffff6c, PT ;  /* 0x7fffff6c0a00780c */ /* 0x000fc40003f26070 */
[C---:B------:R-:W-:Y:S01]  /*c340*/  IMAD.WIDE R198, R0.reuse, 0x4, R198 ;  /* 0x0000000400c67825 */ /* 0x040fe200078e02c6 */
[----:B------:R3:W-:Y:S04]  /*c350*/  LDGSTS.E [R233+0x32200], [R154.64], !P3 ;  /* 0x322000009ae97fae */ /* 0x0007e8000d921844 */
[----:B------:R-:W-:Y:S01]  /*c360*/  STL.64 [R1+0x1b68], R176 ;  /* 0x001b68b001007387 */ /* 0x000fe20000100a00 */
[----:B------:R-:W-:-:S03]  /*c370*/  IMAD.WIDE R200, R0, 0x4, R200 ;  /* 0x0000000400c87825 */ /* 0x000fc600078e02c8 */
[----:B------:R3:W-:Y:S01]  /*c380*/  LDGSTS.E [R233+0x32400], [R156.64], !P3 ;  /* 0x324000009ce97fae */ /* 0x0007e2000d921844 */
[----:B------:R-:W-:-:S03]  /*c390*/  IADD3 R10, R42, -0x79, RZ ;  /* 0xffffff872a0a7810 */ /* 0x000fc60007ffe0ff */
[----:B------:R-:W-:Y:S01]  /*c3a0*/  STL.64 [R1+0x1b70], R178 ;  /* 0x001b70b201007387 */ /* 0x000fe20000100a00 */
[----:B------:R-:W-:-:S03]  /*c3b0*/  IMAD.WIDE R202, R0, 0x4, R202 ;  /* 0x0000000400ca7825 */ /* 0x000fc600078e02ca */
[----:B------:R3:W-:Y:S04]  /*c3c0*/  LDGSTS.E [R233+0x32600], [R162.64], !P3 ;  /* 0x32600000a2e97fae */ /* 0x0007e8000d921844 */
[----:B------:R1:W-:Y:S01]  /*c3d0*/  STL.64 [R1+0x1b78], R180 ;  /* 0x001b78b401007387 */ /* 0x0003e20000100a00 */
[----:B------:R-:W-:-:S03]  /*c3e0*/  IMAD.WIDE R44, R0, 0x4, R214 ;  /* 0x00000004002c7825 */ /* 0x000fc600078e02d6 */
[----:B------:R2:W-:Y:S04]  /*c3f0*/  LDGSTS.E [R233+0x34000], [R164.64], !P6 ;  /* 0x34000000a4e97fae */ /* 0x0005e8000f121844 */
[----:B------:R-:W-:Y:S04]  /*c400*/  STL.64 [R1+0x1b80], R186 ;  /* 0x001b80ba01007387 */ /* 0x000fe80000100a00 */
[----:B------:R-:W-:Y:S01]  /*c410*/  STL.64 [R1+0x1b88], R188 ;  /* 0x001b88bc01007387 */ /* 0x000fe20000100a00 */
[----:B--2---:R-:W-:-:S03]  /*c420*/  IMAD.SHL.U32 R165, R43, 0x4, RZ ;  /* 0x000000042ba57824 */ /* 0x004fc600078e00ff */
[----:B------:R-:W-:Y:S01]  /*c430*/  STL.64 [R1+0x1b90], R190 ;  /* 0x001b90be01007387 */ /* 0x000fe20000100a00 */
[----:B------:R-:W-:-:S03]  /*c440*/  IMAD.WIDE R42, R0, 0x4, R212 ;  /* 0x00000004002a7825 */ /* 0x000fc600078e02d4 */
[----:B------:R-:W-:Y:S01]  /*c450*/  STL.64 [R1+0x1b98], R192 ;  /* 0x001b98c001007387 */ /* 0x000fe20000100a00 */
[----:B------:R-:W-:-:S03]  /*c460*/  IMAD.WIDE R46, R0, 0x4, R216 ;  /* 0x00000004002e7825 */ /* 0x000fc600078e02d8 */
[----:B------:R-:W-:Y:S04]  /*c470*/  STL.64 [R1+0x1ba0], R198 ;  /* 0x001ba0c601007387 */ /* 0x000fe80000100a00 */
[----:B------:R-:W-:Y:S04]  /*c480*/  STL.64 [R1+0x1ba8], R200 ;  /* 0x001ba8c801007387 */ /* 0x000fe80000100a00 */
[----:B------:R-:W-:Y:S04]  /*c490*/  STL.64 [R1+0x1bb0], R202 ;  /* 0x001bb0ca01007387 */ /* 0x000fe80000100a00 */
[----:B------:R-:W-:Y:S04]  /*c4a0*/  STL.64 [R1+0x1bb8], R42 ;  /* 0x001bb82a01007387 */ /* 0x000fe80000100a00 */
[----:B------:R2:W-:Y:S04]  /*c4b0*/  STL.64 [R1+0x1bc0], R44 ;  /* 0x001bc02c01007387 */ /* 0x0005e80000100a00 */
[----:B------:R-:W2:Y:S04]  /*c4c0*/  LDL.LU.64 R224, [R1+0x310] ;  /* 0x0003100001e07983 */ /* 0x000ea80000300a00 */
[----:B------:R1:W-:Y:S04]  /*c4d0*/  STL.64 [R1+0x1bc8], R46 ;  /* 0x001bc82e01007387 */ /* 0x0003e80000100a00 */
[----:B------:R-:W2:Y:S04]  /*c4e0*/  LDL.LU.64 R230, [R1+0x308] ;  /* 0x0003080001e67983 */ /* 0x000ea80000300a00 */
[----:B------:R1:W-:Y:S04]  /*c4f0*/  LDGSTS.E [R165+0x34200], [R166.64], !P6 ;  /* 0x34200000a6a57fae */ /* 0x0003e8000f121844 */
[----:B------:R2:W-:Y:S04]  /*c500*/  LDGSTS.E [R165+0x34400], [R168.64], !P6 ;  /* 0x34400000a8a57fae */ /* 0x0005e8000f121844 */
[----:B------:R2:W-:Y:S01]  /*c510*/  LDGSTS.E [R165+0x34600], [R174.64], !P6 ;  /* 0x34600000aea57fae */ /* 0x0005e2000f121844 */
[----:B-1----:R-:W-:-:S03]  /*c520*/  LOP3.LUT R166, R233, 0x20, RZ, 0x3c, !PT ;  /* 0x00000020e9a67812 */ /* 0x002fc600078e3cff */
[----:B------:R1:W-:Y:S01]  /*c530*/  LDGSTS.E [R165+0x36000], [R176.64], !P0 ;  /* 0x36000000b0a57fae */ /* 0x0003e2000c121844 */
[----:B------:R-:W-:-:S03]  /*c540*/  IMAD.WIDE R52, R0, 0x4, R218 ;  /* 0x0000000400347825 */ /* 0x000fc600078e02da */
[----:B------:R1:W-:Y:S04]  /*c550*/  LDGSTS.E [R165+0x36200], [R178.64], !P0 ;  /* 0x36200000b2a57fae */ /* 0x0003e8000c121844 */
[----:B------:R1:W-:Y:S01]  /*c560*/  LDGSTS.E [R165+0x36400], [R180.64], !P0 ;  /* 0x36400000b4a57fae */ /* 0x0003e2000c121844 */
[----:B----4-:R-:W-:-:S04]  /*c570*/  IMAD.WIDE R58, R0, 0x4, R228 ;  /* 0x00000004003a7825 */ /* 0x010fc800078e02e4 */
[C---:B------:R-:W-:Y:S01]  /*c580*/  IMAD.WIDE R64, R0.reuse, 0x4, R222 ;  /* 0x0000000400407825 */ /* 0x040fe200078e02de */
[----:B------:R-:W4:Y:S03]  /*c590*/  LDL.LU.64 R228, [R1+0x300] ;  /* 0x0003000001e47983 */ /* 0x000f260000300a00 */
[C---:B------:R-:W-:Y:S01]  /*c5a0*/  IMAD.WIDE R66, R0.reuse, 0x4, R68 ;  /* 0x0000000400427825 */ /* 0x040fe200078e0244 */
[----:B------:R-:W4:Y:S03]  /*c5b0*/  LDL.LU.64 R222, [R1+0x2f8] ;  /* 0x0002f80001de7983 */ /* 0x000f260000300a00 */
[----:B------:R-:W-:-:S04]  /*c5c0*/  IMAD.WIDE R68, R0, 0x4, R226 ;  /* 0x0000000400447825 */ /* 0x000fc800078e02e2 */
[C---:B------:R-:W-:Y:S01]  /*c5d0*/  IMAD.WIDE R70, R0.reuse, 0x4, R236 ;  /* 0x0000000400467825 */ /* 0x040fe200078e02ec */
[----:B------:R-:W4:Y:S04]  /*c5e0*/  LDL.LU.64 R226, [R1+0x2d0] ;  /* 0x0002d00001e27983 */ /* 0x000f280000300a00 */
[----:B------:R-:W4:Y:S04]  /*c5f0*/  LDL.LU.64 R150, [R1+0x2c8] ;  /* 0x0002c80001967983 */ /* 0x000f280000300a00 */
[----:B------:R-:W4:Y:S01]  /*c600*/  LDL.LU.64 R236, [R1+0x2c0] ;  /* 0x0002c00001ec7983 */ /* 0x000f220000300a00 */
[----:B------:R-:W-:-:S03]  /*c610*/  IMAD.WIDE R80, R0, 0x4, R234 ;  /* 0x0000000400507825 */ /* 0x000fc600078e02ea */
[----:B---3--:R-:W3:Y:S04]  /*c620*/  LDL.LU.64 R232, [R1+0x2b8] ;  /* 0x0002b80001e87983 */ /* 0x008ee80000300a00 */
[----:B------:R-:W3:Y:S01]  /*c630*/  LDL.LU.64 R234, [R1+0x2a8] ;  /* 0x0002a80001ea7983 */ /* 0x000ee20000300a00 */
[----:B------:R-:W-:-:S03]  /*c640*/  IMAD.WIDE R78, R0, 0x4, R88 ;  /* 0x00000004004e7825 */ /* 0x000fc600078e0258 */
[----:B------:R-:W3:Y:S04]  /*c650*/  LDL.LU.64 R146, [R1+0x2a0] ;  /* 0x0002a00001927983 */ /* 0x000ee80000300a00 */
[----:B------:R-:W3:Y:S01]  /*c660*/  LDL.LU.64 R148, [R1+0x298] ;  /* 0x0002980001947983 */ /* 0x000ee20000300a00 */
[----:B------:R-:W-:Y:S01]  /*c670*/  IMAD.WIDE R54, R0, 0x4, R220 ;  /* 0x0000000400367825 */ /* 0x000fe200078e02dc */
[----:B------:R-:W-:Y:S02]  /*c680*/  ISETP.GE.U32.AND P3, PT, R10, 0x7fffff68, PT ;  /* 0x7fffff680a00780c */ /* 0x000fe40003f66070 */
[----:B------:R1:W-:Y:S01]  /*c690*/  LDGSTS.E [R165+0x36600], [R186.64], !P0 ;  /* 0x36600000baa57fae */ /* 0x0003e2000c121844 */
[----:B------:R-:W-:-:S03]  /*c6a0*/  IMAD.MOV.U32 R164, RZ, RZ, c[0x0][0x180] ;  /* 0x00006000ffa47624 */ /* 0x000fc600078e00ff */
[----:B------:R1:W-:Y:S01]  /*c6b0*/  LDGSTS.E [R165+0x38000], [R188.64], !P2 ;  /* 0x38000000bca57fae */ /* 0x0003e2000d121844 */
[----:B--2---:R-:W-:-:S04]  /*c6c0*/  IMAD.WIDE R88, R0, 0x4, R224 ;  /* 0x0000000400587825 */ /* 0x004fc800078e02e0 */
[C---:B------:R-:W-:Y:S01]  /*c6d0*/  IMAD.WIDE R96, R0.reuse, 0x4, R230 ;  /* 0x0000000400607825 */ /* 0x040fe200078e02e6 */
[----:B------:R-:W2:Y:S03]  /*c6e0*/  LDL.LU.64 R224, [R1+0x290] ;  /* 0x0002900001e07983 */ /* 0x000ea60000300a00 */
[----:B----4-:R-:W-:-:S04]  /*c6f0*/  IMAD.WIDE R102, R0, 0x4, R228 ;  /* 0x0000000400667825 */ /* 0x010fc800078e02e4 */
[----:B------:R-:W-:-:S04]  /*c700*/  IMAD.WIDE R106, R0, 0x4, R222 ;  /* 0x00000004006a7825 */ /* 0x000fc800078e02de */
[C---:B------:R-:W-:Y:S01]  /*c710*/  IMAD.WIDE R114, R0.reuse, 0x4, R226 ;  /* 0x0000000400727825 */ /* 0x040fe200078e02e2 */
[----:B------:R-:W4:Y:S04]  /*c720*/  LDL.LU.64 R222, [R1+0x288] ;  /* 0x0002880001de7983 */ /* 0x000f280000300a00 */
[----:B------:R-:W4:Y:S01]  /*c730*/  LDL.LU.64 R230, [R1+0x280] ;  /* 0x0002800001e67983 */ /* 0x000f220000300a00 */
[----:B------:R-:W-:-:S03]  /*c740*/  IMAD.WIDE R116, R0, 0x4, R150 ;  /* 0x0000000400747825 */ /* 0x000fc600078e0296 */
[----:B------:R-:W4:Y:S01]  /*c750*/  LDL.LU.64 R228, [R1+0x278] ;  /* 0x0002780001e47983 */ /* 0x000f220000300a00 */
[----:B------:R-:W-:-:S03]  /*c760*/  IMAD.WIDE R118, R0, 0x4, R236 ;  /* 0x0000000400767825 */ /* 0x000fc600078e02ec */
[----:B------:R-:W4:Y:S01]  /*c770*/  LDL.LU.64 R226, [R1+0x270] ;  /* 0x0002700001e27983 */ /* 0x000f220000300a00 */
[----:B---3--:R-:W-:-:S03]  /*c780*/  IMAD.WIDE R124, R0, 0x4, R232 ;  /* 0x00000004007c7825 */ /* 0x008fc600078e02e8 */
[----:B------:R-:W3:Y:S01]  /*c790*/  LDL.LU.64 R150, [R1+0x268] ;  /* 0x0002680001967983 */ /* 0x000ee20000300a00 */
[----:B------:R-:W-:-:S03]  /*c7a0*/  IMAD.WIDE R126, R0, 0x4, R234 ;  /* 0x00000004007e7825 */ /* 0x000fc600078e02ea */
[----:B------:R-:W3:Y:S04]  /*c7b0*/  LDL.LU.64 R232, [R1+0x260] ;  /* 0x0002600001e87983 */ /* 0x000ee80000300a00 */
[----:B------:R-:W3:Y:S04]  /*c7c0*/  LDL.LU.64 R236, [R1+0x258] ;  /* 0x0002580001ec7983 */ /* 0x000ee80000300a00 */
[----:B------:R-:W3:Y:S04]  /*c7d0*/  LDL.LU.64 R234, [R1+0x250] ;  /* 0x0002500001ea7983 */ /* 0x000ee80000300a00 */
[----:B------:R-:W3:Y:S04]  /*c7e0*/  LDL.LU.64 R32, [R1+0x248] ;  /* 0x0002480001207983 */ /* 0x000ee80000300a00 */
[----:B------:R-:W3:Y:S01]  /*c7f0*/  LDL.LU.64 R30, [R1+0x240] ;  /* 0x00024000011e7983 */ /* 0x000ee20000300a00 */
[----:B------:R-:W-:-:S04]  /*c800*/  IMAD.WIDE R134, R0, 0x4, R148 ;  /* 0x0000000400867825 */ /* 0x000fc800078e0294 */
[----:B------:R-:W-:Y:S01]  /*c810*/  IMAD.WIDE R130, R0, 0x4, R146 ;  /* 0x0000000400827825 */ /* 0x000fe200078e0292 */
[----:B------:R-:W-:Y:S01]  /*c820*/  IADD3 R10, R164, -0x7d, RZ ;  /* 0xffffff83a40a7810 */ /* 0x000fe20007ffe0ff */
[----:B------:R1:W-:Y:S02]  /*c830*/  LDGSTS.E [R165+0x38200], [R190.64], !P2 ;  /* 0x38200000bea57fae */ /* 0x0003e4000d121844 */
[----:B--2---:R-:W-:-:S04]  /*c840*/  IMAD.WIDE R136, R0, 0x4, R224 ;  /* 0x0000000400887825 */ /* 0x004fc800078e02e0 */
[----:B----4-:R-:W-:-:S04]  /*c850*/  IMAD.WIDE R142, R0, 0x4, R222 ;  /* 0x00000004008e7825 */ /* 0x010fc800078e02de */
[C---:B------:R-:W-:Y:S01]  /*c860*/  IMAD.WIDE R144, R0.reuse, 0x4, R230 ;  /* 0x0000000400907825 */ /* 0x040fe200078e02e6 */
[----:B------:R-:W2:Y:S03]  /*c870*/  LDL.LU.64 R222, [R1+0x238] ;  /* 0x0002380001de7983 */ /* 0x000ea60000300a00 */
[C---:B------:R-:W-:Y:S01]  /*c880*/  IMAD.WIDE R146, R0.reuse, 0x4, R228 ;  /* 0x0000000400927825 */ /* 0x040fe200078e02e4 */
[----:B------:R-:W4:Y:S03]  /*c890*/  LDL.LU.64 R224, [R1+0x230] ;  /* 0x0002300001e07983 */ /* 0x000f260000300a00 */
[----:B------:R-:W-:-:S04]  /*c8a0*/  IMAD.WIDE R148, R0, 0x4, R226 ;  /* 0x0000000400947825 */ /* 0x000fc800078e02e2 */
[C---:B---3--:R-:W-:Y:S01]  /*c8b0*/  IMAD.WIDE R212, R0.reuse, 0x4, R232 ;  /* 0x0000000400d47825 */ /* 0x048fe200078e02e8 */
[----:B------:R-:W4:Y:S04]  /*c8c0*/  LDL.LU.64 R226, [R1+0x228] ;  /* 0x0002280001e27983 */ /* 0x000f280000300a00 */
[----:B------:R-:W4:Y:S01]  /*c8d0*/  LDL.LU.64 R228, [R1+0x220] ;  /* 0x0002200001e47983 */ /* 0x000f220000300a00 */
[----:B------:R-:W-:-:S03]  /*c8e0*/  IMAD.WIDE R214, R0, 0x4, R236 ;  /* 0x0000000400d67825 */ /* 0x000fc600078e02ec */
[----:B------:R-:W4:Y:S01]  /*c8f0*/  LDL.LU.64 R230, [R1+0x218] ;  /* 0x0002180001e67983 */ /* 0x000f220000300a00 */
[----:B------:R-:W-:-:S03]  /*c900*/  IMAD.WIDE R216, R0, 0x4, R234 ;  /* 0x0000000400d87825 */ /* 0x000fc600078e02ea */
[----:B------:R-:W4:Y:S04]  /*c910*/  LDL.LU.64 R232, [R1+0x210] ;  /* 0x0002100001e87983 */ /* 0x000f280000300a00 */
[----:B------:R-:W4:Y:S04]  /*c920*/  LDL.LU.64 R234, [R1+0x330] ;  /* 0x0003300001ea7983 */ /* 0x000f280000300a00 */
[----:B------:R-:W4:Y:S04]  /*c930*/  LDL.LU.64 R236, [R1+0x328] ;  /* 0x0003280001ec7983 */ /* 0x000f280000300a00 */
[----:B------:R-:W4:Y:S04]  /*c940*/  LDL.LU.64 R162, [R1+0x320] ;  /* 0x0003200001a27983 */ /* 0x000f280000300a00 */
[----:B------:R-:W4:Y:S01]  /*c950*/  LDL.LU.64 R152, [R1+0x318] ;  /* 0x0003180001987983 */ /* 0x000f220000300a00 */
[----:B------:R-:W-:-:S03]  /*c960*/  IMAD.WIDE R218, R0, 0x4, R32 ;  /* 0x0000000400da7825 */ /* 0x000fc600078e0220 */
[----:B-1----:R-:W4:Y:S04]  /*c970*/  LDL.LU.64 R180, [R1+0x2f0] ;  /* 0x0002f00001b47983 */ /* 0x002f280000300a00 */
[----:B------:R-:W4:Y:S04]  /*c980*/  LDL.LU.64 R154, [R1+0x2e8] ;  /* 0x0002e800019a7983 */ /* 0x000f280000300a00 */
[----:B------:R-:W4:Y:S01]  /*c990*/  LDL.LU.64 R156, [R1+0x2e0] ;  /* 0x0002e000019c7983 */ /* 0x000f220000300a00 */
[----:B------:R-:W-:-:S03]  /*c9a0*/  IMAD.WIDE R220, R0, 0x4, R30 ;  /* 0x0000000400dc7825 */ /* 0x000fc600078e021e */
[----:B------:R-:W4:Y:S04]  /*c9b0*/  LDL.LU.64 R32, [R1+0x2d8] ;  /* 0x0002d80001207983 */ /* 0x000f280000300a00 */
[----:B------:R-:W4:Y:S01]  /*c9c0*/  LDL.LU.64 R30, [R1+0x2b0] ;  /* 0x0002b000011e7983 */ /* 0x000f220000300a00 */
[----:B------:R-:W-:Y:S02]  /*c9d0*/  ISETP.GE.U32.AND P6, PT, R10, 0x7fffff64, PT ;  /* 0x7fffff640a00780c */ /* 0x000fe40003fc6070 */
[----:B------:R-:W-:Y:S01]  /*c9e0*/  IADD3 R10, R164, -0x62, RZ ;  /* 0xffffff9ea40a7810 */ /* 0x000fe20007ffe0ff */
[----:B------:R1:W-:Y:S03]  /*c9f0*/  LDGSTS.E [R165+0x38400], [R192.64], !P2 ;  /* 0x38400000c0a57fae */ /* 0x0003e6000d121844 */
[----:B------:R-:W-:Y:S01]  /*ca00*/  ISETP.GE.U32.AND P0, PT, R10, 0x7fffff7f, PT ;  /* 0x7fffff7f0a00780c */ /* 0x000fe20003f06070 */
[----:B------:R1:W-:Y:S01]  /*ca10*/  LDGSTS.E [R165+0x38600], [R198.64], !P2 ;  /* 0x38600000c6a57fae */ /* 0x0003e2000d121844 */
[----:B------:R-:W-:-:S03]  /*ca20*/  IADD3 R10, R164, -0x66, RZ ;  /* 0xffffff9aa40a7810 */ /* 0x000fc60007ffe0ff */
[----:B------:R1:W-:Y:S01]  /*ca30*/  LDGSTS.E [R165+0x3a000], [R200.64], !P1 ;  /* 0x3a000000c8a57fae */ /* 0x0003e2000c921844 */
[----:B------:R-:W-:Y:S02]  /*ca40*/  ISETP.GE.U32.AND P2, PT, R10, 0x7fffff7b, PT ;  /* 0x7fffff7b0a00780c */ /* 0x000fe40003f46070 */
[----:B------:R-:W-:Y:S01]  /*ca50*/  IADD3 R10, R164, -0x6a, RZ ;  /* 0xffffff96a40a7810 */ /* 0x000fe20007ffe0ff */
[----:B------:R1:W-:Y:S01]  /*ca60*/  LDGSTS.E [R165+0x3a200], [R202.64], !P1 ;  /* 0x3a200000caa57fae */ /* 0x0003e2000c921844 */
[----:B------:R-:W-:-:S03]  /*ca70*/  IMAD.WIDE R56, R0, 0x4, R56 ;  /* 0x0000000400387825 */ /* 0x000fc600078e0238 */
[----:B------:R1:W-:Y:S04]  /*ca80*/  LDGSTS.E [R165+0x3a400], [R42.64], !P1 ;  /* 0x3a4000002aa57fae */ /* 0x0003e8000c921844 */
[----:B------:R1:W-:Y:S01]  /*ca90*/  LDGSTS.E [R165+0x3a600], [R44.64], !P1 ;  /* 0x3a6000002ca57fae */ /* 0x0003e2000c921844 */
[----:B------:R-:W-:Y:S02]  /*caa0*/  ISETP.GE.U32.AND P1, PT, R10, 0x7fffff77, PT ;  /* 0x7fffff770a00780c */ /* 0x000fe40003f26070 */
[----:B------:R-:W-:Y:S01]  /*cab0*/  IADD3 R10, R164, -0x6e, RZ ;  /* 0xffffff92a40a7810 */ /* 0x000fe20007ffe0ff */
[----:B------:R1:W-:Y:S04]  /*cac0*/  LDGSTS.E [R165+0x3c000], [R46.64], !P3 ;  /* 0x3c0000002ea57fae */ /* 0x0003e8000d921844 */
[----:B------:R1:W-:Y:S04]  /*cad0*/  LDGSTS.E [R165+0x3c200], [R52.64], !P3 ;  /* 0x3c20000034a57fae */ /* 0x0003e8000d921844 */
[----:B------:R1:W-:Y:S01]  /*cae0*/  LDGSTS.E [R165+0x3c400], [R54.64], !P3 ;  /* 0x3c40000036a57fae */ /* 0x0003e2000d921844 */
[----:B------:R-:W-:-:S03]  /*caf0*/  IMAD.WIDE R72, R0, 0x4, R72 ;  /* 0x0000000400487825 */ /* 0x000fc600078e0248 */
[----:B------:R1:W-:Y:S01]  /*cb00*/  LDGSTS.E [R165+0x3c600], [R56.64], !P3 ;  /* 0x3c60000038a57fae */ /* 0x0003e2000d921844 */
[----:B------:R-:W-:-:S03]  /*cb10*/  ISETP.GE.U32.AND P3, PT, R10, 0x7fffff73, PT ;  /* 0x7fffff730a00780c */ /* 0x000fc60003f66070 */
[----:B------:R-:W1:Y:S01]  /*cb20*/  S2R R167, SR_TID.X ;  /* 0x0000000000a77919 */ /* 0x000e620000002100 */
[----:B------:R-:W-:-:S03]  /*cb30*/  IADD3 R10, R164, -0x72, RZ ;  /* 0xffffff8ea40a7810 */ /* 0x000fc60007ffe0ff */
        /* <DEDUP_REMOVED lines=16> */
[----:B------:R-:W-:-:S03]  /*cc40*/  ISETP.GE.U32.AND P2, PT, R10, 0x7fffff67, PT ;  /* 0x7fffff670a00780c */ /* 0x000fc60003f46070 */
[----:B------:R1:W-:Y:S01]  /*cc50*/  LDGSTS.E [R166+0x34800], [R114.64], !P1 ;  /* 0x3480000072a67fae */ /* 0x0003e2000c921844 */
[----:B------:R-:W-:-:S03]  /*cc60*/  IADD3 R10, R164, -0x7e, RZ ;  /* 0xffffff82a40a7810 */ /* 0x000fc60007ffe0ff */
[----:B------:R1:W-:Y:S04]  /*cc70*/  LDGSTS.E [R166+0x34a00], [R116.64], !P1 ;  /* 0x34a0000074a67fae */ /* 0x0003e8000c921844 */
[----:B------:R1:W-:Y:S04]  /*cc80*/  LDGSTS.E [R166+0x34c00], [R118.64], !P1 ;  /* 0x34c0000076a67fae */ /* 0x0003e8000c921844 */
[----:B------:R2:W-:Y:S01]  /*cc90*/  LDGSTS.E [R166+0x34e00], [R124.64], !P1 ;  /* 0x34e000007ca67fae */ /* 0x0005e2000c921844 */
[----:B------:R-:W-:-:S03]  /*cca0*/  ISETP.GE.U32.AND P1, PT, R10, 0x7fffff63, PT ;  /* 0x7fffff630a00780c */ /* 0x000fc60003f26070 */
[----:B------:R2:W-:Y:S01]  /*ccb0*/  LDGSTS.E [R166+0x36800], [R126.64], !P3 ;  /* 0x368000007ea67fae */ /* 0x0005e2000d921844 */
[----:B------:R-:W-:Y:S01]  /*ccc0*/  IADD3 R10, R164, -0x63, RZ ;  /* 0xffffff9da40a7810 */ /* 0x000fe20007ffe0ff */
[----:B------:R-:W-:Y:S02]  /*ccd0*/  IMAD.WIDE R150, R0, 0x4, R150 ;  /* 0x0000000400967825 */ /* 0x000fe400078e0296 */
[----:B------:R2:W-:Y:S01]  /*cce0*/  LDGSTS.E [R166+0x36a00], [R130.64], !P3 ;  /* 0x36a0000082a67fae */ /* 0x0005e2000d921844 */
[----:B-1----:R-:W-:-:S03]  /*ccf0*/  LOP3.LUT R167, R167, 0x7f, RZ, 0xc0, !PT ;  /* 0x0000007fa7a77812 */ /* 0x002fc600078ec0ff */
[----:B------:R1:W-:Y:S04]  /*cd00*/  LDGSTS.E [R166+0x36c00], [R134.64], !P3 ;  /* 0x36c0000086a67fae */ /* 0x0003e8000d921844 */
[----:B------:R1:W-:Y:S01]  /*cd10*/  LDGSTS.E [R166+0x36e00], [R136.64], !P3 ;  /* 0x36e0000088a67fae */ /* 0x0003e2000d921844 */
[----:B------:R-:W-:-:S03]  /*cd20*/  ISETP.GE.U32.AND P3, PT, R10, 0x7fffff7e, PT ;  /* 0x7fffff7e0a00780c */ /* 0x000fc60003f66070 */
[----:B------:R1:W-:Y:S04]  /*cd30*/  LDGSTS.E [R166+0x38800], [R142.64], !P6 ;  /* 0x388000008ea67fae */ /* 0x0003e8000f121844 */
[----:B------:R1:W-:Y:S04]  /*cd40*/  LDGSTS.E [R166+0x38a00], [R144.64], !P6 ;  /* 0x38a0000090a67fae */ /* 0x0003e8000f121844 */
[----:B------:R1:W-:Y:S01]  /*cd50*/  LDGSTS.E [R166+0x38c00], [R146.64], !P6 ;  /* 0x38c0000092a67fae */ /* 0x0003e2000f121844 */
[----:B------:R-:W-:-:S03]  /*cd60*/  IADD3 R10, R164, -0x67, RZ ;  /* 0xffffff99a40a7810 */ /* 0x000fc60007ffe0ff */
[----:B------:R1:W-:Y:S01]  /*cd70*/  LDGSTS.E [R166+0x38e00], [R148.64], !P6 ;  /* 0x38e0000094a67fae */ /* 0x0003e2000f121844 */
[----:B------:R-:W-:-:S03]  /*cd80*/  IMAD.SHL.U32 R167, R167, 0x4, RZ ;  /* 0x00000004a7a77824 */ /* 0x000fc600078e00ff */
[----:B------:R1:W-:Y:S04]  /*cd90*/  LDGSTS.E [R166+0x3a800], [R150.64], !P0 ;  /* 0x3a80000096a67fae */ /* 0x0003e8000c121844 */
[----:B------:R1:W-:Y:S04]  /*cda0*/  LDGSTS.E [R166+0x3aa00], [R212.64], !P0 ;  /* 0x3aa00000d4a67fae */ /* 0x0003e8000c121844 */
[----:B------:R1:W-:Y:S01]  /*cdb0*/  LDGSTS.E [R166+0x3ac00], [R214.64], !P0 ;  /* 0x3ac00000d6a67fae */ /* 0x0003e2000c121844 */
[----:B------:R-:W-:-:S03]  /*cdc0*/  ISETP.GE.U32.AND P6, PT, R10, 0x7fffff7a, PT ;  /* 0x7fffff7a0a00780c */ /* 0x000fc60003fc6070 */
[----:B------:R1:W-:Y:S01]  /*cdd0*/  LDGSTS.E [R166+0x3ae00], [R216.64], !P0 ;  /* 0x3ae00000d8a67fae */ /* 0x0003e2000c121844 */
[----:B------:R-:W-:-:S03]  /*cde0*/  LOP3.LUT R175, R167, 0x40, RZ, 0x3c, !PT ;  /* 0x00000040a7af7812 */ /* 0x000fc600078e3cff */
[----:B------:R1:W-:Y:S04]  /*cdf0*/  LDGSTS.E [R166+0x3c800], [R218.64], !P2 ;  /* 0x3c800000daa67fae */ /* 0x0003e8000d121844 */
[----:B------:R1:W-:Y:S04]  /*ce00*/  LDGSTS.E [R166+0x3ca00], [R220.64], !P2 ;  /* 0x3ca00000dca67fae */ /* 0x0003e8000d121844 */
[----:B------:R-:W3:Y:S04]  /*ce10*/  LDL.LU.64 R178, [R1+0x208] ;  /* 0x0002080001b27983 */ /* 0x000ee80000300a00 */
[----:B------:R-:W3:Y:S04]  /*ce20*/  LDL.LU.64 R176, [R1+0x200] ;  /* 0x0002000001b07983 */ /* 0x000ee80000300a00 */
[----:B------:R-:W3:Y:S01]  /*ce30*/  LDL.LU.64 R168, [R1+0x1f8] ;  /* 0x0001f80001a87983 */ /* 0x000ee20000300a00 */
[----:B--2---:R-:W-:-:S04]  /*ce40*/  IMAD.WIDE R222, R0, 0x4, R222 ;  /* 0x0000000400de7825 */ /* 0x004fc800078e02de */
[C---:B----4-:R-:W-:Y:S01]  /*ce50*/  IMAD.WIDE R224, R0.reuse, 0x4, R224 ;  /* 0x0000000400e07825 */ /* 0x050fe200078e02e0 */
[----:B------:R1:W-:Y:S04]  /*ce60*/  LDGSTS.E [R166+0x3cc00], [R222.64], !P2 ;  /* 0x3cc00000dea67fae */ /* 0x0003e8000d121844 */
        /* <DEDUP_REMOVED lines=15> */
[----:B------:R4:W-:Y:S04]  /*cf60*/  STL.64 [R1], R44 ;  /* 0x0000002c01007387 */ /* 0x0009e80000100a00 */
[----:B------:R1:W-:Y:S01]  /*cf70*/  STL.64 [R1+0x8], R42 ;  /* 0x0000082a01007387 */ /* 0x0003e20000100a00 */
[----:B------:R-:W-:-:S03]  /*cf80*/  IMAD.WIDE R46, R0, 0x4, R180 ;  /* 0x00000004002e7825 */ /* 0x000fc600078e02b4 */
[----:B------:R-:W2:Y:S04]  /*cf90*/  LDL.LU.64 R152, [R1+0x1f0] ;  /* 0x0001f00001987983 */ /* 0x000ea80000300a00 */
[----:B------:R4:W-:Y:S04]  /*cfa0*/  LDGSTS.E [R175+0x31400], [R44.64], !P3 ;  /* 0x314000002caf7fae */ /* 0x0009e8000d921844 */
[----:B-1----:R-:W2:Y:S01]  /*cfb0*/  LDL.LU.64 R166, [R1+0x1e8] ;  /* 0x0001e80001a67983 */ /* 0x002ea20000300a00 */
[----:B------:R-:W-:-:S03]  /*cfc0*/  IMAD.WIDE R32, R0, 0x4, R32 ;  /* 0x0000000400207825 */ /* 0x000fc600078e0220 */
[----:B------:R1:W-:Y:S04]  /*cfd0*/  LDGSTS.E [R175+0x31600], [R42.64], !P3 ;  /* 0x316000002aaf7fae */ /* 0x0003e8000d921844 */
[----:B------:R-:W2:Y:S01]  /*cfe0*/  LDL.LU.64 R162, [R1+0x1e0] ;  /* 0x0001e00001a27983 */ /* 0x000ea20000300a00 */
[----:B----4-:R-:W-:-:S03]  /*cff0*/  IMAD.WIDE R44, R0, 0x4, R154 ;  /* 0x00000004002c7825 */ /* 0x010fc600078e029a */
[----:B------:R-:W2:Y:S01]  /*d000*/  LDL.LU.64 R154, [R1+0x1d8] ;  /* 0x0001d800019a7983 */ /* 0x000ea20000300a00 */
[----:B-1----:R-:W-:-:S03]  /*d010*/  IMAD.WIDE R42, R0, 0x4, R156 ;  /* 0x00000004002a7825 */ /* 0x002fc600078e029c */
[----:B------:R-:W-:Y:S04]  /*d020*/  STL.64 [R1+0x18], R46 ;  /* 0x0000182e01007387 */ /* 0x000fe80000100a00 */
[----:B------:R3:W-:Y:S01]  /*d030*/  LDGSTS.E [R175+0x33000], [R46.64], !P6 ;  /* 0x330000002eaf7fae */ /* 0x0007e2000f121844 */
[----:B------:R-:W-:-:S03]  /*d040*/  IMAD.WIDE R156, R0, 0x4, R30 ;  /* 0x00000004009c7825 */ /* 0x000fc600078e021e */
[----:B------:R-:W-:Y:S04]  /*d050*/  STL.64 [R1+0x30], R44 ;  /* 0x0000302c01007387 */ /* 0x000fe80000100a00 */
[----:B------:R1:W-:Y:S04]  /*d060*/  LDGSTS.E [R175+0x33200], [R44.64], !P6 ;  /* 0x332000002caf7fae */ /* 0x0003e8000f121844 */
[----:B------:R-:W-:Y:S04]  /*d070*/  STL.64 [R1+0x48], R42 ;  /* 0x0000482a01007387 */ /* 0x000fe80000100a00 */
[----:B------:R1:W-:Y:S04]  /*d080*/  LDGSTS.E [R175+0x33400], [R42.64], !P6 ;  /* 0x334000002aaf7fae */ /* 0x0003e8000f121844 */
[----:B------:R1:W-:Y:S04]  /*d090*/  STL.64 [R1+0x210], R32 ;  /* 0x0002102001007387 */ /* 0x0003e80000100a00 */
[----:B------:R1:W-:Y:S04]  /*d0a0*/  LDGSTS.E [R175+0x33600], [R32.64], !P6 ;  /* 0x3360000020af7fae */ /* 0x0003e8000f121844 */
[----:B-1----:R-:W2:Y:S04]  /*d0b0*/  LDL.LU.64 R32, [R1+0x1d0] ;  /* 0x0001d00001207983 */ /* 0x002ea80000300a00 */
[----:B------:R-:W2:Y:S04]  /*d0c0*/  LDL.LU.64 R30, [R1+0x1c8] ;  /* 0x0001c800011e7983 */ /* 0x000ea80000300a00 */
[----:B------:R-:W2:Y:S04]  /*d0d0*/  LDL.LU.64 R186, [R1+0x1c0] ;  /* 0x0001c00001ba7983 */ /* 0x000ea80000300a00 */
[----:B------:R1:W-:Y:S04]  /*d0e0*/  STL.64 [R1+0x218], R156 ;  /* 0x0002189c01007387 */ /* 0x0003e80000100a00 */
[----:B------:R-:W2:Y:S01]  /*d0f0*/  LDL.LU.64 R180, [R1+0x1b8] ;  /* 0x0001b80001b47983 */ /* 0x000ea20000300a00 */
[----:B------:R-:W-:-:S04]  /*d100*/  IADD3 R10, R164, -0x6b, RZ ;  /* 0xffffff95a40a7810 */ /* 0x000fc80007ffe0ff */
[----:B------:R-:W-:Y:S02]  /*d110*/  ISETP.GE.U32.AND P0, PT, R10, 0x7fffff76, PT ;  /* 0x7fffff760a00780c */ /* 0x000fe40003f06070 */
[----:B------:R-:W-:-:S04]  /*d120*/  IADD3 R10, R164, -0x6f, RZ ;  /* 0xffffff91a40a7810 */ /* 0x000fc80007ffe0ff */
[----:B------:R-:W-:Y:S02]  /*d130*/  ISETP.GE.U32.AND P2, PT, R10, 0x7fffff72, PT ;  /* 0x7fffff720a00780c */ /* 0x000fe40003f46070 */
[----:B------:R-:W-:-:S05]  /*d140*/  IADD3 R10, R164, -0x73, RZ ;  /* 0xffffff8da40a7810 */ /* 0x000fca0007ffe0ff */
[----:B------:R1:W-:Y:S01]  /*d150*/  LDGSTS.E [R175+0x35000], [R156.64], !P0 ;  /* 0x350000009caf7fae */ /* 0x0003e2000c121844 */
[----:B------:R-:W-:Y:S01]  /*d160*/  ISETP.GE.U32.AND P1, PT, R10, 0x7fffff6e, PT ;  /* 0x7fffff6e0a00780c */ /* 0x000fe20003f26070 */
[----:B---3--:R-:W-:-:S04]  /*d170*/  IMAD.WIDE R46, R0, 0x4, R178 ;  /* 0x00000004002e7825 */ /* 0x008fc800078e02b2 */
[C---:B------:R-:W-:Y:S01]  /*d180*/  IMAD.WIDE R44, R0.reuse, 0x4, R176 ;  /* 0x00000004002c7825 */ /* 0x040fe200078e02b0 */
[----:B------:R3:W-:Y:S03]  /*d190*/  STL.64 [R1+0x208], R46 ;  /* 0x0002082e01007387 */ /* 0x0007e60000100a00 */
[C---:B------:R-:W-:Y:S01]  /*d1a0*/  IMAD.WIDE R42, R0.reuse, 0x4, R168 ;  /* 0x00000004002a7825 */ /* 0x040fe200078e02a8 */
[----:B------:R1:W-:Y:S04]  /*d1b0*/  STL.64 [R1+0x200], R44 ;  /* 0x0002002c01007387 */ /* 0x0003e80000100a00 */
[----:B------:R2:W-:Y:S04]  /*d1c0*/  STL.64 [R1+0x1f8], R42 ;  /* 0x0001f82a01007387 */ /* 0x0005e80000100a00 */
[----:B------:R3:W-:Y:S04]  /*d1d0*/  LDGSTS.E [R175+0x35200], [R46.64], !P0 ;  /* 0x352000002eaf7fae */ /* 0x0007e8000c121844 */
[----:B-1----:R-:W4:Y:S04]  /*d1e0*/  LDL.LU.64 R156, [R1+0x1b0] ;  /* 0x0001b000019c7983 */ /* 0x002f280000300a00 */
[----:B------:R1:W-:Y:S04]  /*d1f0*/  LDGSTS.E [R175+0x35400], [R44.64], !P0 ;  /* 0x354000002caf7fae */ /* 0x0003e8000c121844 */
[----:B------:R1:W-:Y:S04]  /*d200*/  LDGSTS.E [R175+0x35600], [R42.64], !P0 ;  /* 0x356000002aaf7fae */ /* 0x0003e8000c121844 */
[----:B------:R-:W4:Y:S04]  /*d210*/  LDL.LU.64 R178, [R1+0x1a8] ;  /* 0x0001a80001b27983 */ /* 0x000f280000300a00 */
[----:B------:R-:W4:Y:S01]  /*d220*/  LDL.LU.64 R168, [R1+0x1a0] ;  /* 0x0001a00001a87983 */ /* 0x000f220000300a00 */
[----:B--2---:R-:W-:-:S05]  /*d230*/  IMAD.WIDE R152, R0, 0x4, R152 ;  /* 0x0000000400987825 */ /* 0x004fca00078e0298 */
[----:B------:R2:W-:Y:S01]  /*d240*/  LDGSTS.E [R175+0x37000], [R152.64], !P2 ;  /* 0x3700000098af7fae */ /* 0x0005e2000d121844 */
[----:B---3--:R-:W-:-:S03]  /*d250*/  IMAD.WIDE R46, R0, 0x4, R166 ;  /* 0x00000004002e7825 */ /* 0x008fc600078e02a6 */
[----:B------:R-:W3:Y:S01]  /*d260*/  LDL.LU.64 R166, [R1+0x198] ;  /* 0x0001980001a67983 */ /* 0x000ee20000300a00 */
[----:B-1----:R-:W-:-:S03]  /*d270*/  IMAD.WIDE R44, R0, 0x4, R162 ;  /* 0x00000004002c7825 */ /* 0x002fc600078e02a2 */
[----:B------:R2:W-:Y:S01]  /*d280*/  STL.64 [R1+0x1f0], R152 ;  /* 0x0001f09801007387 */ /* 0x0005e20000100a00 */
[----:B------:R-:W-:-:S03]  /*d290*/  IMAD.WIDE R42, R0, 0x4, R154 ;  /* 0x00000004002a7825 */ /* 0x000fc600078e029a */
[----:B------:R-:W-:Y:S04]  /*d2a0*/  STL.64 [R1+0x1e8], R46 ;  /* 0x0001e82e01007387 */ /* 0x000fe80000100a00 */
[----:B------:R1:W-:Y:S04]  /*d2b0*/  STL.64 [R1+0x1e0], R44 ;  /* 0x0001e02c01007387 */ /* 0x0003e80000100a00 */
[----:B------:R1:W-:Y:S04]  /*d2c0*/  STL.64 [R1+0x1d8], R42 ;  /* 0x0001d82a01007387 */ /* 0x0003e80000100a00 */
[----:B--2---:R-:W3:Y:S04]  /*d2d0*/  LDL.LU.64 R152, [R1+0x190] ;  /* 0x0001900001987983 */ /* 0x004ee80000300a00 */
[----:B------:R1:W-:Y:S04]  /*d2e0*/  LDGSTS.E [R175+0x37200], [R46.64], !P2 ;  /* 0x372000002eaf7fae */ /* 0x0003e8000d121844 */
[----:B------:R-:W3:Y:S04]  /*d2f0*/  LDL.LU.64 R176, [R1+0x188] ;  /* 0x0001880001b07983 */ /* 0x000ee80000300a00 */
[----:B------:R1:W-:Y:S04]  /*d300*/  LDGSTS.E [R175+0x37400], [R44.64], !P2 ;  /* 0x374000002caf7fae */ /* 0x0003e8000d121844 */
[----:B------:R1:W-:Y:S04]  /*d310*/  LDGSTS.E [R175+0x37600], [R42.64], !P2 ;  /* 0x376000002aaf7fae */ /* 0x0003e8000d121844 */
[----:B------:R-:W3:Y:S04]  /*d320*/  LDL.LU.64 R162, [R1+0x180] ;  /* 0x0001800001a27983 */ /* 0x000ee80000300a00 */
[----:B------:R-:W3:Y:S01]  /*d330*/  LDL.LU.64 R154, [R1+0x178] ;  /* 0x00017800019a7983 */ /* 0x000ee20000300a00 */
[----:B------:R-:W-:-:S04]  /*d340*/  IMAD.WIDE R32, R0, 0x4, R32 ;  /* 0x0000000400207825 */ /* 0x000fc800078e0220 */
[C---:B------:R-:W-:Y:S01]  /*d350*/  IMAD.WIDE R30, R0.reuse, 0x4, R30 ;  /* 0x00000004001e7825 */ /* 0x040fe200078e021e */
[----:B------:R1:W-:Y:S03]  /*d360*/  STL.64 [R1+0x1d0], R32 ;  /* 0x0001d02001007387 */ /* 0x0003e60000100a00 */
[C---:B-1----:R-:W-:Y:S01]  /*d370*/  IMAD.WIDE R44, R0.reuse, 0x4, R186 ;  /* 0x00000004002c7825 */ /* 0x042fe200078e02ba */
[----:B------:R1:W-:Y:S04]  /*d380*/  STL.64 [R1+0x1c8], R30 ;  /* 0x0001c81e01007387 */ /* 0x0003e80000100a00 */
[----:B------:R1:W-:Y:S01]  /*d390*/  LDGSTS.E [R175+0x39000], [R32.64], !P1 ;  /* 0x3900000020af7fae */ /* 0x0003e2000c921844 */
[----:B------:R-:W-:-:S03]  /*d3a0*/  IMAD.WIDE R42, R0, 0x4, R180 ;  /* 0x00000004002a7825 */ /* 0x000fc600078e02b4 */
[----:B------:R4:W-:Y:S04]  /*d3b0*/  STL.64 [R1+0x1c0], R44 ;  /* 0x0001c02c01007387 */ /* 0x0009e80000100a00 */
[----:B------:R1:W-:Y:S04]  /*d3c0*/  LDGSTS.E [R175+0x39200], [R30.64], !P1 ;  /* 0x392000001eaf7fae */ /* 0x0003e8000c921844 */
[----:B-1----:R-:W3:Y:S04]  /*d3d0*/  LDL.LU.64 R32, [R1+0x170] ;  /* 0x0001700001207983 */ /* 0x002ee80000300a00 */
[----:B------:R-:W-:Y:S04]  /*d3e0*/  STL.64 [R1+0x1b8], R42 ;  /* 0x0001b82a01007387 */ /* 0x000fe80000100a00 */
[----:B------:R-:W3:Y:S01]  /*d3f0*/  LDL.LU.64 R30, [R1+0x168] ;  /* 0x00016800011e7983 */ /* 0x000ee20000300a00 */
[----:B------:R-:W-:-:S03]  /*d400*/  IADD3 R10, R164, -0x77, RZ ;  /* 0xffffff89a40a7810 */ /* 0x000fc60007ffe0ff */
[----:B------:R1:W-:Y:S01]  /*d410*/  LDGSTS.E [R175+0x39400], [R44.64], !P1 ;  /* 0x394000002caf7fae */ /* 0x0003e2000c921844 */
[----:B------:R-:W-:Y:S02]  /*d420*/  ISETP.GE.U32.AND P3, PT, R10, 0x7fffff6a, PT ;  /* 0x7fffff6a0a00780c */ /* 0x000fe40003f66070 */
[----:B------:R-:W-:Y:S01]  /*d430*/  IADD3 R10, R164, -0x7b, RZ ;  /* 0xffffff85a40a7810 */ /* 0x000fe20007ffe0ff */
[----:B------:R-:W3:Y:S03]  /*d440*/  LDL.LU.64 R180, [R1+0x160] ;  /* 0x0001600001b47983 */ /* 0x000ee60000300a00 */
[----:B------:R-:W-:Y:S01]  /*d450*/  ISETP.GE.U32.AND P6, PT, R10, 0x7fffff66, PT ;  /* 0x7fffff660a00780c */ /* 0x000fe20003fc6070 */
[----:B------:R3:W-:Y:S01]  /*d460*/  LDGSTS.E [R175+0x39600], [R42.64], !P1 ;  /* 0x396000002aaf7fae */ /* 0x0007e2000c921844 */
[----:B----4-:R-:W-:-:S05]  /*d470*/  IMAD.WIDE R156, R0, 0x4, R156 ;  /* 0x00000004009c7825 */ /* 0x010fca00078e029c */
[----:B------:R4:W-:Y:S04]  /*d480*/  STL.64 [R1+0x1b0], R156 ;  /* 0x0001b09c01007387 */ /* 0x0009e80000100a00 */
[----:B------:R4:W-:Y:S01]  /*d490*/  LDGSTS.E [R175+0x3b000], [R156.64], !P3 ;  /* 0x3b0000009caf7fae */ /* 0x0009e2000d921844 */
[----:B------:R-:W-:-:S03]  /*d4a0*/  IMAD.WIDE R46, R0, 0x4, R178 ;  /* 0x00000004002e7825 */ /* 0x000fc600078e02b2 */
[----:B------:R-:W2:Y:S01]  /*d4b0*/  LDL.LU.64 R178, [R1+0x158] ;  /* 0x0001580001b27983 */ /* 0x000ea20000300a00 */
[----:B-1----:R-:W-:-:S03]  /*d4c0*/  IMAD.WIDE R44, R0, 0x4, R168 ;  /* 0x00000004002c7825 */ /* 0x002fc600078e02a8 */
[----:B------:R1:W-:Y:S04]  /*d4d0*/  STL.64 [R1+0x1a8], R46 ;  /* 0x0001a82e01007387 */ /* 0x0003e80000100a00 */
[----:B------:R1:W-:Y:S04]  /*d4e0*/  STL.64 [R1+0x1a0], R44 ;  /* 0x0001a02c01007387 */ /* 0x0003e80000100a00 */
[----:B------:R1:W-:Y:S04]  /*d4f0*/  LDGSTS.E [R175+0x3b200], [R46.64], !P3 ;  /* 0x3b2000002eaf7fae */ /* 0x0003e8000d921844 */
[----:B----4-:R-:W4:Y:S04]  /*d500*/  LDL.LU.64 R156, [R1+0x150] ;  /* 0x00015000019c7983 */ /* 0x010f280000300a00 */
[----:B------:R1:W-:Y:S01]  /*d510*/  LDGSTS.E [R175+0x3b400], [R44.64], !P3 ;  /* 0x3b4000002caf7fae */ /* 0x0003e2000d921844 */
[----:B---3--:R-:W-:-:S05]  /*d520*/  IMAD.WIDE R42, R0, 0x4, R166 ;  /* 0x00000004002a7825 */ /* 0x008fca00078e02a6 */
[----:B------:R3:W-:Y:S04]  /*d530*/  STL.64 [R1+0x198], R42 ;  /* 0x0001982a01007387 */ /* 0x0007e80000100a00 */
[----:B------:R-:W4:Y:S04]  /*d540*/  LDL.LU.64 R168, [R1+0x148] ;  /* 0x0001480001a87983 */ /* 0x000f280000300a00 */
[----:B------:R-:W4:Y:S04]  /*d550*/  LDL.LU.64 R166, [R1+0x140] ;  /* 0x0001400001a67983 */ /* 0x000f280000300a00 */
[----:B------:R3:W-:Y:S01]  /*d560*/  LDGSTS.E [R175+0x3b600], [R42.64], !P3 ;  /* 0x3b6000002aaf7fae */ /* 0x0007e2000d921844 */
[----:B------:R-:W-:-:S04]  /*d570*/  IMAD.WIDE R152, R0, 0x4, R152 ;  /* 0x0000000400987825 */ /* 0x000fc800078e0298 */
[C---:B-1----:R-:W-:Y:S01]  /*d580*/  IMAD.WIDE R46, R0.reuse, 0x4, R176 ;  /* 0x00000004002e7825 */ /* 0x042fe200078e02b0 */
[----:B------:R-:W-:Y:S04]  /*d590*/  STL.64 [R1+0x190], R152 ;  /* 0x0001909801007387 */ /* 0x000fe80000100a00 */
[----:B------:R1:W-:Y:S04]  /*d5a0*/  STL.64 [R1+0x188], R46 ;  /* 0x0001882e01007387 */ /* 0x0003e80000100a00 */
[----:B------:R1:W-:Y:S01]  /*d5b0*/  LDGSTS.E [R175+0x3d000], [R152.64], !P6 ;  /* 0x3d00000098af7fae */ /* 0x0003e2000f121844 */
[----:B------:R-:W-:-:S03]  /*d5c0*/  IMAD.WIDE R44, R0, 0x4, R162 ;  /* 0x00000004002c7825 */ /* 0x000fc600078e02a2 */
[----:B------:R1:W-:Y:S01]  /*d5d0*/  LDGSTS.E [R175+0x3d200], [R46.64], !P6 ;  /* 0x3d2000002eaf7fae */ /* 0x0003e2000f121844 */
[----:B---3--:R-:W-:-:S03]  /*d5e0*/  IMAD.WIDE R42, R0, 0x4, R154 ;  /* 0x00000004002a7825 */ /* 0x008fc600078e029a */
[----:B------:R-:W3:Y:S04]  /*d5f0*/  LDL.LU.64 R162, [R1+0x138] ;  /* 0x0001380001a27983 */ /* 0x000ee80000300a00 */
[----:B------:R1:W-:Y:S04]  /*d600*/  STL.64 [R1+0x180], R44 ;  /* 0x0001802c01007387 */ /* 0x0003e80000100a00 */
[----:B------:R2:W-:Y:S04]  /*d610*/  STL.64 [R1+0x178], R42 ;  /* 0x0001782a01007387 */ /* 0x0005e80000100a00 */
[----:B------:R-:W3:Y:S01]  /*d620*/  LDL.LU.64 R154, [R1+0x130] ;  /* 0x00013000019a7983 */ /* 0x000ee20000300a00 */
[----:B------:R-:W-:-:S03]  /*d630*/  IADD3 R10, R164, -0x7f, RZ ;  /* 0xffffff81a40a7810 */ /* 0x000fc60007ffe0ff */
[----:B------:R1:W-:Y:S01]  /*d640*/  LDGSTS.E [R175+0x3d400], [R44.64], !P6 ;  /* 0x3d4000002caf7fae */ /* 0x0003e2000f121844 */
[----:B------:R-:W-:-:S04]  /*d650*/  IMAD.WIDE R176, R0, 0x4, R32 ;  /* 0x0000000400b07825 */ /* 0x000fc800078e0220 */
[----:B-1----:R-:W-:Y:S01]  /*d660*/  IMAD.WIDE R46, R0, 0x4, R30 ;  /* 0x00000004002e7825 */ /* 0x002fe200078e021e */
[----:B------:R-:W3:Y:S04]  /*d670*/  LDL.LU.64 R32, [R1+0x128] ;  /* 0x0001280001207983 */ /* 0x000ee80000300a00 */
[----:B------:R-:W-:Y:S04]  /*d680*/  STL.64 [R1+0x170], R176 ;  /* 0x000170b001007387 */ /* 0x000fe80000100a00 */
[----:B------:R-:W3:Y:S04]  /*d690*/  LDL.LU.64 R30, [R1+0x120] ;  /* 0x00012000011e7983 */ /* 0x000ee80000300a00 */
[----:B------:R1:W-:Y:S04]  /*d6a0*/  STL.64 [R1+0x168], R46 ;  /* 0x0001682e01007387 */ /* 0x0003e80000100a00 */
[----:B------:R-:W3:Y:S01]  /*d6b0*/  LDL.LU.64 R152, [R1+0x118] ;  /* 0x0001180001987983 */ /* 0x000ee20000300a00 */
[----:B------:R-:W-:-:S02]  /*d6c0*/  ISETP.GE.U32.AND P0, PT, R10, 0x7fffff62, PT ;  /* 0x7fffff620a00780c */ /* 0x000fc40003f06070 */
[----:B------:R-:W-:Y:S01]  /*d6d0*/  IADD3 R10, R164, -0x64, RZ ;  /* 0xffffff9ca40a7810 */ /* 0x000fe20007ffe0ff */
[----:B------:R2:W-:Y:S01]  /*d6e0*/  LDGSTS.E [R175+0x3d600], [R42.64], !P6 ;  /* 0x3d6000002aaf7fae */ /* 0x0005e2000f121844 */
[----:B------:R-:W-:Y:S02]  /*d6f0*/  IMAD.WIDE R44, R0, 0x4, R180 ;  /* 0x00000004002c7825 */ /* 0x000fe400078e02b4 */
[----:B------:R-:W-:Y:S02]  /*d700*/  ISETP.GE.U32.AND P2, PT, R10, 0x7fffff7d, PT ;  /* 0x7fffff7d0a00780c */ /* 0x000fe40003f46070 */
[----:B------:R-:W-:Y:S01]  /*d710*/  LOP3.LUT R165, R165, 0x60, RZ, 0x3c, !PT ;  /* 0x00000060a5a57812 */ /* 0x000fe200078e3cff */
[----:B------:R1:W-:Y:S04]  /*d720*/  STL.64 [R1+0x160], R44 ;  /* 0x0001602c01007387 */ /* 0x0003e80000100a00 */
[----:B------:R1:W-:Y:S04]  /*d730*/  LDGSTS.E [R175+0x3f000], [R176.64], !P0 ;  /* 0x3f000000b0af7fae */ /* 0x0003e8000c121844 */
[----:B------:R1:W-:Y:S01]  /*d740*/  LDGSTS.E [R175+0x3f200], [R46.64], !P0 ;  /* 0x3f2000002eaf7fae */ /* 0x0003e2000c121844 */
[----:B------:R-:W-:-:S03]  /*d750*/  IADD3 R10, R164, -0x68, RZ ;  /* 0xffffff98a40a7810 */ /* 0x000fc60007ffe0ff */
[----:B------:R1:W-:Y:S01]  /*d760*/  LDGSTS.E [R175+0x3f400], [R44.64], !P0 ;  /* 0x3f4000002caf7fae */ /* 0x0003e2000c121844 */
[----:B------:R-:W-:Y:S01]  /*d770*/  ISETP.GE.U32.AND P1, PT, R10, 0x7fffff79, PT ;  /* 0x7fffff790a00780c */ /* 0x000fe20003f26070 */
[----:B--2---:R-:W-:-:S05]  /*d780*/  IMAD.WIDE R42, R0, 0x4, R178 ;  /* 0x00000004002a7825 */ /* 0x004fca00078e02b2 */
[----:B------:R3:W-:Y:S04]  /*d790*/  STL.64 [R1+0x158], R42 ;  /* 0x0001582a01007387 */ /* 0x0007e80000100a00 */
[----:B------:R3:W-:Y:S01]  /*d7a0*/  LDGSTS.E [R175+0x3f600], [R42.64], !P0 ;  /* 0x3f6000002aaf7fae */ /* 0x0007e2000c121844 */
[----:B----4-:R-:W-:-:S05]  /*d7b0*/  IMAD.WIDE R156, R0, 0x4, R156 ;  /* 0x00000004009c7825 */ /* 0x010fca00078e029c */
[----:B------:R-:W-:Y:S04]  /*d7c0*/  STL.64 [R1+0x150], R156 ;  /* 0x0001509c01007387 */ /* 0x000fe80000100a00 */
[----:B------:R-:W2:Y:S04]  /*d7d0*/  LDL.LU.64 R178, [R1+0x110] ;  /* 0x0001100001b27983 */ /* 0x000ea80000300a00 */
[----:B------:R-:W4:Y:S04]  /*d7e0*/  LDL.LU.64 R188, [R1+0x108] ;  /* 0x0001080001bc7983 */ /* 0x000f280000300a00 */
[----:B------:R1:W-:Y:S02]  /*d7f0*/  LDGSTS.E [R165+0x31800], [R156.64], !P2 ;  /* 0x318000009ca57fae */ /* 0x0003e4000d121844 */
[----:B-1----:R-:W-:-:S04]  /*d800*/  IMAD.WIDE R46, R0, 0x4, R168 ;  /* 0x00000004002e7825 */ /* 0x002fc800078e02a8 */
[C---:B------:R-:W-:Y:S01]  /*d810*/  IMAD.WIDE R44, R0.reuse, 0x4, R166 ;  /* 0x00000004002c7825 */ /* 0x040fe200078e02a6 */
[----:B------:R-:W-:Y:S04]  /*d820*/  STL.64 [R1+0x148], R46 ;  /* 0x0001482e01007387 */ /* 0x000fe80000100a00 */
[----:B------:R-:W4:Y:S04]  /*d830*/  LDL.LU.64 R186, [R1+0x100] ;  /* 0x0001000001ba7983 */ /* 0x000f280000300a00 */
[----:B------:R1:W-:Y:S04]  /*d840*/  STL.64 [R1+0x140], R44 ;  /* 0x0001402c01007387 */ /* 0x0003e80000100a00 */
[----:B------:R4:W-:Y:S04]  /*d850*/  LDGSTS.E [R165+0x31a00], [R46.64], !P2 ;  /* 0x31a000002ea57fae */ /* 0x0009e8000d121844 */
[----:B------:R-:W4:Y:S04]  /*d860*/  LDL.LU.64 R180, [R1+0xf8] ;  /* 0x0000f80001b47983 */ /* 0x000f280000300a00 */
[----:B------:R1:W-:Y:S01]  /*d870*/  LDGSTS.E [R165+0x31c00], [R44.64], !P2 ;  /* 0x31c000002ca57fae */ /* 0x0003e2000d121844 */
[----:B---3--:R-:W-:-:S05]  /*d880*/  IMAD.WIDE R42, R0, 0x4, R162 ;  /* 0x00000004002a7825 */ /* 0x008fca00078e02a2 */
[----:B------:R3:W-:Y:S04]  /*d890*/  STL.64 [R1+0x138], R42 ;  /* 0x0001382a01007387 */ /* 0x0007e80000100a00 */
[----:B------:R-:W4:Y:S01]  /*d8a0*/  LDL.LU.64 R166, [R1+0xf0] ;  /* 0x0000f00001a67983 */ /* 0x000f220000300a00 */
[----:B-1----:R-:W-:-:S03]  /*d8b0*/  IMAD.WIDE R44, R0, 0x4, R154 ;  /* 0x00000004002c7825 */ /* 0x002fc600078e029a */
[----:B------:R-:W4:Y:S04]  /*d8c0*/  LDL.LU.64 R176, [R1+0xe8] ;  /* 0x0000e80001b07983 */ /* 0x000f280000300a00 */
[----:B------:R-:W4:Y:S04]  /*d8d0*/  LDL.LU.64 R174, [R1+0xe0] ;  /* 0x0000e00001ae7983 */ /* 0x000f280000300a00 */
[----:B------:R3:W-:Y:S04]  /*d8e0*/  LDGSTS.E [R165+0x31e00], [R42.64], !P2 ;  /* 0x31e000002aa57fae */ /* 0x0007e8000d121844 */
[----:B------:R-:W4:Y:S04]  /*d8f0*/  LDL.LU.64 R168, [R1+0xd8] ;  /* 0x0000d80001a87983 */ /* 0x000f280000300a00 */
[----:B------:R-:W-:Y:S04]  /*d900*/  STL.64 [R1+0x130], R44 ;  /* 0x0001302c01007387 */ /* 0x000fe80000100a00 */
[----:B------:R1:W-:Y:S01]  /*d910*/  LDGSTS.E [R165+0x33800], [R44.64], !P1 ;  /* 0x338000002ca57fae */ /* 0x0003e2000c921844 */
[----:B------:R-:W-:-:S05]  /*d920*/  IMAD.WIDE R32, R0, 0x4, R32 ;  /* 0x0000000400207825 */ /* 0x000fca00078e0220 */
[----:B------:R1:W-:Y:S01]  /*d930*/  STL.64 [R1+0x128], R32 ;  /* 0x0001282001007387 */ /* 0x0003e20000100a00 */
[----:B------:R-:W-:-:S03]  /*d940*/  IMAD.WIDE R30, R0, 0x4, R30 ;  /* 0x00000004001e7825 */ /* 0x000fc600078e021e */
[----:B------:R-:W4:Y:S04]  /*d950*/  LDL.LU.64 R162, [R1+0x50] ;  /* 0x0000500001a27983 */ /* 0x000f280000300a00 */
[----:B------:R1:W-:Y:S01]  /*d960*/  STL.64 [R1+0x120], R30 ;  /* 0x0001201e01007387 */ /* 0x0003e20000100a00 */
[----:B---3--:R-:W-:-:S03]  /*d970*/  IMAD.WIDE R42, R0, 0x4, R152 ;  /* 0x00000004002a7825 */ /* 0x008fc600078e0298 */
[----:B------:R-:W3:Y:S04]  /*d980*/  LDL.LU.64 R156, [R1+0x40] ;  /* 0x00004000019c7983 */ /* 0x000ee80000300a00 */
[----:B------:R-:W-:Y:S04]  /*d990*/  STL.64 [R1+0x118], R42 ;  /* 0x0001182a01007387 */ /* 0x000fe80000100a00 */
[----:B------:R-:W3:Y:S04]  /*d9a0*/  LDL.LU.64 R154, [R1+0x38] ;  /* 0x00003800019a7983 */ /* 0x000ee80000300a00 */
[----:B------:R-:W3:Y:S04]  /*d9b0*/  LDL.LU.64 R152, [R1+0x28] ;  /* 0x0000280001987983 */ /* 0x000ee80000300a00 */
[----:B------:R1:W-:Y:S04]  /*d9c0*/  LDGSTS.E [R165+0x33a00], [R32.64], !P1 ;  /* 0x33a0000020a57fae */ /* 0x0003e8000c921844 */
[----:B------:R1:W-:Y:S01]  /*d9d0*/  LDGSTS.E [R165+0x33c00], [R30.64], !P1 ;  /* 0x33c000001ea57fae */ /* 0x0003e2000c921844 */
[----:B------:R-:W-:-:S03]  /*d9e0*/  IADD3 R10, R164, -0x6c, RZ ;  /* 0xffffff94a40a7810 */ /* 0x000fc60007ffe0ff */
[----:B------:R2:W-:Y:S04]  /*d9f0*/  LDGSTS.E [R165+0x33e00], [R42.64], !P1 ;  /* 0x33e000002aa57fae */ /* 0x0005e8000c921844 */
[----:B-1----:R-:W3:Y:S04]  /*da00*/  LDL.LU.64 R32, [R1+0x20] ;  /* 0x0000200001207983 */ /* 0x002ee80000300a00 */
[----:B------:R-:W3:Y:S01]  /*da10*/  LDL.LU.64 R30, [R1+0x10] ;  /* 0x00001000011e7983 */ /* 0x000ee20000300a00 */
[----:B------:R-:W-:Y:S02]  /*da20*/  ISETP.GE.U32.AND P3, PT, R10, 0x7fffff75, PT ;  /* 0x7fffff750a00780c */ /* 0x000fe40003f66070 */
[----:B------:R-:W-:-:S04]  /*da30*/  IADD3 R10, R164, -0x70, RZ ;  /* 0xffffff90a40a7810 */ /* 0x000fc80007ffe0ff */
[----:B------:R-:W-:Y:S02]  /*da40*/  ISETP.GE.U32.AND P6, PT, R10, 0x7fffff71, PT ;  /* 0x7fffff710a00780c */ /* 0x000fe40003fc6070 */
[----:B------:R-:W-:-:S04]  /*da50*/  IADD3 R10, R164, -0x74, RZ ;  /* 0xffffff8ca40a7810 */ /* 0x000fc80007ffe0ff */
[----:B------:R-:W-:Y:S02]  /*da60*/  ISETP.GE.U32.AND P0, PT, R10, 0x7fffff6d, PT ;  /* 0x7fffff6d0a00780c */ /* 0x000fe40003f06070 */
[----:B------:R-:W-:-:S04]  /*da70*/  IADD3 R10, R164, -0x78, RZ ;  /* 0xffffff88a40a7810 */ /* 0x000fc80007ffe0ff */
[----:B------:R-:W-:Y:S02]  /*da80*/  ISETP.GE.U32.AND P2, PT, R10, 0x7fffff69, PT ;  /* 0x7fffff690a00780c */ /* 0x000fe40003f46070 */
[----:B------:R-:W-:Y:S01]  /*da90*/  IADD3 R10, R164, -0x7c, RZ ;  /* 0xffffff84a40a7810 */ /* 0x000fe20007ffe0ff */
[----:B------:R-:W-:-:S03]  /*daa0*/  IMAD.WIDE R202, R11, 0x4, R250 ;  /* 0x000000040bca7825 */ /* 0x000fc600078e02fa */
[----:B------:R-:W-:Y:S02]  /*dab0*/  ISETP.GE.U32.AND P1, PT, R10, 0x7fffff65, PT ;  /* 0x7fffff650a00780c */ /* 0x000fe40003f26070 */
[----:B------:R-:W-:Y:S01]  /*dac0*/  IADD3 R10, R164, -0x81, RZ ;  /* 0xffffff7fa40a7810 */ /* 0x000fe20007ffe0ff */
[----:B------:R-:W-:-:S04]  /*dad0*/  IMAD.WIDE R200, R11, 0x4, R246 ;  /* 0x000000040bc87825 */ /* 0x000fc800078e02f6 */
[----:B------:R-:W-:-:S04]  /*dae0*/  IMAD.WIDE R198, R11, 0x4, R242 ;  /* 0x000000040bc67825 */ /* 0x000fc800078e02f2 */
[----:B------:R-:W-:-:S04]  /*daf0*/  IMAD.WIDE R192, R11, 0x4, R238 ;  /* 0x000000040bc07825 */ /* 0x000fc800078e02ee */
[----:B------:R-:W-:-:S04]  /*db00*/  IMAD.WIDE R190, R11, 0x4, R140 ;  /* 0x000000040bbe7825 */ /* 0x000fc800078e028c */
[----:B------:R-:W-:-:S04]  /*db10*/  IMAD.WIDE R4, R11, 0x4, R4 ;  /* 0x000000040b047825 */ /* 0x000fc800078e0204 */
[----:B------:R-:W-:-:S04]  /*db20*/  IMAD.WIDE R246, R11, 0x4, R20 ;  /* 0x000000040bf67825 */ /* 0x000fc800078e0214 */
[----:B--2---:R-:W-:-:S04]  /*db30*/  IMAD.WIDE R178, R0, 0x4, R178 ;  /* 0x0000000400b27825 */ /* 0x004fc800078e02b2 */
[----:B----4-:R-:W-:Y:S01]  /*db40*/  IMAD.WIDE R46, R0, 0x4, R188 ;  /* 0x00000004002e7825 */ /* 0x010fe200078e02bc */
[----:B------:R1:W-:Y:S04]  /*db50*/  STL.64 [R1+0x110], R178 ;  /* 0x000110b201007387 */ /* 0x0003e80000100a00 */
[----:B------:R1:W-:Y:S04]  /*db60*/  LDGSTS.E [R165+0x35800], [R178.64], !P3 ;  /* 0x35800000b2a57fae */ /* 0x0003e8000d921844 */
[----:B------:R2:W-:Y:S04]  /*db70*/  STL.64 [R1+0x108], R46 ;  /* 0x0001082e01007387 */ /* 0x0005e80000100a00 */
[----:B------:R2:W-:Y:S01]  /*db80*/  LDGSTS.E [R165+0x35a00], [R46.64], !P3 ;  /* 0x35a000002ea57fae */ /* 0x0005e2000d921844 */
[----:B------:R-:W-:-:S04]  /*db90*/  IMAD.WIDE R188, R11, 0x4, R132 ;  /* 0x000000040bbc7825 */ /* 0x000fc800078e0284 */
[----:B-1----:R-:W-:-:S04]  /*dba0*/  IMAD.WIDE R178, R11, 0x4, R48 ;  /* 0x000000040bb27825 */ /* 0x002fc800078e0230 */
[----:B------:R-:W-:-:S04]  /*dbb0*/  IMAD.WIDE R242, R11, 0x4, R28 ;  /* 0x000000040bf27825 */ /* 0x000fc800078e021c */
[----:B------:R-:W-:-:S04]  /*dbc0*/  IMAD.WIDE R132, R11, 0x4, R24 ;  /* 0x000000040b847825 */ /* 0x000fc800078e0218 */
[----:B------:R-:W-:-:S04]  /*dbd0*/  IMAD.WIDE R140, R11, 0x4, R100 ;  /* 0x000000040b8c7825 */ /* 0x000fc800078e0264 */
[----:B------:R-:W-:-:S04]  /*dbe0*/  IMAD.WIDE R238, R11, 0x4, R94 ;  /* 0x000000040bee7825 */ /* 0x000fc800078e025e */
[----:B------:R-:W-:-:S05]  /*dbf0*/  IMAD.WIDE R44, R0, 0x4, R186 ;  /* 0x00000004002c7825 */ /* 0x000fca00078e02ba */
[----:B------:R1:W-:Y:S04]  /*dc00*/  STL.64 [R1+0x100], R44 ;  /* 0x0001002c01007387 */ /* 0x0003e80000100a00 */
[----:B------:R1:W-:Y:S01]  /*dc10*/  LDGSTS.E [R165+0x35c00], [R44.64], !P3 ;  /* 0x35c000002ca57fae */ /* 0x0003e2000d921844 */
[----:B------:R-:W-:-:S05]  /*dc20*/  IMAD.WIDE R42, R0, 0x4, R180 ;  /* 0x00000004002a7825 */ /* 0x000fca00078e02b4 */
[----:B------:R4:W-:Y:S04]  /*dc30*/  STL.64 [R1+0xf8], R42 ;  /* 0x0000f82a01007387 */ /* 0x0009e80000100a00 */
[----:B------:R4:W-:Y:S01]  /*dc40*/  LDGSTS.E [R165+0x35e00], [R42.64], !P3 ;  /* 0x35e000002aa57fae */ /* 0x0009e2000d921844 */
[----:B------:R-:W-:Y:S01]  /*dc50*/  ISETP.GE.U32.AND P3, PT, R10, 0x7fffff60, PT ;  /* 0x7fffff600a00780c */ /* 0x000fe20003f66070 */
[----:B------:R-:W-:-:S04]  /*dc60*/  IMAD.WIDE R166, R0, 0x4, R166 ;  /* 0x0000000400a67825 */ /* 0x000fc800078e02a6 */
[C---:B--2---:R-:W-:Y:S01]  /*dc70*/  IMAD.WIDE R46, R0.reuse, 0x4, R176 ;  /* 0x00000004002e7825 */ /* 0x044fe200078e02b0 */
[----:B------:R-:W-:Y:S03]  /*dc80*/  STL.64 [R1+0xf0], R166 ;  /* 0x0000f0a601007387 */ /* 0x000fe60000100a00 */
[C---:B-1----:R-:W-:Y:S01]  /*dc90*/  IMAD.WIDE R44, R0.reuse, 0x4, R174 ;  /* 0x00000004002c7825 */ /* 0x042fe200078e02ae */
[----:B------:R1:W-:Y:S04]  /*dca0*/  LDGSTS.E [R165+0x37800], [R166.64], !P6 ;  /* 0x37800000a6a57fae */ /* 0x0003e8000f121844 */
[----:B------:R2:W-:Y:S01]  /*dcb0*/  STL.64 [R1+0xe8], R46 ;  /* 0x0000e82e01007387 */ /* 0x0005e20000100a00 */
[----:B----4-:R-:W-:-:S03]  /*dcc0*/  IMAD.WIDE R42, R0, 0x4, R168 ;  /* 0x00000004002a7825 */ /* 0x010fc600078e02a8 */
[----:B------:R2:W-:Y:S04]  /*dcd0*/  LDGSTS.E [R165+0x37a00], [R46.64], !P6 ;  /* 0x37a000002ea57fae */ /* 0x0005e8000f121844 */
[----:B------:R4:W-:Y:S04]  /*dce0*/  STL.64 [R1+0xe0], R44 ;  /* 0x0000e02c01007387 */ /* 0x0009e80000100a00 */
[----:B------:R4:W-:Y:S04]  /*dcf0*/  LDGSTS.E [R165+0x37c00], [R44.64], !P6 ;  /* 0x37c000002ca57fae */ /* 0x0009e8000f121844 */
[----:B------:R1:W-:Y:S04]  /*dd00*/  STL.64 [R1+0xd8], R42 ;  /* 0x0000d82a01007387 */ /* 0x0003e80000100a00 */
[----:B------:R1:W-:Y:S01]  /*dd10*/  LDGSTS.E [R165+0x37e00], [R42.64], !P6 ;  /* 0x37e000002aa57fae */ /* 0x0003e2000f121844 */
[----:B--2---:R-:W-:-:S04]  /*dd20*/  IMAD.WIDE R46, R11, 0x4, R162 ;  /* 0x000000040b2e7825 */ /* 0x004fc800078e02a2 */
[C---:B---3--:R-:W-:Y:S01]  /*dd30*/  IMAD.WIDE R176, R11.reuse, 0x4, R156 ;  /* 0x000000040bb07825 */ /* 0x048fe200078e029c */
[----:B------:R2:W-:Y:S03]  /*dd40*/  STL.64 [R1+0x2a8], R46 ;  /* 0x0002a82e01007387 */ /* 0x0005e60000100a00 */
[C---:B----4-:R-:W-:Y:S01]  /*dd50*/  IMAD.WIDE R44, R11.reuse, 0x4, R154 ;  /* 0x000000040b2c7825 */ /* 0x050fe200078e029a */
[----:B------:R-:W-:Y:S03]  /*dd60*/  STL.64 [R1+0x2a0], R176 ;  /* 0x0002a0b001007387 */ /* 0x000fe60000100a00 */
[----:B------:R-:W-:Y:S01]  /*dd70*/  IMAD.WIDE R174, R11, 0x4, R152 ;  /* 0x000000040bae7825 */ /* 0x000fe200078e0298 */
[----:B------:R3:W-:Y:S01]  /*dd80*/  STL.64 [R1+0x298], R44 ;  /* 0x0002982c01007387 */ /* 0x0007e20000100a00 */
[----:B------:R-:W-:-:S02]  /*dd90*/  IADD3 R10, R164, -0x80, RZ ;  /* 0xffffff80a40a7810 */ /* 0x000fc40007ffe0ff */
[----:B-1----:R-:W-:-:S04]  /*dda0*/  IMAD.WIDE R166, R11, 0x4, R248 ;  /* 0x000000040ba67825 */ /* 0x002fc800078e02f8 */
[----:B------:R-:W-:-:S04]  /*ddb0*/  IMAD.WIDE R164, R11, 0x4, R244 ;  /* 0x000000040ba47825 */ /* 0x000fc800078e02f4 */
[----:B------:R-:W-:-:S04]  /*ddc0*/  IMAD.WIDE R42, R11, 0x4, R32 ;  /* 0x000000040b2a7825 */ /* 0x000fc800078e0220 */
[C---:B------:R-:W-:Y:S01]  /*ddd0*/  IMAD.WIDE R168, R11.reuse, 0x4, R30 ;  /* 0x000000040ba87825 */ /* 0x040fe200078e021e */
[----:B------:R1:W-:Y:S04]  /*dde0*/  STL.64 [R1+0x288], R42 ;  /* 0x0002882a01007387 */ /* 0x0003e80000100a00 */
[----:B------:R-:W-:Y:S01]  /*ddf0*/  STL.64 [R1+0x290], R174 ;  /* 0x000290ae01007387 */ /* 0x000fe20000100a00 */
[----:B------:R-:W-:-:S03]  /*de00*/  IMAD.WIDE R162, R11, 0x4, R240 ;  /* 0x000000040ba27825 */ /* 0x000fc600078e02f0 */
[----:B------:R4:W-:Y:S01]  /*de10*/  STL.64 [R1+0x278], R202 ;  /* 0x000278ca01007387 */ /* 0x0009e20000100a00 */
[----:B------:R-:W-:-:S03]  /*de20*/  IMAD.WIDE R156, R11, 0x4, R112 ;  /* 0x000000040b9c7825 */ /* 0x000fc600078e0270 */
[----:B------:R-:W-:Y:S04]  /*de30*/  STL.64 [R1+0x280], R168 ;  /* 0x000280a801007387 */ /* 0x000fe80000100a00 */
[----:B------:R1:W-:Y:S04]  /*de40*/  STL.64 [R1+0x268], R200 ;  /* 0x000268c801007387 */ /* 0x0003e80000100a00 */
[----:B------:R-:W-:Y:S01]  /*de50*/  STL.64 [R1+0x270], R166 ;  /* 0x000270a601007387 */ /* 0x000fe20000100a00 */
[----:B------:R-:W-:-:S03]  /*de60*/  IMAD.WIDE R154, R11, 0x4, R138 ;  /* 0x000000040b9a7825 */ /* 0x000fc600078e028a */
[----:B------:R1:W-:Y:S04]  /*de70*/  STL.64 [R1+0x258], R198 ;  /* 0x000258c601007387 */ /* 0x0003e80000100a00 */
[----:B------:R-:W-:Y:S01]  /*de80*/  STL.64 [R1+0x260], R164 ;  /* 0x000260a401007387 */ /* 0x000fe20000100a00 */
[----:B------:R-:W-:-:S03]  /*de90*/  IMAD.WIDE R186, R11, 0x4, R2 ;  /* 0x000000040bba7825 */ /* 0x000fc600078e0202 */
[----:B------:R1:W-:Y:S01]  /*dea0*/  STL.64 [R1+0x248], R192 ;  /* 0x000248c001007387 */ /* 0x0003e20000100a00 */
[----:B------:R-:W-:-:S03]  /*deb0*/  IMAD.WIDE R152, R11, 0x4, R120 ;  /* 0x000000040b987825 */ /* 0x000fc600078e0278 */
[----:B------:R-:W-:Y:S04]  /*dec0*/  STL.64 [R1+0x250], R162 ;  /* 0x000250a201007387 */ /* 0x000fe80000100a00 */
[----:B------:R1:W-:Y:S01]  /*ded0*/  STL.64 [R1+0x238], R190 ;  /* 0x000238be01007387 */ /* 0x0003e20000100a00 */
[----:B------:R-:W-:-:S03]  /*dee0*/  IMAD.WIDE R180, R11, 0x4, R36 ;  /* 0x000000040bb47825 */ /* 0x000fc600078e0224 */
[----:B------:R-:W-:Y:S01]  /*def0*/  STL.64 [R1+0x240], R156 ;  /* 0x0002409c01007387 */ /* 0x000fe20000100a00 */
[----:B------:R-:W-:-:S03]  /*df00*/  IMAD.WIDE R32, R11, 0x4, R122 ;  /* 0x000000040b207825 */ /* 0x000fc600078e027a */
[----:B------:R-:W2:Y:S04]  /*df10*/  LDL.LU.64 R2, [R1+0x58] ;  /* 0x0000580001027983 */ /* 0x000ea80000300a00 */
[----:B------:R1:W-:Y:S01]  /*df20*/  STL.64 [R1+0x228], R188 ;  /* 0x000228bc01007387 */ /* 0x0003e20000100a00 */
[----:B------:R-:W-:-:S03]  /*df30*/  IMAD.WIDE R30, R11, 0x4, R84 ;  /* 0x000000040b1e7825 */ /* 0x000fc600078e0254 */
[----:B------:R-:W-:Y:S04]  /*df40*/  STL.64 [R1+0x230], R154 ;  /* 0x0002309a01007387 */ /* 0x000fe80000100a00 */
[----:B------:R-:W2:Y:S04]  /*df50*/  LDL.LU.64 R36, [R1+0x68] ;  /* 0x0000680001247983 */ /* 0x000ea80000300a00 */
[----:B------:R1:W-:Y:S04]  /*df60*/  STL.64 [R1+0x50], R186 ;  /* 0x000050ba01007387 */ /* 0x0003e80000100a00 */
[----:B------:R-:W-:Y:S04]  /*df70*/  STL.64 [R1+0x220], R152 ;  /* 0x0002209801007387 */ /* 0x000fe80000100a00 */
[----:B------:R-:W3:Y:S04]  /*df80*/  LDL.LU.64 R48, [R1+0x80] ;  /* 0x0000800001307983 */ /* 0x000ee80000300a00 */
[----:B------:R1:W-:Y:S04]  /*df90*/  STL.64 [R1+0x38], R180 ;  /* 0x000038b401007387 */ /* 0x0003e80000100a00 */
[----:B------:R-:W-:Y:S04]  /*dfa0*/  STL.64 [R1+0x40], R32 ;  /* 0x0000402001007387 */ /* 0x000fe80000100a00 */
[----:B------:R1:W-:Y:S01]  /*dfb0*/  STL.64 [R1+0x20], R178 ;  /* 0x000020b201007387 */ /* 0x0003e20000100a00 */
[----:B------:R-:W-:-:S03]  /*dfc0*/  IMAD.WIDE R138, R11, 0x4, R8 ;  /* 0x000000040b8a7825 */ /* 0x000fc600078e0208 */
[----:B------:R1:W-:Y:S04]  /*dfd0*/  STL.64 [R1+0x28], R30 ;  /* 0x0000281e01007387 */ /* 0x0003e80000100a00 */
[----:B------:R-:W4:Y:S01]  /*dfe0*/  LDL.LU.64 R20, [R1+0xa0] ;  /* 0x0000a00001147983 */ /* 0x000f220000300a00 */
[----:B------:R-:W-:-:S03]  /*dff0*/  IMAD.WIDE R122, R11, 0x4, R18 ;  /* 0x000000040b7a7825 */ /* 0x000fc600078e0212 */
[----:B------:R1:W-:Y:S01]  /*e000*/  STL.64 [R1+0x10], R4 ;  /* 0x0000100401007387 */ /* 0x0003e20000100a00 */
[----:B------:R-:W-:-:S03]  /*e010*/  IMAD.WIDE R244, R11, 0x4, R110 ;  /* 0x000000040bf47825 */ /* 0x000fc600078e026e */
[----:B------:R-:W4:Y:S01]  /*e020*/  LDL.LU.64 R28, [R1+0x60] ;  /* 0x00006000011c7983 */ /* 0x000f220000300a00 */
        /* <DEDUP_REMOVED lines=17> */
[----:B------:R-:W4:Y:S04]  /*e140*/  LDL.LU.64 R38, [R1+0xa8] ;  /* 0x0000a80001267983 */ /* 0x000f280000300a00 */
[----:B------:R-:W4:Y:S01]  /*e150*/  LDL.LU.64 R14, [R1+0xd0] ;  /* 0x0000d000010e7983 */ /* 0x000f220000300a00 */
[----:B------:R-:W-:-:S04]  /*e160*/  IMAD.WIDE R112, R11, 0x4, R74 ;  /* 0x000000040b707825 */ /* 0x000fc800078e024a */
[----:B------:R-:W-:Y:S02]  /*e170*/  IMAD.WIDE R74, R11, 0x4, R60 ;  /* 0x000000040b4a7825 */ /* 0x000fe400078e023c */
[----:B------:R-:W4:Y:S01]  /*e180*/  LDL.LU.64 R60, [R1+0x70] ;  /* 0x00007000013c7983 */ /* 0x000f220000300a00 */
[----:B------:R-:W-:-:S03]  /*e190*/  ISETP.GE.U32.AND P6, PT, R10, 0x7fffff61, PT ;  /* 0x7fffff610a00780c */ /* 0x000fc60003fc6070 */
[----:B------:R-:W1:Y:S01]  /*e1a0*/  S2R R10, SR_TID.X ;  /* 0x00000000000a7919 */ /* 0x000e620000002100 */
[----:B------:R-:W-:-:S04]  /*e1b0*/  IMAD.WIDE R250, R11, 0x4, R90 ;  /* 0x000000040bfa7825 */ /* 0x000fc800078e025a */
[----:B------:R-:W-:-:S04]  /*e1c0*/  IMAD.WIDE R90, R11, 0x4, R62 ;  /* 0x000000040b5a7825 */ /* 0x000fc800078e023e */
[----:B------:R-:W-:-:S04]  /*e1d0*/  IMAD.WIDE R76, R11, 0x4, R76 ;  /* 0x000000040b4c7825 */ /* 0x000fc800078e024c */
[----:B------:R-:W-:Y:S01]  /*e1e0*/  IMAD.WIDE R98, R11, 0x4, R98 ;  /* 0x000000040b627825 */ /* 0x000fe200078e0262 */
[----:B-1----:R-:W-:-:S04]  /*e1f0*/  LOP3.LUT R10, R10, 0x7f, RZ, 0xc0, !PT ;  /* 0x0000007f0a0a7812 */ /* 0x002fc800078ec0ff */
[----:B------:R-:W-:Y:S01]  /*e200*/  SHF.L.U32 R10, R10, 0x2, RZ ;  /* 0x000000020a0a7819 */ /* 0x000fe200000006ff */
        /* <DEDUP_REMOVED lines=16> */
[----:B------:R-:W-:Y:S01]  /*e310*/  IMAD.WIDE R210, R11, 0x4, R210 ;  /* 0x000000040bd27825 */ /* 0x000fe200078e02d2 */
[----:B------:R-:W-:Y:S02]  /*e320*/  LOP3.LUT R11, R10, 0x60, RZ, 0x3c, !PT ;  /* 0x000000600a0b7812 */ /* 0x000fe400078e3cff */
[----:B------:R-:W1:Y:S01]  /*e330*/  S2R R10, SR_TID.X ;  /* 0x00000000000a7919 */ /* 0x000e620000002100 */
[----:B--2---:R-:W-:-:S04]  /*e340*/  IMAD.WIDE R36, R0, 0x4, R36 ;  /* 0x0000000400247825 */ /* 0x004fc800078e0224 */
[----:B---3--:R-:W-:-:S04]  /*e350*/  IMAD.WIDE R48, R0, 0x4, R48 ;  /* 0x0000000400307825 */ /* 0x008fc800078e0230 */
[----:B----4-:R-:W-:-:S04]  /*e360*/  IMAD.WIDE R20, R0, 0x4, R20 ;  /* 0x0000000400147825 */ /* 0x010fc800078e0214 */
        /* <DEDUP_REMOVED lines=8> */
[C---:B------:R-:W-:Y:S01]  /*e3f0*/  IMAD.WIDE R38, R0.reuse, 0x4, R26 ;  /* 0x0000000400267825 */ /* 0x040fe200078e021a */
[----:B------:R2:W-:Y:S03]  /*e400*/  LDGSTS.E [R11+0x39800], [R14.64], !P0 ;  /* 0x398000000e0b7fae */ /* 0x0005e6000c121844 */
[----:B------:R-:W-:Y:S01]  /*e410*/  IMAD.WIDE R26, R0, 0x4, R2 ;  /* 0x00000004001a7825 */ /* 0x000fe200078e0202 */
[----:B------:R2:W-:Y:S01]  /*e420*/  LDGSTS.E [R11+0x39a00], [R6.64], !P0 ;  /* 0x39a00000060b7fae */ /* 0x0005e2000c121844 */
[----:B-1----:R-:W-:-:S03]  /*e430*/  LOP3.LUT R3, R10, 0x7f, RZ, 0xc0, !PT ;  /* 0x0000007f0a037812 */ /* 0x002fc600078ec0ff */
[----:B------:R2:W-:Y:S01]  /*e440*/  LDGSTS.E [R11+0x39c00], [R12.64], !P0 ;  /* 0x39c000000c0b7fae */ /* 0x0005e2000c121844 */
[----:B------:R-:W-:Y:S01]  /*e450*/  IMAD.WIDE R50, R0, 0x4, R50 ;  /* 0x0000000400327825 */ /* 0x000fe200078e0232 */
[----:B------:R-:W-:Y:S02]  /*e460*/  LOP3.LUT R10, R10, 0x60, RZ, 0xc0, !PT ;  /* 0x000000600a0a7812 */ /* 0x000fe400078ec0ff */
[----:B------:R2:W-:Y:S01]  /*e470*/  LDGSTS.E [R11+0x39e00], [R8.64], !P0 ;  /* 0x39e00000080b7fae */ /* 0x0005e2000c121844 */
[----:B------:R-:W-:-:S03]  /*e480*/  IMAD.WIDE R60, R0, 0x4, R60 ;  /* 0x00000004003c7825 */ /* 0x000fc600078e023c */
[----:B------:R2:W-:Y:S01]  /*e490*/  LDGSTS.E [R11+0x3b800], [R22.64], !P2 ;  /* 0x3b800000160b7fae */ /* 0x0005e2000d121844 */
[----:B------:R-:W-:-:S03]  /*e4a0*/  IMAD.SHL.U32 R2, R3, 0x4, RZ ;  /* 0x0000000403027824 */ /* 0x000fc600078e00ff */
[----:B------:R2:W-:Y:S01]  /*e4b0*/  LDGSTS.E [R11+0x3ba00], [R16.64], !P2 ;  /* 0x3ba00000100b7fae */ /* 0x0005e2000d121844 */
[----:B------:R-:W-:-:S03]  /*e4c0*/  SHF.R.U32.HI R10, RZ, 0x1, R10 ;  /* 0x00000001ff0a7819 */ /* 0x000fc6000001160a */
[----:B------:R2:W-:Y:S01]  /*e4d0*/  LDGSTS.E [R11+0x3bc00], [R20.64], !P2 ;  /* 0x3bc00000140b7fae */ /* 0x0005e2000d121844 */
[----:B------:R-:W-:-:S03]  /*e4e0*/  IMAD.WIDE R28, R0, 0x4, R28 ;  /* 0x00000004001c7825 */ /* 0x000fc600078e021c */
[----:B------:R2:W-:Y:S04]  /*e4f0*/  LDGSTS.E [R11+0x3be00], [R18.64], !P2 ;  /* 0x3be00000120b7fae */ /* 0x0005e8000d121844 */
[----:B------:R2:W-:Y:S01]  /*e500*/  LDGSTS.E [R11+0x3d800], [R24.64], !P1 ;  /* 0x3d800000180b7fae */ /* 0x0005e2000c921844 */
[----:B------:R-:W-:-:S03]  /*e510*/  LOP3.LUT R3, R2, R10, RZ, 0x3c, !PT ;  /* 0x0000000a02037212 */ /* 0x000fc600078e3cff */
[----:B------:R2:W-:Y:S04]  /*e520*/  LDGSTS.E [R11+0x3da00], [R50.64], !P1 ;  /* 0x3da00000320b7fae */ /* 0x0005e8000c921844 */
[----:B------:R2:W-:Y:S04]  /*e530*/  LDGSTS.E [R11+0x3dc00], [R48.64], !P1 ;  /* 0x3dc00000300b7fae */ /* 0x0005e8000c921844 */
[----:B------:R2:W-:Y:S04]  /*e540*/  LDGSTS.E [R11+0x3de00], [R38.64], !P1 ;  /* 0x3de00000260b7fae */ /* 0x0005e8000c921844 */
[----:B------:R2:W-:Y:S04]  /*e550*/  LDGSTS.E [R11+0x3f800], [R60.64], !P6 ;  /* 0x3f8000003c0b7fae */ /* 0x0005e8000f121844 */
[----:B------:R2:W-:Y:S04]  /*e560*/  LDGSTS.E [R11+0x3fa00], [R36.64], !P6 ;  /* 0x3fa00000240b7fae */ /* 0x0005e8000f121844 */
[----:B------:R2:W-:Y:S04]  /*e570*/  LDGSTS.E [R11+0x3fc00], [R28.64], !P6 ;  /* 0x3fc000001c0b7fae */ /* 0x0005e8000f121844 */
[----:B------:R2:W-:Y:S04]  /*e580*/  LDGSTS.E [R11+0x3fe00], [R26.64], !P6 ;  /* 0x3fe000001a0b7fae */ /* 0x0005e8000f121844 */
[----:B------:R-:W0:Y:S04]  /*e590*/  LDGDEPBAR ;  /* 0x00000000000079af */ /* 0x000e280000000000 */
        /* <DEDUP_REMOVED lines=19> */
[----:B------:R2:W-:Y:S01]  /*e6d0*/  LDGSTS.E [R3+0x6cc00], [R100.64], P4 ;  /* 0x6cc0000064037fae */ /* 0x0005e2000a121844 */
[----:B------:R-:W-:-:S03]  /*e6e0*/  LOP3.LUT R2, R2, R10, RZ, 0x3c, !PT ;  /* 0x0000000a02027212 */ /* 0x000fc600078e3cff */
[----:B------:R2:W-:Y:S04]  /*e6f0*/  LDGSTS.E [R3+0x6d000], [R90.64], P4 ;  /* 0x6d0000005a037fae */ /* 0x0005e8000a121844 */
[----:B-1----:R-:W2:Y:S04]  /*e700*/  LDL.LU.64 R46, [R1+0x1bc8] ;  /* 0x001bc800012e7983 */ /* 0x002ea80000300a00 */
[----:B------:R2:W-:Y:S04]  /*e710*/  LDGSTS.E [R3+0x6d400], [R84.64], P4 ;  /* 0x6d40000054037fae */ /* 0x0005e8000a121844 */
[----:B---3--:R-:W3:Y:S04]  /*e720*/  LDL.LU.64 R44, [R1+0x1bc0] ;  /* 0x001bc000012c7983 */ /* 0x008ee80000300a00 */
[----:B------:R2:W-:Y:S04]  /*e730*/  LDGSTS.E [R3+0x6d800], [R76.64], P4 ;  /* 0x6d8000004c037fae */ /* 0x0005e8000a121844 */
[----:B----4-:R-:W4:Y:S04]  /*e740*/  LDL.LU.64 R42, [R1+0x1bb8] ;  /* 0x001bb800012a7983 */ /* 0x010f280000300a00 */
[----:B------:R2:W-:Y:S01]  /*e750*/  LDGSTS.E [R3+0x6dc00], [R92.64], P4 ;  /* 0x6dc000005c037fae */ /* 0x0005e2000a121844 */
[----:B------:R-:W-:-:S03]  /*e760*/  LOP3.LUT R2, R2, 0x40, RZ, 0x3c, !PT ;  /* 0x0000004002027812 */ /* 0x000fc600078e3cff */
[----:B------:R-:W4:Y:S04]  /*e770*/  LDL.LU.64 R202, [R1+0x1bb0] ;  /* 0x001bb00001ca7983 */ /* 0x000f280000300a00 */
[----:B------:R2:W-:Y:S04]  /*e780*/  LDGSTS.E [R3+0x6e000], [R108.64], P4 ;  /* 0x6e0000006c037fae */ /* 0x0005e8000a121844 */
        /* <DEDUP_REMOVED lines=16> */
[----:B------:R1:W-:Y:S04]  /*e890*/  LDGSTS.E [R2+0x68600], [R174.64], P4 ;  /* 0x68600000ae027fae */ /* 0x0003e8000a121844 */
[----:B------:R1:W-:Y:S04]  /*e8a0*/  LDGSTS.E [R2+0x68a00], [R168.64], P4 ;  /* 0x68a00000a8027fae */ /* 0x0003e8000a121844 */
[----:B-1----:R-:W4:Y:S04]  /*e8b0*/  LDL.LU.64 R176, [R1+0x1b68] ;  /* 0x001b680001b07983 */ /* 0x002f280000300a00 */
[----:B------:R-:W4:Y:S04]  /*e8c0*/  LDL.LU.64 R174, [R1+0x1b60] ;  /* 0x001b600001ae7983 */ /* 0x000f280000300a00 */
        /* <DEDUP_REMOVED lines=14> */
[----:B------:R1:W-:Y:S01]  /*e9b0*/  LDGSTS.E [R2+0x6aa00], [R30.64], P4 ;  /* 0x6aa000001e027fae */ /* 0x0003e2000a121844 */
[----:B------:R-:W-:-:S03]  /*e9c0*/  IMAD.WIDE R34, R0, 0x4, R34 ;  /* 0x0000000400227825 */ /* 0x000fc600078e0222 */
[----:B------:R2:W-:Y:S04]  /*e9d0*/  LDGSTS.E [R2+0x6ae00], [R4.64], P4 ;  /* 0x6ae0000004027fae */ /* 0x0005e8000a121844 */
[----:B-1----:R-:W4:Y:S04]  /*e9e0*/  LDL.LU.64 R32, [R1+0x1b20] ;  /* 0x001b200001207983 */ /* 0x002f280000300a00 */
[----:B------:R-:W4:Y:S01]  /*e9f0*/  LDL.LU.64 R30, [R1+0x1b18] ;  /* 0x001b1800011e7983 */ /* 0x000f220000300a00 */
[----:B------:R-:W-:-:S03]  /*ea00*/  IMAD.WIDE R40, R0, 0x4, R40 ;  /* 0x0000000400287825 */ /* 0x000fc600078e0228 */
[----:B------:R-:W-:Y:S04]  /*ea10*/  STL [R1+0x1ae0], R34 ;  /* 0x001ae02201007387 */ /* 0x000fe80000100800 */
[----:B------:R1:W-:Y:S04]  /*ea20*/  STL [R1+0x1adc], R35 ;  /* 0x001adc2301007387 */ /* 0x0003e80000100800 */
[----:B------:R-:W-:Y:S04]  /*ea30*/  STL [R1+0x1ae8], R40 ;  /* 0x001ae82801007387 */ /* 0x000fe80000100800 */
[----:B------:R-:W-:Y:S01]  /*ea40*/  STL [R1+0x1ae4], R41 ;  /* 0x001ae42901007387 */ /* 0x000fe20000100800 */
        /* <DEDUP_REMOVED lines=26> */
[----:B------:R-:W-:-:S04]  /*ebf0*/  IMAD.WIDE R102, R0, 0x4, R102 ;  /* 0x0000000400667825 */ /* 0x000fc800078e0266 */
[C---:B------:R-:W-:Y:S01]  /*ec00*/  IMAD.WIDE R106, R0.reuse, 0x4, R106 ;  /* 0x00000004006a7825 */ /* 0x040fe200078e026a */
[----:B--2---:R-:W2:Y:S03]  /*ec10*/  S2R R3, SR_TID.X ;  /* 0x0000000000037919 */ /* 0x004ea60000002100 */
        /* <DEDUP_REMOVED lines=14> */
[----:B------:R-:W0:Y:S01]  /*ed00*/  LDGDEPBAR ;  /* 0x00000000000079af */ /* 0x000e220000000000 */
[----:B------:R-:W-:-:S04]  /*ed10*/  IMAD.WIDE R46, R0, 0x4, R46 ;  /* 0x00000004002e7825 */ /* 0x000fc800078e022e */
        /* <DEDUP_REMOVED lines=21> */
[----:B------:R-:W-:-:S05]  /*ee70*/  IMAD.WIDE R30, R0, 0x4, R30 ;  /* 0x00000004001e7825 */ /* 0x000fca00078e021e */
[----:B------:R-:W-:Y:S04]  /*ee80*/  STL [R1+0x1ad0], R30 ;  /* 0x001ad01e01007387 */ /* 0x000fe80000100800 */
[----:B------:R3:W-:Y:S04]  /*ee90*/  STL [R1+0x1acc], R31 ;  /* 0x001acc1f01007387 */ /* 0x0007e80000100800 */
[----:B------:R-:W-:Y:S04]  /*eea0*/  STL [R1+0x1ad8], R32 ;  /* 0x001ad82001007387 */ /* 0x000fe80000100800 */
[----:B------:R-:W-:Y:S04]  /*eeb0*/  STL [R1+0x1ad4], R33 ;  /* 0x001ad42101007387 */ /* 0x000fe80000100800 */
[----:B------:R-:W-:Y:S04]  /*eec0*/  STL [R1+0x1ac0], R152 ;  /* 0x001ac09801007387 */ /* 0x000fe80000100800 */
[----:B------:R4:W-:Y:S04]  /*eed0*/  STL [R1+0x1abc], R153 ;  /* 0x001abc9901007387 */ /* 0x0009e80000100800 */
[----:B------:R-:W-:Y:S04]  /*eee0*/  STL [R1+0x1ac8], R154 ;  /* 0x001ac89a01007387 */ /* 0x000fe80000100800 */
[----:B------:R-:W-:Y:S04]  /*eef0*/  STL [R1+0x1ac4], R155 ;  /* 0x001ac49b01007387 */ /* 0x000fe80000100800 */
[----:B------:R-:W-:Y:S04]  /*ef00*/  STL [R1+0x1ab0], R156 ;  /* 0x001ab09c01007387 */ /* 0x000fe80000100800 */
[----:B------:R-:W-:Y:S04]  /*ef10*/  STL [R1+0x1aac], R157 ;  /* 0x001aac9d01007387 */ /* 0x000fe80000100800 */
[----:B------:R-:W-:Y:S04]  /*ef20*/  STL [R1+0x1ab8], R162 ;  /* 0x001ab8a201007387 */ /* 0x000fe80000100800 */
[----:B------:R1:W-:Y:S04]  /*ef30*/  STL [R1+0x1ab4], R163 ;  /* 0x001ab4a301007387 */ /* 0x0003e80000100800 */
[----:B------:R-:W-:Y:S04]  /*ef40*/  STL [R1+0x1aa0], R164 ;  /* 0x001aa0a401007387 */ /* 0x000fe80000100800 */
[----:B------:R1:W-:Y:S04]  /*ef50*/  STL [R1+0x1a9c], R165 ;  /* 0x001a9ca501007387 */ /* 0x0003e80000100800 */
[----:B------:R-:W-:Y:S04]  /*ef60*/  STL [R1+0x1aa8], R166 ;  /* 0x001aa8a601007387 */ /* 0x000fe80000100800 */
        /* <DEDUP_REMOVED lines=66> */
[----:B------:R-:W-:Y:S01]  /*f390*/  STL [R1+0x198c], R119 ;  /* 0x00198c7701007387 */ /* 0x000fe20000100800 */
[----:B------:R-:W-:-:S03]  /*f3a0*/  IMAD.WIDE R136, R0, 0x4, R136 ;  /* 0x0000000400887825 */ /* 0x000fc600078e0288 */
        /* <DEDUP_REMOVED lines=18> */
[----:B------:R-:W-:Y:S01]  /*f4d0*/  STL [R1+0x1968], R144 ;  /* 0x0019689001007387 */ /* 0x000fe20000100800 */
[----:B--2---:R-:W-:-:S03]  /*f4e0*/  LOP3.LUT R5, R3, 0x7f, RZ, 0xc0, !PT ;  /* 0x0000007f03057812 */ /* 0x004fc600078ec0ff */
[----:B------:R-:W-:Y:S01]  /*f4f0*/  STL [R1+0x1964], R145 ;  /* 0x0019649101007387 */ /* 0x000fe20000100800 */
[----:B------:R-:W-:-:S03]  /*f500*/  IMAD.WIDE R214, R0, 0x4, R214 ;  /* 0x0000000400d67825 */ /* 0x000fc600078e02d6 */
[----:B------:R-:W-:Y:S04]  /*f510*/  STL [R1+0x1950], R146 ;  /* 0x0019509201007387 */ /* 0x000fe80000100800 */
[----:B------:R-:W-:Y:S01]  /*f520*/  STL [R1+0x194c], R147 ;  /* 0x00194c9301007387 */ /* 0x000fe20000100800 */
[----:B------:R-:W-:-:S03]  /*f530*/  IMAD.WIDE R216, R0, 0x4, R216 ;  /* 0x0000000400d87825 */ /* 0x000fc600078e02d8 */
[----:B------:R-:W-:Y:S01]  /*f540*/  STL [R1+0x1958], R148 ;  /* 0x0019589401007387 */ /* 0x000fe20000100800 */
[----:B------:R-:W-:-:S03]  /*f550*/  SHF.L.U32 R3, R5, 0x2, RZ ;  /* 0x0000000205037819 */ /* 0x000fc600000006ff */
[----:B------:R-:W-:Y:S01]  /*f560*/  BAR.SYNC.DEFER_BLOCKING 0x0 ;  /* 0x0000000000007b1d */ /* 0x000fe20000010000 */
[----:B------:R-:W-:-:S05]  /*f570*/  IMAD.WIDE R218, R0, 0x4, R218 ;  /* 0x0000000400da7825 */ /* 0x000fca00078e02da */
        /* <DEDUP_REMOVED lines=11> */
[----:B------:R-:W-:Y:S01]  /*f630*/  @!PT LDS RZ, [RZ] ;  /* 0x00000000fffff984 */ /* 0x000fe20000000800 */
[----:B------:R-:W-:Y:S01]  /*f640*/  @!PT LDS RZ, [RZ] ;  /* 0x00000000fffff984 */ /* 0x000fe20000000800 */
[----:B------:R-:W-:Y:S01]  /*f650*/  @!PT LDS RZ, [RZ] ;  /* 0x00000000fffff984 */ /* 0x000fe20000000800 */
[----:B------:R1:W-:Y:S04]  /*f660*/  LDGSTS.E [R3+0x40000], [R34.64], !P3 ;  /* 0x4000000022037fae */ /* 0x0003e8000d921844 */
[----:B------:R-:W-:Y:S04]  /*f670*/  STL [R1+0x1934], R217 ;  /* 0x001934d901007387 */ /* 0x000fe80000100800 */
[----:B------:R-:W-:Y:S01]  /*f680*/  STL [R1+0x1920], R218 ;  /* 0x001920da01007387 */ /* 0x000fe20000100800 */
[----:B-1----:R-:W-:-:S03]  /*f690*/  IMAD.SHL.U32 R35, R5, 0x4, RZ ;  /* 0x0000000405237824 */ /* 0x002fc600078e00ff */
[----:B------:R-:W-:Y:S01]  /*f6a0*/  STL [R1+0x191c], R219 ;  /* 0x00191cdb01007387 */ /* 0x000fe20000100800 */
[----:B------:R-:W-:-:S03]  /*f6b0*/  IMAD.SHL.U32 R5, R5, 0x4, RZ ;  /* 0x0000000405057824 */ /* 0x000fc600078e00ff */
[----:B------:R-:W-:Y:S04]  /*f6c0*/  STL [R1+0x1928], R220 ;  /* 0x001928dc01007387 */ /* 0x000fe80000100800 */
[----:B------:R-:W-:Y:S04]  /*f6d0*/  STL [R1+0x1924], R221 ;  /* 0x001924dd01007387 */ /* 0x000fe80000100800 */
[----:B------:R-:W-:Y:S04]  /*f6e0*/  STL [R1+0x1910], R222 ;  /* 0x001910de01007387 */ /* 0x000fe80000100800 */
[----:B------:R1:W-:Y:S04]  /*f6f0*/  LDGSTS.E [R35+0x40200], [R40.64], !P3 ;  /* 0x4020000028237fae */ /* 0x0003e8000d921844 */
[----:B------:R-:W-:Y:S04]  /*f700*/  STL [R1+0x190c], R223 ;  /* 0x00190cdf01007387 */ /* 0x000fe80000100800 */
[----:B------:R3:W-:Y:S04]  /*f710*/  LDGSTS.E [R35+0x40400], [R30.64], !P3 ;  /* 0x404000001e237fae */ /* 0x0007e8000d921844 */
[----:B------:R-:W-:Y:S04]  /*f720*/  STL [R1+0x1918], R224 ;  /* 0x001918e001007387 */ /* 0x000fe80000100800 */
[----:B------:R-:W-:Y:S01]  /*f730*/  STL [R1+0x1914], R225 ;  /* 0x001914e101007387 */ /* 0x000fe20000100800 */
[----:B---3--:R-:W-:Y:S01]  /*f740*/  LOP3.LUT R31, R5, 0x20, RZ, 0x3c, !PT ;  /* 0x00000020051f7812 */ /* 0x008fe200078e3cff */
[----:B------:R-:W-:-:S02]  /*f750*/  IMAD.MOV.U32 R34, RZ, RZ, c[0x0][0x180] ;  /* 0x00006000ff227624 */ /* 0x000fc400078e00ff */
[----:B------:R-:W2:Y:S04]  /*f760*/  LDL.LU.64 R4, [R1] ;  /* 0x0000000001047983 */ /* 0x000ea80000300a00 */
[----:B-1----:R-:W3:Y:S01]  /*f770*/  LDL.LU.64 R40, [R1+0x8] ;  /* 0x0000080001287983 */ /* 0x002ee20000300a00 */
[----:B------:R-:W-:-:S03]  /*f780*/  IADD3 R2, R34, -0x85, RZ ;  /* 0xffffff7b22027810 */ /* 0x000fc60007ffe0ff */
[----:B------:R1:W-:Y:S01]  /*f790*/  LDGSTS.E [R35+0x40600], [R32.64], !P3 ;  /* 0x4060000020237fae */ /* 0x0003e2000d921844 */
[----:B------:R-:W-:Y:S02]  /*f7a0*/  ISETP.GE.U32.AND P0, PT, R2, 0x7fffff5c, PT ;  /* 0x7fffff5c0200780c */ /* 0x000fe40003f06070 */
[----:B------:R-:W-:-:S11]  /*f7b0*/  IADD3 R2, R34, -0x89, RZ ;  /* 0xffffff7722027810 */ /* 0x000fd60007ffe0ff */
[----:B------:R4:W-:Y:S04]  /*f7c0*/  LDGSTS.E [R35+0x42000], [R152.64], !P0 ;  /* 0x4200000098237fae */ /* 0x0009e8000c121844 */
[----:B------:R1:W-:Y:S04]  /*f7d0*/  LDGSTS.E [R35+0x42200], [R154.64], !P0 ;  /* 0x422000009a237fae */ /* 0x0003e8000c121844 */
[----:B------:R1:W-:Y:S04]  /*f7e0*/  LDGSTS.E [R35+0x42400], [R156.64], !P0 ;  /* 0x424000009c237fae */ /* 0x0003e8000c121844 */
[----:B------:R1:W-:Y:S01]  /*f7f0*/  LDGSTS.E [R35+0x42600], [R162.64], !P0 ;  /* 0x42600000a2237fae */ /* 0x0003e2000c121844 */
[----:B------:R-:W-:-:S02]  /*f800*/  ISETP.GE.U32.AND P0, PT, R2, 0x7fffff58, PT ;  /* 0x7fffff580200780c */ /* 0x000fc40003f06070 */
        /* <DEDUP_REMOVED lines=71> */
[----:B------:R-:W-:Y:S01]  /*fc80*/  ISETP.GE.U32.AND P0, PT, R2, 0x7fffff47, PT ;  /* 0x7fffff470200780c */ /* 0x000fe20003f06070 */
[----:B------:R-:W-:Y:S01]  /*fc90*/  IMAD.WIDE R226, R0, 0x4, R226 ;  /* 0x0000000400e27825 */ /* 0x000fe200078e02e2 */
[----:B------:R-:W-:-:S03]  /*fca0*/  IADD3 R2, R34, -0x9e, RZ ;  /* 0xffffff6222027810 */ /* 0x000fc60007ffe0ff */
[C---:B------:R-:W-:Y:S01]  /*fcb0*/  IMAD.WIDE R228, R0.reuse, 0x4, R228 ;  /* 0x0000000400e47825 */ /* 0x040fe200078e02e4 */
[----:B------:R-:W-:Y:S03]  /*fcc0*/  STL [R1+0x1900], R226 ;  /* 0x001900e201007387 */ /* 0x000fe60000100800 */
[----:B------:R-:W-:-:S04]  /*fcd0*/  IMAD.WIDE R230, R0, 0x4, R230 ;  /* 0x0000000400e67825 */ /* 0x000fc800078e02e6 */
[----:B------:R1:W-:Y:S04]  /*fce0*/  LDGSTS.E [R31+0x4c800], [R218.64], !P0 ;  /* 0x4c800000da1f7fae */ /* 0x0003e8000c121844 */
[----:B------:R1:W-:Y:S04]  /*fcf0*/  LDGSTS.E [R31+0x4ca00], [R220.64], !P0 ;  /* 0x4ca00000dc1f7fae */ /* 0x0003e8000c121844 */
[----:B------:R1:W-:Y:S04]  /*fd00*/  LDGSTS.E [R31+0x4cc00], [R222.64], !P0 ;  /* 0x4cc00000de1f7fae */ /* 0x0003e8000c121844 */
[----:B------:R1:W-:Y:S01]  /*fd10*/  LDGSTS.E [R31+0x4ce00], [R224.64], !P0 ;  /* 0x4ce00000e01f7fae */ /* 0x0003e2000c121844 */
[----:B------:R-:W-:-:S03]  /*fd20*/  ISETP.GE.U32.AND P0, PT, R2, 0x7fffff43, PT ;  /* 0x7fffff430200780c */ /* 0x000fc60003f06070 */
[----:B------:R-:W-:Y:S04]  /*fd30*/  STL [R1+0x18fc], R227 ;  /* 0x0018fce301007387 */ /* 0x000fe80000100800 */
[----:B------:R-:W-:Y:S04]  /*fd40*/  STL [R1+0x1908], R228 ;  /* 0x001908e401007387 */ /* 0x000fe80000100800 */
[----:B------:R-:W-:Y:S04]  /*fd50*/  STL [R1+0x1904], R229 ;  /* 0x001904e501007387 */ /* 0x000fe80000100800 */
[----:B------:R-:W-:Y:S04]  /*fd60*/  STL [R1+0x18f0], R230 ;  /* 0x0018f0e601007387 */ /* 0x000fe80000100800 */
[----:B----4-:R-:W4:Y:S01]  /*fd70*/  LDL.LU.64 R152, [R1+0x18] ;  /* 0x0000180001987983 */ /* 0x010f220000300a00 */
[----:B------:R-:W-:-:S03]  /*fd80*/  IMAD.WIDE R232, R0, 0x4, R232 ;  /* 0x0000000400e87825 */ /* 0x000fc600078e02e8 */
[----:B------:R-:W-:Y:S04]  /*fd90*/  STL [R1+0x18ec], R231 ;  /* 0x0018ece701007387 */ /* 0x000fe80000100800 */
[----:B-1----:R-:W4:Y:S04]  /*fda0*/  LDL.LU.64 R162, [R1+0x30] ;  /* 0x0000300001a27983 */ /* 0x002f280000300a00 */
[----:B------:R1:W-:Y:S04]  /*fdb0*/  LDGSTS.E [R31+0x4e800], [R226.64], !P0 ;  /* 0x4e800000e21f7fae */ /* 0x0003e8000c121844 */
[----:B------:R1:W-:Y:S04]  /*fdc0*/  LDGSTS.E [R31+0x4ea00], [R228.64], !P0 ;  /* 0x4ea00000e41f7fae */ /* 0x0003e8000c121844 */
[----:B------:R-:W-:Y:S04]  /*fdd0*/  STL [R1+0x18f8], R232 ;  /* 0x0018f8e801007387 */ /* 0x000fe80000100800 */
[----:B------:R1:W-:Y:S04]  /*fde0*/  LDGSTS.E [R31+0x4ec00], [R230.64], !P0 ;  /* 0x4ec00000e61f7fae */ /* 0x0003e8000c121844 */
[----:B------:R-:W-:Y:S04]  /*fdf0*/  STL [R1+0x18f4], R233 ;  /* 0x0018f4e901007387 */ /* 0x000fe80000100800 */
[----:B------:R1:W-:Y:S04]  /*fe00*/  LDGSTS.E [R31+0x4ee00], [R232.64], !P0 ;  /* 0x4ee00000e81f7fae */ /* 0x0003e8000c121844 */
[----:B------:R-:W4:Y:S01]  /*fe10*/  LDL.LU.64 R156, [R1+0x48] ;  /* 0x00004800019c7983 */ /* 0x000f220000300a00 */
[----:B------:R-:W-:-:S03]  /*fe20*/  IMAD.WIDE R234, R0, 0x4, R234 ;  /* 0x0000000400ea7825 */ /* 0x000fc600078e02ea */
[----:B-1----:R-:W4:Y:S01]  /*fe30*/  LDL.LU.64 R30, [R1+0x210] ;  /* 0x00021000011e7983 */ /* 0x002f220000300a00 */
[----:B------:R-:W-:Y:S01]  /*fe40*/  IMAD.WIDE R236, R0, 0x4, R236 ;  /* 0x0000000400ec7825 */ /* 0x000fe200078e02ec */
[----:B------:R-:W-:Y:S02]  /*fe50*/  IADD3 R2, R34, -0x83, RZ ;  /* 0xffffff7d22027810 */ /* 0x000fe40007ffe0ff */
[----:B------:R-:W-:Y:S01]  /*fe60*/  STL [R1+0x16e8], R234 ;  /* 0x0016e8ea01007387 */ /* 0x000fe20000100800 */
[----:B------:R-:W-:Y:S02]  /*fe70*/  LOP3.LUT R33, R3, 0x40, RZ, 0x3c, !PT ;  /* 0x0000004003217812 */ /* 0x000fe400078e3cff */
[----:B------:R-:W-:Y:S01]  /*fe80*/  ISETP.GE.U32.AND P0, PT, R2, 0x7fffff5e, PT ;  /* 0x7fffff5e0200780c */ /* 0x000fe20003f06070 */
[----:B------:R-:W-:Y:S01]  /*fe90*/  STL [R1+0x16e4], R235 ;  /* 0x0016e4eb01007387 */ /* 0x000fe20000100800 */
[----:B---3--:R-:W-:-:S03]  /*fea0*/  IMAD.WIDE R2, R0, 0x4, R40 ;  /* 0x0000000400027825 */ /* 0x008fc600078e0228 */
[----:B------:R-:W-:Y:S04]  /*feb0*/  STL [R1+0x16f0], R236 ;  /* 0x0016f0ec01007387 */ /* 0x000fe80000100800 */
[----:B------:R-:W-:Y:S04]  /*fec0*/  STL [R1+0x16ec], R237 ;  /* 0x0016eced01007387 */ /* 0x000fe80000100800 */
[----:B------:R-:W3:Y:S01]  /*fed0*/  LDL.LU.64 R40, [R1+0x218] ;  /* 0x0002180001287983 */ /* 0x000ee20000300a00 */
[----:B--2---:R-:W-:-:S03]  /*fee0*/  IMAD.WIDE R4, R0, 0x4, R4 ;  /* 0x0000000400047825 */ /* 0x004fc600078e0204 */
[----:B------:R1:W-:Y:S04]  /*fef0*/  LDGSTS.E [R33+0x41000], [R234.64], !P0 ;  /* 0x41000000ea217fae */ /* 0x0003e8000c121844 */
[----:B------:R-:W-:Y:S04]  /*ff00*/  STL [R1+0x16f8], R4 ;  /* 0x0016f80401007387 */ /* 0x000fe80000100800 */
[----:B------:R-:W-:Y:S04]  /*ff10*/  STL [R1+0x16f4], R5 ;  /* 0x0016f40501007387 */ /* 0x000fe80000100800 */
[----:B------:R-:W2:Y:S04]  /*ff20*/  LDL.LU.64 R164, [R1+0x208] ;  /* 0x0002080001a47983 */ /* 0x000ea80000300a00 */
[----:B------:R1:W-:Y:S04]  /*ff30*/  LDGSTS.E [R33+0x41200], [R236.64], !P0 ;  /* 0x41200000ec217fae */ /* 0x0003e8000c121844 */
[----:B------:R4:W-:Y:S04]  /*ff40*/  LDGSTS.E [R33+0x41400], [R4.64], !P0 ;  /* 0x4140000004217fae */ /* 0x0009e8000c121844 */
[----:B------:R1:W-:Y:S04]  /*ff50*/  LDGSTS.E [R33+0x41600], [R2.64], !P0 ;  /* 0x4160000002217fae */ /* 0x0003e8000c121844 */
[----:B------:R1:W-:Y:S04]  /*ff60*/  STL [R1+0x1700], R2 ;  /* 0x0017000201007387 */ /* 0x0003e80000100800 */
[----:B------:R4:W-:Y:S04]  /*ff70*/  STL [R1+0x16fc], R3 ;  /* 0x0016fc0301007387 */ /* 0x0009e80000100800 */
[----:B------:R-:W2:Y:S01]  /*ff80*/  LDL.LU.64 R154, [R1+0x200] ;  /* 0x00020000019a7983 */ /* 0x000ea20000300a00 */
[----:B-1----:R-:W-:-:S04]  /*ff90*/  IADD3 R2, R34, -0x87, RZ ;  /* 0xffffff7922027810 */ /* 0x002fc80007ffe0ff */
[----:B------:R-:W-:Y:S01]  /*ffa0*/  ISETP.GE.U32.AND P0, PT, R2, 0x7fffff5a, PT ;  /* 0x7fffff5a0200780c */ /* 0x000fe20003f06070 */
[C---:B----4-:R-:W-:Y:S02]  /*ffb0*/  IMAD.WIDE R4, R0.reuse, 0x4, R152 ;  /* 0x0000000400047825 */ /* 0x050fe400078e0298 */
[----:B------:R-:W4:Y:S02]  /*ffc0*/  LDL.LU.64 R152, [R1+0x1f8] ;  /* 0x0001f80001987983 */ /* 0x000f240000300a00 */
[C---:B------:R-:W-:Y:S02]  /*ffd0*/  IMAD.WIDE R2, R0.reuse, 0x4, R162 ;  /* 0x0000000400027825 */ /* 0x040fe400078e02a2 */
[----:B------:R-:W-:Y:S04]  /*ffe0*/  STL [R1+0x1728], R4 ;  /* 0x0017280401007387 */ /* 0x000fe80000100800 */
[----:B------:R1:W-:Y:S04]  /*fff0*/  STL [R1+0x1724], R5 ;  /* 0x0017240501007387 */ /* 0x0003e80000100800 */
[----:B------:R1:W-:Y:S04]  /*10000*/  LDGSTS.E [R33+0x43000], [R4.64], !P0 ;  /* 0x4300000004217fae */ /* 0x0003e8000c121844 */
[----:B------:R-:W-:Y:S04]  /*10010*/  STL [R1+0x1730], R2 ;  /* 0x0017300201007387 */ /* 0x000fe80000100800 */
[----:B------:R1:W-:Y:S04]  /*10020*/  LDGSTS.E [R33+0x43200], [R2.64], !P0 ;  /* 0x4320000002217fae */ /* 0x0003e8000c121844 */
[----:B------:R1:W-:Y:S02]  /*10030*/  STL [R1+0x172c], R3 ;  /* 0x00172c0301007387 */ /* 0x0003e40000100800 */
[----:B-1----:R-:W-:-:S05]  /*10040*/  IMAD.WIDE R4, R0, 0x4, R156 ;  /* 0x0000000400047825 */ /* 0x002fca00078e029c */
[----:B------:R3:W-:Y:S01]  /*10050*/  LDGSTS.E [R33+0x43400], [R4.64], !P0 ;  /* 0x4340000004217fae */ /* 0x0007e2000c121844 */
[----:B------:R-:W-:-:S03]  /*10060*/  IMAD.WIDE R2, R0, 0x4, R30 ;  /* 0x0000000400027825 */ /* 0x000fc600078e021e */
[----:B------:R-:W4:Y:S04]  /*10070*/  LDL.LU.64 R30, [R1+0x1f0] ;  /* 0x0001f000011e7983 */ /* 0x000f280000300a00 */
[----:B------:R-:W-:Y:S04]  /*10080*/  STL [R1+0x1738], R4 ;  /* 0x0017380401007387 */ /* 0x000fe80000100800 */
[----:B------:R3:W-:Y:S04]  /*10090*/  STL [R1+0x1734], R5 ;  /* 0x0017340501007387 */ /* 0x0007e80000100800 */
[----:B------:R-:W4:Y:S04]  /*100a0*/  LDL.LU.64 R162, [R1+0x1e8] ;  /* 0x0001e80001a27983 */ /* 0x000f280000300a00 */
[----:B------:R1:W-:Y:S01]  /*100b0*/  STL [R1+0x1740], R2 ;  /* 0x0017400201007387 */ /* 0x0003e20000100800 */
[----:B---3--:R-:W-:-:S03]  /*100c0*/  IMAD.WIDE R4, R0, 0x4, R40 ;  /* 0x0000000400047825 */ /* 0x008fc600078e0228 */
[----:B------:R2:W-:Y:S04]  /*100d0*/  STL [R1+0x173c], R3 ;  /* 0x00173c0301007387 */ /* 0x0005e80000100800 */
[----:B------:R-:W3:Y:S04]  /*100e0*/  LDL.LU.64 R156, [R1+0x1e0] ;  /* 0x0001e000019c7983 */ /* 0x000ee80000300a00 */
[----:B------:R-:W3:Y:S04]  /*100f0*/  LDL.LU.64 R40, [R1+0x1d8] ;  /* 0x0001d80001287983 */ /* 0x000ee80000300a00 */
[----:B------:R1:W-:Y:S02]  /*10100*/  LDGSTS.E [R33+0x43600], [R2.64], !P0 ;  /* 0x4360000002217fae */ /* 0x0003e4000c121844 */
[----:B-1----:R-:W-:-:S04]  /*10110*/  IADD3 R2, R34, -0x8b, RZ ;  /* 0xffffff7522027810 */ /* 0x002fc80007ffe0ff */
[----:B------:R-:W-:Y:S01]  /*10120*/  ISETP.GE.U32.AND P0, PT, R2, 0x7fffff56, PT ;  /* 0x7fffff560200780c */ /* 0x000fe20003f06070 */
[C---:B--2---:R-:W-:Y:S01]  /*10130*/  IMAD.WIDE R2, R0.reuse, 0x4, R164 ;  /* 0x0000000400027825 */ /* 0x044fe200078e02a4 */
[----:B------:R-:W-:Y:S04]  /*10140*/  STL [R1+0x1768], R4 ;  /* 0x0017680401007387 */ /* 0x000fe80000100800 */
[----:B------:R1:W-:Y:S04]  /*10150*/  STL [R1+0x1764], R5 ;  /* 0x0017640501007387 */ /* 0x0003e80000100800 */
[----:B------:R-:W-:Y:S04]  /*10160*/  STL [R1+0x1770], R2 ;  /* 0x0017700201007387 */ /* 0x000fe80000100800 */
[----:B------:R1:W-:Y:S04]  /*10170*/  LDGSTS.E [R33+0x45000], [R4.64], !P0 ;  /* 0x4500000004217fae */ /* 0x0003e8000c121844 */
[----:B------:R4:W-:Y:S04]  /*10180*/  STL [R1+0x176c], R3 ;  /* 0x00176c0301007387 */ /* 0x0009e80000100800 */
[----:B------:R4:W-:Y:S01]  /*10190*/  LDGSTS.E [R33+0x45200], [R2.64], !P0 ;  /* 0x4520000002217fae */ /* 0x0009e2000c121844 */
[----:B-1----:R-:W-:-:S03]  /*101a0*/  IMAD.WIDE R4, R0, 0x4, R154 ;  /* 0x0000000400047825 */ /* 0x002fc600078e029a */
[----:B------:R-:W3:Y:S04]  /*101b0*/  LDL.LU.64 R154, [R1+0x1d0] ;  /* 0x0001d000019a7983 */ /* 0x000ee80000300a00 */
[----:B------:R-:W-:Y:S04]  /*101c0*/  STL [R1+0x1778], R4 ;  /* 0x0017780401007387 */ /* 0x000fe80000100800 */
[----:B------:R-:W-:Y:S04]  /*101d0*/  STL [R1+0x1774], R5 ;  /* 0x0017740501007387 */ /* 0x000fe80000100800 */
[----:B------:R1:W-:Y:S04]  /*101e0*/  LDGSTS.E [R33+0x45400], [R4.64], !P0 ;  /* 0x4540000004217fae */ /* 0x0003e8000c121844 */
[----:B------:R-:W3:Y:S01]  /*101f0*/  LDL.LU.64 R164, [R1+0x1c8] ;  /* 0x0001c80001a47983 */ /* 0x000ee20000300a00 */
[----:B----4-:R-:W-:-:S05]  /*10200*/  IMAD.WIDE R2, R0, 0x4, R152 ;  /* 0x0000000400027825 */ /* 0x010fca00078e0298 */
[----:B------:R4:W-:Y:S04]  /*10210*/  LDGSTS.E [R33+0x45600], [R2.64], !P0 ;  /* 0x4560000002217fae */ /* 0x0009e8000c121844 */
[----:B------:R4:W-:Y:S04]  /*10220*/  STL [R1+0x1780], R2 ;  /* 0x0017800201007387 */ /* 0x0009e80000100800 */
[----:B------:R1:W-:Y:S04]  /*10230*/  STL [R1+0x177c], R3 ;  /* 0x00177c0301007387 */ /* 0x0003e80000100800 */
[----:B------:R-:W2:Y:S01]  /*10240*/  LDL.LU.64 R152, [R1+0x1c0] ;  /* 0x0001c00001987983 */ /* 0x000ea20000300a00 */
[----:B----4-:R-:W-:-:S04]  /*10250*/  IADD3 R2, R34, -0x8f, RZ ;  /* 0xffffff7122027810 */ /* 0x010fc80007ffe0ff */
[----:B------:R-:W-:Y:S01]  /*10260*/  ISETP.GE.U32.AND P0, PT, R2, 0x7fffff52, PT ;  /* 0x7fffff520200780c */ /* 0x000fe20003f06070 */
[C---:B-1----:R-:W-:Y:S02]  /*10270*/  IMAD.WIDE R4, R0.reuse, 0x4, R30 ;  /* 0x0000000400047825 */ /* 0x042fe400078e021e */
[----:B------:R-:W4:Y:S04]  /*10280*/  LDL.LU.64 R30, [R1+0x1b8] ;  /* 0x0001b800011e7983 */ /* 0x000f280000300a00 */
[----:B------:R-:W-:Y:S01]  /*10290*/  STL [R1+0x17e4], R4 ;  /* 0x0017e40401007387 */ /* 0x000fe20000100800 */
[----:B------:R-:W-:-:S03]  /*102a0*/  IMAD.WIDE R2, R0, 0x4, R162 ;  /* 0x0000000400027825 */ /* 0x000fc600078e02a2 */
[----:B------:R-:W-:Y:S04]  /*102b0*/  STL [R1+0x17e0], R5 ;  /* 0x0017e00501007387 */ /* 0x000fe80000100800 */
[----:B------:R1:W-:Y:S04]  /*102c0*/  LDGSTS.E [R33+0x47000], [R4.64], !P0 ;  /* 0x4700000004217fae */ /* 0x0003e8000c121844 */
[----:B------:R-:W-:Y:S04]  /*102d0*/  STL [R1+0x17ec], R2 ;  /* 0x0017ec0201007387 */ /* 0x000fe80000100800 */
[----:B------:R3:W-:Y:S04]  /*102e0*/  LDGSTS.E [R33+0x47200], [R2.64], !P0 ;  /* 0x4720000002217fae */ /* 0x0007e8000c121844 */
[----:B------:R3:W-:Y:S02]  /*102f0*/  STL [R1+0x17e8], R3 ;  /* 0x0017e80301007387 */ /* 0x0007e40000100800 */
[----:B---3--:R-:W-:-:S02]  /*10300*/  IMAD.WIDE R2, R0, 0x4, R40 ;  /* 0x0000000400027825 */ /* 0x008fc400078e0228 */
[----:B------:R-:W3:Y:S02]  /*10310*/  LDL.LU.64 R40, [R1+0x1b0] ;  /* 0x0001b00001287983 */ /* 0x000ee40000300a00 */
[----:B-1----:R-:W-:-:S05]  /*10320*/  IMAD.WIDE R4, R0, 0x4, R156 ;  /* 0x0000000400047825 */ /* 0x002fca00078e029c */
[----:B------:R-:W-:Y:S04]  /*10330*/  STL [R1+0x17f4], R4 ;  /* 0x0017f40401007387 */ /* 0x000fe80000100800 */
[----:B------:R1:W-:Y:S04]  /*10340*/  STL [R1+0x17f0], R5 ;  /* 0x0017f00501007387 */ /* 0x0003e80000100800 */
[----:B------:R-:W3:Y:S04]  /*10350*/  LDL.LU.64 R162, [R1+0x1a8] ;  /* 0x0001a80001a27983 */ /* 0x000ee80000300a00 */
[----:B------:R1:W-:Y:S04]  /*10360*/  LDGSTS.E [R33+0x47400], [R4.64], !P0 ;  /* 0x4740000004217fae */ /* 0x0003e8000c121844 */
[----:B------:R1:W-:Y:S04]  /*10370*/  LDGSTS.E [R33+0x47600], [R2.64], !P0 ;  /* 0x4760000002217fae */ /* 0x0003e8000c121844 */
[----:B------:R1:W-:Y:S04]  /*10380*/  STL [R1+0x17fc], R2 ;  /* 0x0017fc0201007387 */ /* 0x0003e80000100800 */
[----:B------:R1:W-:Y:S04]  /*10390*/  STL [R1+0x17f8], R3 ;  /* 0x0017f80301007387 */ /* 0x0003e80000100800 */
[----:B------:R-:W3:Y:S01]  /*103a0*/  LDL.LU.64 R156, [R1+0x1a0] ;  /* 0x0001a000019c7983 */ /* 0x000ee20000300a00 */
[----:B-1----:R-:W-:Y:S01]  /*103b0*/  IMAD.WIDE R4, R0, 0x4, R154 ;  /* 0x0000000400047825 */ /* 0x002fe200078e029a */
[----:B------:R-:W-:-:S02]  /*103c0*/  IADD3 R2, R34, -0x93, RZ ;  /* 0xffffff6d22027810 */ /* 0x000fc40007ffe0ff */
[----:B------:R-:W3:Y:S02]  /*103d0*/  LDL.LU.64 R154, [R1+0x198] ;  /* 0x00019800019a7983 */ /* 0x000ee40000300a00 */
[----:B------:R-:W-:Y:S02]  /*103e0*/  ISETP.GE.U32.AND P0, PT, R2, 0x7fffff4e, PT ;  /* 0x7fffff4e0200780c */ /* 0x000fe40003f06070 */
[----:B------:R-:W-:Y:S04]  /*103f0*/  STL [R1+0x1824], R4 ;  /* 0x0018240401007387 */ /* 0x000fe80000100800 */
[----:B------:R2:W-:Y:S01]  /*10400*/  STL [R1+0x1820], R5 ;  /* 0x0018200501007387 */ /* 0x0005e20000100800 */
[----:B------:R-:W-:-:S06]  /*10410*/  IMAD.WIDE R2, R0, 0x4, R164 ;  /* 0x0000000400027825 */ /* 0x000fcc00078e02a4 */
[----:B------:R2:W-:Y:S04]  /*10420*/  LDGSTS.E [R33+0x49000], [R4.64], !P0 ;  /* 0x4900000004217fae */ /* 0x0005e8000c121844 */
[----:B------:R-:W-:Y:S04]  /*10430*/  STL [R1+0x182c], R2 ;  /* 0x00182c0201007387 */ /* 0x000fe80000100800 */
[----:B------:R4:W-:Y:S04]  /*10440*/  LDGSTS.E [R33+0x49200], [R2.64], !P0 ;  /* 0x4920000002217fae */ /* 0x0009e8000c121844 */
[----:B------:R4:W-:Y:S01]  /*10450*/  STL [R1+0x1828], R3 ;  /* 0x0018280301007387 */ /* 0x0009e20000100800 */
[----:B--2---:R-:W-:-:S03]  /*10460*/  IMAD.WIDE R4, R0, 0x4, R152 ;  /* 0x0000000400047825 */ /* 0x004fc600078e0298 */
[----:B------:R-:W2:Y:S04]  /*10470*/  LDL.LU.64 R152, [R1+0x190] ;  /* 0x0001900001987983 */ /* 0x000ea80000300a00 */
[----:B------:R-:W-:Y:S04]  /*10480*/  STL [R1+0x1834], R4 ;  /* 0x0018340401007387 */ /* 0x000fe80000100800 */
[----:B------:R3:W-:Y:S04]  /*10490*/  STL [R1+0x1830], R5 ;  /* 0x0018300501007387 */ /* 0x0007e80000100800 */
[----:B------:R-:W2:Y:S04]  /*104a0*/  LDL.LU.64 R164, [R1+0x188] ;  /* 0x0001880001a47983 */ /* 0x000ea80000300a00 */
[----:B------:R3:W-:Y:S01]  /*104b0*/  LDGSTS.E [R33+0x49400], [R4.64], !P0 ;  /* 0x4940000004217fae */ /* 0x0007e2000c121844 */
[----:B----4-:R-:W-:-:S05]  /*104c0*/  IMAD.WIDE R2, R0, 0x4, R30 ;  /* 0x0000000400027825 */ /* 0x010fca00078e021e */
[----:B------:R1:W-:Y:S04]  /*104d0*/  STL [R1+0x183c], R2 ;  /* 0x00183c0201007387 */ /* 0x0003e80000100800 */
[----:B------:R4:W-:Y:S04]  /*104e0*/  STL [R1+0x1838], R3 ;  /* 0x0018380301007387 */ /* 0x0009e80000100800 */
[----:B------:R-:W2:Y:S04]  /*104f0*/  LDL.LU.64 R30, [R1+0x180] ;  /* 0x00018000011e7983 */ /* 0x000ea80000300a00 */
[----:B------:R1:W-:Y:S01]  /*10500*/  LDGSTS.E [R33+0x49600], [R2.64], !P0 ;  /* 0x4960000002217fae */ /* 0x0003e2000c121844 */
[----:B---3--:R-:W-:-:S03]  /*10510*/  IMAD.WIDE R4, R0, 0x4, R40 ;  /* 0x0000000400047825 */ /* 0x008fc600078e0228 */
[----:B------:R-:W3:Y:S01]  /*10520*/  LDL.LU.64 R40, [R1+0x178] ;  /* 0x0001780001287983 */ /* 0x000ee20000300a00 */
[----:B-1----:R-:W-:-:S04]  /*10530*/  IADD3 R2, R34, -0x97, RZ ;  /* 0xffffff6922027810 */ /* 0x002fc80007ffe0ff */
[----:B------:R-:W-:Y:S01]  /*10540*/  ISETP.GE.U32.AND P0, PT, R2, 0x7fffff4a, PT ;  /* 0x7fffff4a0200780c */ /* 0x000fe20003f06070 */
[----:B------:R-:W-:Y:S01]  /*10550*/  STL [R1+0x1864], R4 ;  /* 0x0018640401007387 */ /* 0x000fe20000100800 */
[----:B----4-:R-:W-:-:S03]  /*10560*/  IMAD.WIDE R2, R0, 0x4, R162 ;  /* 0x0000000400027825 */ /* 0x010fc600078e02a2 */
[----:B------:R1:W-:Y:S08]  /*10570*/  STL [R1+0x1860], R5 ;  /* 0x0018600501007387 */ /* 0x0003f00000100800 */
[----:B------:R1:W-:Y:S04]  /*10580*/  LDGSTS.E [R33+0x4b000], [R4.64], !P0 ;  /* 0x4b00000004217fae */ /* 0x0003e8000c121844 */
[----:B------:R-:W-:Y:S04]  /*10590*/  STL [R1+0x186c], R2 ;  /* 0x00186c0201007387 */ /* 0x000fe80000100800 */
[----:B------:R4:W-:Y:S04]  /*105a0*/  STL [R1+0x1868], R3 ;  /* 0x0018680301007387 */ /* 0x0009e80000100800 */
[----:B------:R4:W-:Y:S01]  /*105b0*/  LDGSTS.E [R33+0x4b200], [R2.64], !P0 ;  /* 0x4b20000002217fae */ /* 0x0009e2000c121844 */
[----:B-1----:R-:W-:-:S03]  /*105c0*/  IMAD.WIDE R4, R0, 0x4, R156 ;  /* 0x0000000400047825 */ /* 0x002fc600078e029c */
[----:B------:R-:W3:Y:S04]  /*105d0*/  LDL.LU.64 R156, [R1+0x170] ;  /* 0x00017000019c7983 */ /* 0x000ee80000300a00 */
[----:B------:R2:W-:Y:S01]  /*105e0*/  LDGSTS.E [R33+0x4b400], [R4.64], !P0 ;  /* 0x4b40000004217fae */ /* 0x0005e2000c121844 */
[----:B----4-:R-:W-:-:S03]  /*105f0*/  IMAD.WIDE R2, R0, 0x4, R154 ;  /* 0x0000000400027825 */ /* 0x010fc600078e029a */
[----:B------:R-:W4:Y:S04]  /*10600*/  LDL.LU.64 R154, [R1+0x168] ;  /* 0x00016800019a7983 */ /* 0x000f280000300a00 */
[----:B------:R-:W-:Y:S04]  /*10610*/  STL [R1+0x1874], R4 ;  /* 0x0018740401007387 */ /* 0x000fe80000100800 */
[----:B------:R-:W-:Y:S04]  /*10620*/  STL [R1+0x1870], R5 ;  /* 0x0018700501007387 */ /* 0x000fe80000100800 */
[----:B------:R1:W-:Y:S04]  /*10630*/  LDGSTS.E [R33+0x4b600], [R2.64], !P0 ;  /* 0x4b60000002217fae */ /* 0x0003e8000c121844 */
[----:B------:R1:W-:Y:S02]  /*10640*/  STL [R1+0x187c], R2 ;  /* 0x00187c0201007387 */ /* 0x0003e40000100800 */
[----:B-1----:R-:W-:-:S04]  /*10650*/  IADD3 R2, R34, -0x9b, RZ ;  /* 0xffffff6522027810 */ /* 0x002fc80007ffe0ff */
[----:B------:R-:W-:Y:S01]  /*10660*/  ISETP.GE.U32.AND P0, PT, R2, 0x7fffff46, PT ;  /* 0x7fffff460200780c */ /* 0x000fe20003f06070 */
[----:B------:R1:W-:Y:S04]  /*10670*/  STL [R1+0x1878], R3 ;  /* 0x0018780301007387 */ /* 0x0003e80000100800 */
[----:B------:R-:W4:Y:S01]  /*10680*/  LDL.LU.64 R162, [R1+0x160] ;  /* 0x0001600001a27983 */ /* 0x000f220000300a00 */
[----:B--2---:R-:W-:-:S03]  /*10690*/  IMAD.WIDE R4, R0, 0x4, R152 ;  /* 0x0000000400047825 */ /* 0x004fc600078e0298 */
[----:B------:R-:W2:Y:S04]  /*106a0*/  LDL.LU.64 R152, [R1+0x158] ;  /* 0x0001580001987983 */ /* 0x000ea80000300a00 */
[----:B------:R-:W-:Y:S04]  /*106b0*/  STL [R1+0x18a4], R4 ;  /* 0x0018a40401007387 */ /* 0x000fe80000100800 */
[----:B------:R1:W-:Y:S02]  /*106c0*/  LDGSTS.E [R33+0x4d000], [R4.64], !P0 ;  /* 0x4d00000004217fae */ /* 0x0003e4000c121844 */
[----:B-1----:R-:W-:-:S02]  /*106d0*/  IMAD.WIDE R2, R0, 0x4, R164 ;  /* 0x0000000400027825 */ /* 0x002fc400078e02a4 */
[----:B------:R1:W-:Y:S04]  /*106e0*/  STL [R1+0x18a0], R5 ;  /* 0x0018a00501007387 */ /* 0x0003e80000100800 */
[----:B------:R-:W-:Y:S04]  /*106f0*/  STL [R1+0x18ac], R2 ;  /* 0x0018ac0201007387 */ /* 0x000fe80000100800 */
[----:B------:R3:W-:Y:S04]  /*10700*/  STL [R1+0x18a8], R3 ;  /* 0x0018a80301007387 */ /* 0x0007e80000100800 */
[----:B------:R3:W-:Y:S01]  /*10710*/  LDGSTS.E [R33+0x4d200], [R2.64], !P0 ;  /* 0x4d20000002217fae */ /* 0x0007e2000c121844 */
[----:B-1----:R-:W-:-:S05]  /*10720*/  IMAD.WIDE R4, R0, 0x4, R30 ;  /* 0x0000000400047825 */ /* 0x002fca00078e021e */
[----:B------:R-:W-:Y:S04]  /*10730*/  STL [R1+0x18b4], R4 ;  /* 0x0018b40401007387 */ /* 0x000fe80000100800 */
[----:B------:R-:W2:Y:S04]  /*10740*/  LDL.LU.64 R30, [R1+0x150] ;  /* 0x00015000011e7983 */ /* 0x000ea80000300a00 */
[----:B------:R-:W-:Y:S04]  /*10750*/  STL [R1+0x18b0], R5 ;  /* 0x0018b00501007387 */ /* 0x000fe80000100800 */
[----:B------:R1:W-:Y:S01]  /*10760*/  LDGSTS.E [R33+0x4d400], [R4.64], !P0 ;  /* 0x4d40000004217fae */ /* 0x0003e2000c121844 */
[----:B---3--:R-:W-:-:S03]  /*10770*/  IMAD.WIDE R2, R0, 0x4, R40 ;  /* 0x0000000400027825 */ /* 0x008fc600078e0228 */
[----:B------:R-:W3:Y:S04]  /*10780*/  LDL.LU.64 R40, [R1+0x148] ;  /* 0x0001480001287983 */ /* 0x000ee80000300a00 */
[----:B------:R1:W-:Y:S04]  /*10790*/  STL [R1+0x18bc], R2 ;  /* 0x0018bc0201007387 */ /* 0x0003e80000100800 */
[----:B------:R1:W-:Y:S04]  /*107a0*/  LDGSTS.E [R33+0x4d600], [R2.64], !P0 ;  /* 0x4d60000002217fae */ /* 0x0003e8000c121844 */
[----:B------:R4:W-:Y:S04]  /*107b0*/  STL [R1+0x18b8], R3 ;  /* 0x0018b80301007387 */ /* 0x0009e80000100800 */
[----:B------:R-:W4:Y:S01]  /*107c0*/  S2R R32, SR_TID.X ;  /* 0x0000000000207919 */ /* 0x000f220000002100 */
[----:B-1----:R-:W-:-:S04]  /*107d0*/  IADD3 R2, R34, -0x9f, RZ ;  /* 0xffffff6122027810 */ /* 0x002fc80007ffe0ff */
[----:B------:R-:W-:Y:S01]  /*107e0*/  ISETP.GE.U32.AND P0, PT, R2, 0x7fffff42, PT ;  /* 0x7fffff420200780c */ /* 0x000fe20003f06070 */
[C---:B------:R-:W-:Y:S02]  /*107f0*/  IMAD.WIDE R4, R0.reuse, 0x4, R156 ;  /* 0x0000000400047825 */ /* 0x040fe400078e029c */
[----:B------:R-:W3:Y:S10]  /*10800*/  LDL.LU.64 R156, [R1+0x140] ;  /* 0x00014000019c7983 */ /* 0x000ef40000300a00 */
[----:B------:R1:W-:Y:S01]  /*10810*/  LDGSTS.E [R33+0x4f000], [R4.64], !P0 ;  /* 0x4f00000004217fae */ /* 0x0003e2000c121844 */
[----:B----4-:R-:W-:-:S03]  /*10820*/  IMAD.WIDE R2, R0, 0x4, R154 ;  /* 0x0000000400027825 */ /* 0x010fc600078e029a */
[----:B------:R-:W4:Y:S04]  /*10830*/  LDL.LU.64 R154, [R1+0x138] ;  /* 0x00013800019a7983 */ /* 0x000f280000300a00 */
[----:B------:R-:W-:Y:S04]  /*10840*/  STL [R1+0x18d0], R4 ;  /* 0x0018d00401007387 */ /* 0x000fe80000100800 */
[----:B------:R1:W-:Y:S04]  /*10850*/  STL [R1+0x18cc], R5 ;  /* 0x0018cc0501007387 */ /* 0x0003e80000100800 */
[----:B------:R-:W-:Y:S04]  /*10860*/  STL [R1+0x18d8], R2 ;  /* 0x0018d80201007387 */ /* 0x000fe80000100800 */
[----:B------:R2:W-:Y:S04]  /*10870*/  LDGSTS.E [R33+0x4f200], [R2.64], !P0 ;  /* 0x4f20000002217fae */ /* 0x0005e8000c121844 */
[----:B------:R2:W-:Y:S01]  /*10880*/  STL [R1+0x18d4], R3 ;  /* 0x0018d40301007387 */ /* 0x0005e20000100800 */
[----:B-1----:R-:W-:Y:S01]  /*10890*/  IMAD.WIDE R4, R0, 0x4, R162 ;  /* 0x0000000400047825 */ /* 0x002fe200078e02a2 */
[----:B------:R-:W-:-:S04]  /*108a0*/  LOP3.LUT R163, R32, 0x7f, RZ, 0xc0, !PT ;  /* 0x0000007f20a37812 */ /* 0x000fc800078ec0ff */
[----:B------:R-:W-:Y:S04]  /*108b0*/  STL [R1+0x18e0], R4 ;  /* 0x0018e00401007387 */ /* 0x000fe80000100800 */
[----:B------:R1:W-:Y:S01]  /*108c0*/  LDGSTS.E [R33+0x4f400], [R4.64], !P0 ;  /* 0x4f40000004217fae */ /* 0x0003e2000c121844 */
[----:B--2---:R-:W-:-:S03]  /*108d0*/  IMAD.WIDE R2, R0, 0x4, R152 ;  /* 0x0000000400027825 */ /* 0x004fc600078e0298 */
[----:B------:R-:W2:Y:S04]  /*108e0*/  LDL.LU.64 R152, [R1+0x130] ;  /* 0x0001300001987983 */ /* 0x000ea80000300a00 */
[----:B------:R-:W-:Y:S04]  /*108f0*/  STL [R1+0x18dc], R5 ;  /* 0x0018dc0501007387 */ /* 0x000fe80000100800 */
[----:B------:R1:W-:Y:S04]  /*10900*/  LDGSTS.E [R33+0x4f600], [R2.64], !P0 ;  /* 0x4f60000002217fae */ /* 0x0003e8000c121844 */
[----:B-1----:R-:W2:Y:S04]  /*10910*/  LDL.LU.64 R32, [R1+0x128] ;  /* 0x0001280001207983 */ /* 0x002ea80000300a00 */
[----:B------:R1:W-:Y:S04]  /*10920*/  STL [R1+0x18e8], R2 ;  /* 0x0018e80201007387 */ /* 0x0003e80000100800 */
[----:B------:R3:W-:Y:S01]  /*10930*/  STL [R1+0x18e4], R3 ;  /* 0x0018e40301007387 */ /* 0x0007e20000100800 */
[----:B-1----:R-:W-:-:S04]  /*10940*/  IADD3 R2, R34, -0x84, RZ ;  /* 0xffffff7c22027810 */ /* 0x002fc80007ffe0ff */
[----:B------:R-:W-:Y:S01]  /*10950*/  ISETP.GE.U32.AND P0, PT, R2, 0x7fffff5d, PT ;  /* 0x7fffff5d0200780c */ /* 0x000fe20003f06070 */
[C---:B------:R-:W-:Y:S02]  /*10960*/  IMAD.WIDE R4, R0.reuse, 0x4, R30 ;  /* 0x0000000400047825 */ /* 0x040fe400078e021e */
[----:B------:R-:W2:Y:S02]  /*10970*/  LDL.LU.64 R30, [R1+0x120] ;  /* 0x00012000011e7983 */ /* 0x000ea40000300a00 */
[----:B---3--:R-:W-:Y:S02]  /*10980*/  IMAD.WIDE R2, R0, 0x4, R40 ;  /* 0x0000000400027825 */ /* 0x008fe400078e0228 */
[----:B------:R-:W3:Y:S02]  /*10990*/  LDL.LU.64 R40, [R1+0x118] ;  /* 0x0001180001287983 */ /* 0x000ee40000300a00 */
[----:B------:R-:W-:-:S05]  /*109a0*/  IMAD.SHL.U32 R163, R163, 0x4, RZ ;  /* 0x00000004a3a37824 */ /* 0x000fca00078e00ff */
[----:B------:R-:W-:Y:S01]  /*109b0*/  LOP3.LUT R203, R163, 0x60, RZ, 0x3c, !PT ;  /* 0x00000060a3cb7812 */ /* 0x000fe200078e3cff */
[----:B------:R-:W-:Y:S04]  /*109c0*/  STL [R1+0x1708], R4 ;  /* 0x0017080401007387 */ /* 0x000fe80000100800 */
[----:B------:R1:W-:Y:S04]  /*109d0*/  LDGSTS.E [R203+0x41800], [R4.64], !P0 ;  /* 0x4180000004cb7fae */ /* 0x0003e8000c121844 */
[----:B------:R1:W-:Y:S04]  /*109e0*/  STL [R1+0x1704], R5 ;  /* 0x0017040501007387 */ /* 0x0003e80000100800 */
[----:B------:R-:W-:Y:S04]  /*109f0*/  STL [R1+0x1710], R2 ;  /* 0x0017100201007387 */ /* 0x000fe80000100800 */
[----:B------:R4:W-:Y:S04]  /*10a00*/  STL [R1+0x170c], R3 ;  /* 0x00170c0301007387 */ /* 0x0009e80000100800 */
[----:B------:R4:W-:Y:S01]  /*10a10*/  LDGSTS.E [R203+0x41a00], [R2.64], !P0 ;  /* 0x41a0000002cb7fae */ /* 0x0009e2000c121844 */
[----:B-1----:R-:W-:-:S05]  /*10a20*/  IMAD.WIDE R4, R0, 0x4, R156 ;  /* 0x0000000400047825 */ /* 0x002fca00078e029c */
[----:B------:R-:W-:Y:S04]  /*10a30*/  STL [R1+0x1718], R4 ;  /* 0x0017180401007387 */ /* 0x000fe80000100800 */
[----:B------:R-:W-:Y:S01]  /*10a40*/  STL [R1+0x1714], R5 ;  /* 0x0017140501007387 */ /* 0x000fe20000100800 */
[----:B----4-:R-:W-:-:S03]  /*10a50*/  IMAD.WIDE R2, R0, 0x4, R154 ;  /* 0x0000000400027825 */ /* 0x010fc600078e029a */
[----:B------:R-:W4:Y:S04]  /*10a60*/  LDL.LU.64 R164, [R1+0x110] ;  /* 0x0001100001a47983 */ /* 0x000f280000300a00 */
[----:B------:R-:W4:Y:S04]  /*10a70*/  LDL.LU.64 R162, [R1+0x108] ;  /* 0x0001080001a27983 */ /* 0x000f280000300a00 */
[----:B------:R2:W-:Y:S04]  /*10a80*/  LDGSTS.E [R203+0x41c00], [R4.64], !P0 ;  /* 0x41c0000004cb7fae */ /* 0x0005e8000c121844 */
[----:B------:R1:W-:Y:S04]  /*10a90*/  STL [R1+0x1720], R2 ;  /* 0x0017200201007387 */ /* 0x0003e80000100800 */
[----:B------:R1:W-:Y:S04]  /*10aa0*/  LDGSTS.E [R203+0x41e00], [R2.64], !P0 ;  /* 0x41e0000002cb7fae */ /* 0x0003e8000c121844 */
[----:B------:R2:W-:Y:S04]  /*10ab0*/  STL [R1+0x171c], R3 ;  /* 0x00171c0301007387 */ /* 0x0005e80000100800 */
[----:B------:R-:W4:Y:S01]  /*10ac0*/  LDL.LU.64 R156, [R1+0x100] ;  /* 0x00010000019c7983 */ /* 0x000f220000300a00 */
[----:B-1----:R-:W-:-:S03]  /*10ad0*/  IADD3 R2, R34, -0x88, RZ ;  /* 0xffffff7822027810 */ /* 0x002fc60007ffe0ff */
[----:B------:R-:W4:Y:S01]  /*10ae0*/  LDL.LU.64 R154, [R1+0xf8] ;  /* 0x0000f800019a7983 */ /* 0x000f220000300a00 */
[----:B------:R-:W-:Y:S01]  /*10af0*/  ISETP.GE.U32.AND P0, PT, R2, 0x7fffff59, PT ;  /* 0x7fffff590200780c */ /* 0x000fe20003f06070 */
[----:B--2---:R-:W-:-:S05]  /*10b00*/  IMAD.WIDE R4, R0, 0x4, R152 ;  /* 0x0000000400047825 */ /* 0x004fca00078e0298 */
[----:B------:R-:W-:Y:S04]  /*10b10*/  STL [R1+0x1748], R4 ;  /* 0x0017480401007387 */ /* 0x000fe80000100800 */
[----:B------:R1:W-:Y:S04]  /*10b20*/  STL [R1+0x1744], R5 ;  /* 0x0017440501007387 */ /* 0x0003e80000100800 */
[----:B------:R1:W-:Y:S01]  /*10b30*/  LDGSTS.E [R203+0x43800], [R4.64], !P0 ;  /* 0x4380000004cb7fae */ /* 0x0003e2000c121844 */
[----:B------:R-:W-:-:S05]  /*10b40*/  IMAD.WIDE R2, R0, 0x4, R32 ;  /* 0x0000000400027825 */ /* 0x000fca00078e0220 */
[----:B------:R-:W-:Y:S04]  /*10b50*/  STL [R1+0x1750], R2 ;  /* 0x0017500201007387 */ /* 0x000fe80000100800 */
[----:B------:R3:W-:Y:S04]  /*10b60*/  STL [R1+0x174c], R3 ;  /* 0x00174c0301007387 */ /* 0x0007e80000100800 */
[----:B------:R3:W-:Y:S04]  /*10b70*/  LDGSTS.E [R203+0x43a00], [R2.64], !P0 ;  /* 0x43a0000002cb7fae */ /* 0x0007e8000c121844 */
[----:B------:R-:W2:Y:S04]  /*10b80*/  LDL.LU.64 R152, [R1+0xf0] ;  /* 0x0000f00001987983 */ /* 0x000ea80000300a00 */
[----:B------:R-:W2:Y:S01]  /*10b90*/  LDL.LU.64 R32, [R1+0xe8] ;  /* 0x0000e80001207983 */ /* 0x000ea20000300a00 */
[----:B-1----:R-:W-:-:S05]  /*10ba0*/  IMAD.WIDE R4, R0, 0x4, R30 ;  /* 0x0000000400047825 */ /* 0x002fca00078e021e */
[----:B------:R-:W-:Y:S04]  /*10bb0*/  STL [R1+0x1758], R4 ;  /* 0x0017580401007387 */ /* 0x000fe80000100800 */
[----:B------:R-:W-:Y:S04]  /*10bc0*/  STL [R1+0x1754], R5 ;  /* 0x0017540501007387 */ /* 0x000fe80000100800 */
[----:B------:R4:W-:Y:S01]  /*10bd0*/  LDGSTS.E [R203+0x43c00], [R4.64], !P0 ;  /* 0x43c0000004cb7fae */ /* 0x0009e2000c121844 */
[----:B---3--:R-:W-:-:S05]  /*10be0*/  IMAD.WIDE R2, R0, 0x4, R40 ;  /* 0x0000000400027825 */ /* 0x008fca00078e0228 */
[----:B------:R1:W-:Y:S04]  /*10bf0*/  STL [R1+0x1760], R2 ;  /* 0x0017600201007387 */ /* 0x0003e80000100800 */
[----:B------:R-:W3:Y:S04]  /*10c00*/  LDL.LU.64 R30, [R1+0xe0] ;  /* 0x0000e000011e7983 */ /* 0x000ee80000300a00 */
[----:B------:R-:W3:Y:S04]  /*10c10*/  LDL.LU.64 R40, [R1+0xd8] ;  /* 0x0000d80001287983 */ /* 0x000ee80000300a00 */
[----:B------:R1:W-:Y:S02]  /*10c20*/  LDGSTS.E [R203+0x43e00], [R2.64], !P0 ;  /* 0x43e0000002cb7fae */ /* 0x0003e4000c121844 */
[----:B-1----:R-:W-:-:S04]  /*10c30*/  IADD3 R2, R34, -0x8c, RZ ;  /* 0xffffff7422027810 */ /* 0x002fc80007ffe0ff */
[----:B------:R-:W-:Y:S01]  /*10c40*/  ISETP.GE.U32.AND P0, PT, R2, 0x7fffff55, PT ;  /* 0x7fffff550200780c */ /* 0x000fe20003f06070 */
[----:B------:R1:W-:Y:S01]  /*10c50*/  STL [R1+0x175c], R3 ;  /* 0x00175c0301007387 */ /* 0x0003e20000100800 */
[----:B----4-:R-:W-:-:S04]  /*10c60*/  IMAD.WIDE R4, R0, 0x4, R164 ;  /* 0x0000000400047825 */ /* 0x010fc800078e02a4 */
[C---:B-1----:R-:W-:Y:S01]  /*10c70*/  IMAD.WIDE R2, R0.reuse, 0x4, R162 ;  /* 0x0000000400027825 */ /* 0x042fe200078e02a2 */
[----:B------:R-:W-:Y:S06]  /*10c80*/  STL [R1+0x1788], R4 ;  /* 0x0017880401007387 */ /* 0x000fec0000100800 */
[----:B------:R1:W-:Y:S04]  /*10c90*/  LDGSTS.E [R203+0x45800], [R4.64], !P0 ;  /* 0x4580000004cb7fae */ /* 0x0003e8000c121844 */
[----:B------:R1:W-:Y:S04]  /*10ca0*/  STL [R1+0x1784], R5 ;  /* 0x0017840501007387 */ /* 0x0003e80000100800 */
[----:B------:R-:W-:Y:S04]  /*10cb0*/  STL [R1+0x1790], R2 ;  /* 0x0017900201007387 */ /* 0x000fe80000100800 */
[----:B------:R4:W-:Y:S01]  /*10cc0*/  LDGSTS.E [R203+0x45a00], [R2.64], !P0 ;  /* 0x45a0000002cb7fae */ /* 0x0009e2000c121844 */
[----:B-1----:R-:W-:-:S03]  /*10cd0*/  IMAD.WIDE R4, R0, 0x4, R156 ;  /* 0x0000000400047825 */ /* 0x002fc600078e029c */
[----:B------:R4:W-:Y:S04]  /*10ce0*/  STL [R1+0x178c], R3 ;  /* 0x00178c0301007387 */ /* 0x0009e80000100800 */
[----:B------:R-:W-:Y:S04]  /*10cf0*/  STL [R1+0x17d4], R4 ;  /* 0x0017d40401007387 */ /* 0x000fe80000100800 */
[----:B------:R2:W-:Y:S01]  /*10d00*/  LDGSTS.E [R203+0x45c00], [R4.64], !P0 ;  /* 0x45c0000004cb7fae */ /* 0x0005e2000c121844 */
[----:B----4-:R-:W-:-:S03]  /*10d10*/  IMAD.WIDE R2, R0, 0x4, R154 ;  /* 0x0000000400027825 */ /* 0x010fc600078e029a */
[----:B------:R-:W-:Y:S04]  /*10d20*/  STL [R1+0x1794], R5 ;  /* 0x0017940501007387 */ /* 0x000fe80000100800 */
[----:B------:R1:W-:Y:S04]  /*10d30*/  LDGSTS.E [R203+0x45e00], [R2.64], !P0 ;  /* 0x45e0000002cb7fae */ /* 0x0003e8000c121844 */
[----:B------:R1:W-:Y:S02]  /*10d40*/  STL [R1+0x17dc], R2 ;  /* 0x0017dc0201007387 */ /* 0x0003e40000100800 */
[----:B-1----:R-:W-:-:S04]  /*10d50*/  IADD3 R2, R34, -0x90, RZ ;  /* 0xffffff7022027810 */ /* 0x002fc80007ffe0ff */
[----:B------:R-:W-:Y:S01]  /*10d60*/  ISETP.GE.U32.AND P0, PT, R2, 0x7fffff51, PT ;  /* 0x7fffff510200780c */ /* 0x000fe20003f06070 */
[----:B------:R1:W-:Y:S01]  /*10d70*/  STL [R1+0x17d8], R3 ;  /* 0x0017d80301007387 */ /* 0x0003e20000100800 */
[----:B------:R-:W-:-:S05]  /*10d80*/  IMAD.MOV.U32 R10, RZ, RZ, c[0x0][0x180] ;  /* 0x00006000ff0a7624 */ /* 0x000fca00078e00ff */
[----:B------:R-:W-:Y:S01]  /*10d90*/  IADD3 R10, R10, -0x80, RZ ;  /* 0xffffff800a0a7810 */ /* 0x000fe20007ffe0ff */
[----:B--2---:R-:W-:-:S04]  /*10da0*/  IMAD.WIDE R4, R0, 0x4, R152 ;  /* 0x0000000400047825 */ /* 0x004fc800078e0298 */
[C---:B-1----:R-:W-:Y:S01]  /*10db0*/  IMAD.WIDE R2, R0.reuse, 0x4, R32 ;  /* 0x0000000400027825 */ /* 0x042fe200078e0220 */
[----:B------:R-:W-:Y:S04]  /*10dc0*/  STL [R1+0x1804], R4 ;  /* 0x0018040401007387 */ /* 0x000fe80000100800 */
[----:B------:R3:W-:Y:S04]  /*10dd0*/  LDGSTS.E [R203+0x47800], [R4.64], !P0 ;  /* 0x4780000004cb7fae */ /* 0x0007e8000c121844 */
[----:B------:R3:W-:Y:S04]  /*10de0*/  STL [R1+0x1800], R5 ;  /* 0x0018000501007387 */ /* 0x0007e80000100800 */
[----:B------:R-:W-:Y:S04]  /*10df0*/  STL [R1+0x180c], R2 ;  /* 0x00180c0201007387 */ /* 0x000fe80000100800 */
[----:B------:R1:W-:Y:S04]  /*10e00*/  LDGSTS.E [R203+0x47a00], [R2.64], !P0 ;  /* 0x47a0000002cb7fae */ /* 0x0003e8000c121844 */
[----:B------:R1:W-:Y:S01]  /*10e10*/  STL [R1+0x1808], R3 ;  /* 0x0018080301007387 */ /* 0x0003e20000100800 */
[----:B---3--:R-:W-:-:S04]  /*10e20*/  IMAD.WIDE R4, R0, 0x4, R30 ;  /* 0x0000000400047825 */ /* 0x008fc800078e021e */
[----:B-1----:R-:W-:Y:S01]  /*10e30*/  IMAD.WIDE R2, R0, 0x4, R40 ;  /* 0x0000000400027825 */ /* 0x002fe200078e0228 */
[----:B------:R-:W-:Y:S04]  /*10e40*/  STL [R1+0x1814], R4 ;  /* 0x0018140401007387 */ /* 0x000fe80000100800 */
[----:B------:R1:W-:Y:S04]  /*10e50*/  LDGSTS.E [R203+0x47c00], [R4.64], !P0 ;  /* 0x47c0000004cb7fae */ /* 0x0003e8000c121844 */
[----:B------:R-:W-:Y:S04]  /*10e60*/  STL [R1+0x1810], R5 ;  /* 0x0018100501007387 */ /* 0x000fe80000100800 */
[----:B------:R2:W-:Y:S04]  /*10e70*/  LDGSTS.E [R203+0x47e00], [R2.64], !P0 ;  /* 0x47e0000002cb7fae */ /* 0x0005e8000c121844 */
[----:B------:R2:W-:Y:S02]  /*10e80*/  STL [R1+0x181c], R2 ;  /* 0x00181c0201007387 */ /* 0x0005e40000100800 */
[----:B--2---:R-:W-:-:S04]  /*10e90*/  IADD3 R2, R34, -0x94, RZ ;  /* 0xffffff6c22027810 */ /* 0x004fc80007ffe0ff */
[----:B------:R-:W-:Y:S01]  /*10ea0*/  ISETP.GE.U32.AND P0, PT, R2, 0x7fffff4d, PT ;  /* 0x7fffff4d0200780c */ /* 0x000fe20003f06070 */
[C---:B-1----:R-:W-:Y:S01]  /*10eb0*/  IMAD.WIDE R4, R0.reuse, 0x4, R14 ;  /* 0x0000000400047825 */ /* 0x042fe200078e020e */
[----:B------:R1:W-:Y:S04]  /*10ec0*/  STL [R1+0x1818], R3 ;  /* 0x0018180301007387 */ /* 0x0003e80000100800 */
[----:B------:R-:W-:Y:S01]  /*10ed0*/  STL [R1+0x1844], R4 ;  /* 0x0018440401007387 */ /* 0x000fe20000100800 */
[----:B-1----:R-:W-:-:S06]  /*10ee0*/  IMAD.WIDE R2, R0, 0x4, R6 ;  /* 0x0000000400027825 */ /* 0x002fcc00078e0206 */
        /* <DEDUP_REMOVED lines=8> */
[----:B--2---:R-:W-:-:S03]  /*10f70*/  IMAD.WIDE R2, R0, 0x4, R8 ;  /* 0x0000000400027825 */ /* 0x004fc600078e0208 */
[----:B------:R-:W-:Y:S04]  /*10f80*/  STL [R1+0x1850], R5 ;  /* 0x0018500501007387 */ /* 0x000fe80000100800 */
[----:B------:R2:W-:Y:S04]  /*10f90*/  LDGSTS.E [R203+0x49e00], [R2.64], !P0 ;  /* 0x49e0000002cb7fae */ /* 0x0005e8000c121844 */
[----:B------:R2:W-:Y:S04]  /*10fa0*/  STL [R1+0x185c], R2 ;  /* 0x00185c0201007387 */ /* 0x0005e80000100800 */
[----:B------:R-:W3:Y:S01]  /*10fb0*/  S2R R41, SR_TID.X ;  /* 0x0000000000297919 */ /* 0x000ee20000002100 */
[----:B--2---:R-:W-:-:S04]  /*10fc0*/  IADD3 R2, R34, -0x98, RZ ;  /* 0xffffff6822027810 */ /* 0x004fc80007ffe0ff */
[----:B------:R-:W-:Y:S01]  /*10fd0*/  ISETP.GE.U32.AND P0, PT, R2, 0x7fffff49, PT ;  /* 0x7fffff490200780c */ /* 0x000fe20003f06070 */
[C---:B-1----:R-:W-:Y:S01]  /*10fe0*/  IMAD.WIDE R4, R0.reuse, 0x4, R22 ;  /* 0x0000000400047825 */ /* 0x042fe200078e0216 */
[----:B------:R1:W-:Y:S04]  /*10ff0*/  STL [R1+0x1858], R3 ;  /* 0x0018580301007387 */ /* 0x0003e80000100800 */
[----:B------:R-:W-:Y:S04]  /*11000*/  STL [R1+0x1884], R4 ;  /* 0x0018840401007387 */ /* 0x000fe80000100800 */
[----:B------:R2:W-:Y:S01]  /*11010*/  STL [R1+0x1880], R5 ;  /* 0x0018800501007387 */ /* 0x0005e20000100800 */
[----:B-1----:R-:W-:-:S03]  /*11020*/  IMAD.WIDE R2, R0, 0x4, R16 ;  /* 0x0000000400027825 */ /* 0x002fc600078e0210 */
[----:B------:R2:W-:Y:S04]  /*11030*/  LDGSTS.E [R203+0x4b800], [R4.64], !P0 ;  /* 0x4b80000004cb7fae */ /* 0x0005e8000c121844 */
[----:B------:R-:W-:Y:S04]  /*11040*/  STL [R1+0x188c], R2 ;  /* 0x00188c0201007387 */ /* 0x000fe80000100800 */
[----:B------:R1:W-:Y:S01]  /*11050*/  STL [R1+0x1888], R3 ;  /* 0x0018880301007387 */ /* 0x0003e20000100800 */
[----:B--2---:R-:W-:-:S03]  /*11060*/  IMAD.WIDE R4, R0, 0x4, R20 ;  /* 0x0000000400047825 */ /* 0x004fc600078e0214 */
[----:B------:R-:W2:Y:S04]  /*11070*/  LDL.LU.64 R166, [R1+0x2a8] ;  /* 0x0002a80001a67983 */ /* 0x000ea80000300a00 */
[----:B------:R-:W-:Y:S04]  /*11080*/  STL [R1+0x1894], R4 ;  /* 0x0018940401007387 */ /* 0x000fe80000100800 */
[----:B------:R1:W-:Y:S04]  /*11090*/  LDGSTS.E [R203+0x4ba00], [R2.64], !P0 ;  /* 0x4ba0000002cb7fae */ /* 0x0003e8000c121844 */
[----:B------:R-:W4:Y:S04]  /*110a0*/  LDL.LU.64 R164, [R1+0x2a0] ;  /* 0x0002a00001a47983 */ /* 0x000f280000300a00 */
[----:B------:R-:W4:Y:S01]  /*110b0*/  LDL.LU.64 R162, [R1+0x298] ;  /* 0x0002980001a27983 */ /* 0x000f220000300a00 */
[----:B-1----:R-:W-:-:S03]  /*110c0*/  IMAD.WIDE R2, R0, 0x4, R18 ;  /* 0x0000000400027825 */ /* 0x002fc600078e0212 */
[----:B------:R-:W-:Y:S01]  /*110d0*/  STL [R1+0x1890], R5 ;  /* 0x0018900501007387 */ /* 0x000fe20000100800 */
[----:B---3--:R-:W-:-:S03]  /*110e0*/  LOP3.LUT R41, R41, 0x1f, RZ, 0xc0, !PT ;  /* 0x0000001f29297812 */ /* 0x008fc600078ec0ff */
[----:B------:R-:W3:Y:S04]  /*110f0*/  LDL.LU.64 R156, [R1+0x290] ;  /* 0x00029000019c7983 */ /* 0x000ee80000300a00 */
[----:B------:R-:W3:Y:S04]  /*11100*/  LDL.LU.64 R154, [R1+0x288] ;  /* 0x00028800019a7983 */ /* 0x000ee80000300a00 */
[----:B------:R1:W-:Y:S04]  /*11110*/  STL [R1+0x189c], R2 ;  /* 0x00189c0201007387 */ /* 0x0003e80000100800 */
[----:B------:R1:W-:Y:S01]  /*11120*/  STL [R1+0x1898], R3 ;  /* 0x0018980301007387 */ /* 0x0003e20000100800 */
[----:B------:R-:W-:-:S03]  /*11130*/  ISETP.GE.AND P2, PT, R41, R10, PT ;  /* 0x0000000a2900720c */ /* 0x000fc60003f46270 */
[----:B------:R-:W3:Y:S04]  /*11140*/  LDL.LU.64 R32, [R1+0x280] ;  /* 0x0002800001207983 */ /* 0x000ee80000300a00 */
[----:B------:R-:W3:Y:S04]  /*11150*/  LDL.LU.64 R30, [R1+0x278] ;  /* 0x00027800011e7983 */ /* 0x000ee80000300a00 */
[----:B------:R-:W3:Y:S04]  /*11160*/  LDL.LU.64 R190, [R1+0x270] ;  /* 0x0002700001be7983 */ /* 0x000ee80000300a00 */
[----:B------:R-:W3:Y:S04]  /*11170*/  LDL.LU.64 R40, [R1+0x268] ;  /* 0x0002680001287983 */ /* 0x000ee80000300a00 */
[----:B------:R1:W-:Y:S04]  /*11180*/  LDGSTS.E [R203+0x4bc00], [R4.64], !P0 ;  /* 0x4bc0000004cb7fae */ /* 0x0003e8000c121844 */
[----:B------:R1:W-:Y:S01]  /*11190*/  LDGSTS.E [R203+0x4be00], [R2.64], !P0 ;  /* 0x4be0000002cb7fae */ /* 0x0003e2000c121844 */
[----:B------:R-:W-:Y:S01]  /*111a0*/  IMAD.MOV.U32 R11, RZ, RZ, c[0x0][0x18c] ;  /* 0x00006300ff0b7624 */ /* 0x000fe200078e00ff */
[----:B-1----:R-:W-:-:S04]  /*111b0*/  IADD3 R2, R34, -0x9c, RZ ;  /* 0xffffff6422027810 */ /* 0x002fc80007ffe0ff */
[----:B------:R-:W-:Y:S01]  /*111c0*/  ISETP.GE.U32.AND P1, PT, R2, 0x7fffff45, PT ;  /* 0x7fffff450200780c */ /* 0x000fe20003f26070 */
[----:B------:R-:W-:-:S05]  /*111d0*/  IMAD.WIDE R2, R0, 0x4, R24 ;  /* 0x0000000400027825 */ /* 0x000fca00078e0218 */
[----:B------:R-:W-:Y:S01]  /*111e0*/  STL [R1+0x18c4], R2 ;  /* 0x0018c40201007387 */ /* 0x000fe20000100800 */
[----:B------:R-:W-:-:S03]  /*111f0*/  IMAD.SHL.U32 R11, R11, 0x20, RZ ;  /* 0x000000200b0b7824 */ /* 0x000fc600078e00ff */
[----:B------:R2:W-:Y:S04]  /*11200*/  STL [R1+0x18c0], R3 ;  /* 0x0018c00301007387 */ /* 0x0005e80000100800 */
[----:B------:R-:W3:Y:S04]  /*11210*/  LDL.LU.64 R188, [R1+0x260] ;  /* 0x0002600001bc7983 */ /* 0x000ee80000300a00 */
[----:B------:R-:W3:Y:S04]  /*11220*/  LDL.LU.64 R186, [R1+0x258] ;  /* 0x0002580001ba7983 */ /* 0x000ee80000300a00 */
[----:B------:R-:W3:Y:S04]  /*11230*/  LDL.LU.64 R180, [R1+0x250] ;  /* 0x0002500001b47983 */ /* 0x000ee80000300a00 */
[----:B------:R-:W3:Y:S04]  /*11240*/  LDL.LU.64 R178, [R1+0x248] ;  /* 0x0002480001b27983 */ /* 0x000ee80000300a00 */
[----:B------:R-:W3:Y:S04]  /*11250*/  LDL.LU.64 R176, [R1+0x240] ;  /* 0x0002400001b07983 */ /* 0x000ee80000300a00 */
[----:B------:R2:W-:Y:S04]  /*11260*/  LDGSTS.E [R203+0x4d800], [R2.64], !P1 ;  /* 0x4d80000002cb7fae */ /* 0x0005e8000c921844 */
[----:B------:R-:W3:Y:S04]  /*11270*/  LDL.LU.64 R174, [R1+0x238] ;  /* 0x0002380001ae7983 */ /* 0x000ee80000300a00 */
[----:B------:R-:W3:Y:S01]  /*11280*/  LDL.LU.64 R168, [R1+0x230] ;  /* 0x0002300001a87983 */ /* 0x000ee20000300a00 */
[----:B--2---:R-:W-:-:S03]  /*11290*/  IMAD.WIDE R2, R11, 0x4, R166 ;  /* 0x000000040b027825 */ /* 0x004fc600078e02a6 */
[----:B------:R-:W2:Y:S01]  /*112a0*/  LDL.LU.64 R166, [R1+0x228] ;  /* 0x0002280001a67983 */ /* 0x000ea20000300a00 */
[----:B----4-:R-:W-:-:S03]  /*112b0*/  IMAD.WIDE R136, R11, 0x4, R164 ;  /* 0x000000040b887825 */ /* 0x010fc600078e02a4 */
[----:B------:R-:W4:Y:S01]  /*112c0*/  LDL.LU.64 R164, [R1+0x220] ;  /* 0x0002200001a47983 */ /* 0x000f220000300a00 */
[----:B------:R-:W-:-:S03]  /*112d0*/  IMAD.WIDE R200, R11, 0x4, R162 ;  /* 0x000000040bc87825 */ /* 0x000fc600078e02a2 */
[----:B------:R-:W4:Y:S04]  /*112e0*/  LDL.LU.64 R162, [R1+0x50] ;  /* 0x0000500001a27983 */ /* 0x000f280000300a00 */
[----:B------:R1:W-:Y:S01]  /*112f0*/  STL.64 [R1+0x1588], R136 ;  /* 0x0015888801007387 */ /* 0x0003e20000100a00 */
[----:B---3--:R-:W-:-:S03]  /*11300*/  IMAD.WIDE R134, R11, 0x4, R156 ;  /* 0x000000040b867825 */ /* 0x008fc600078e029c */
[----:B------:R1:W-:Y:S01]  /*11310*/  STL.64 [R1+0x16a0], R200 ;  /* 0x0016a0c801007387 */ /* 0x0003e20000100a00 */
[----:B------:R-:W-:-:S03]  /*11320*/  IMAD.WIDE R198, R11, 0x4, R154 ;  /* 0x000000040bc67825 */ /* 0x000fc600078e029a */
[----:B------:R-:W3:Y:S04]  /*11330*/  LDL.LU.64 R156, [R1+0x40] ;  /* 0x00004000019c7983 */ /* 0x000ee80000300a00 */
[----:B------:R-:W3:Y:S01]  /*11340*/  LDL.LU.64 R154, [R1+0x38] ;  /* 0x00003800019a7983 */ /* 0x000ee20000300a00 */
[----:B------:R-:W-:-:S03]  /*11350*/  IMAD.WIDE R130, R11, 0x4, R32 ;  /* 0x000000040b827825 */ /* 0x000fc600078e0220 */
[----:B------:R-:W3:Y:S01]  /*11360*/  LDL.LU.64 R32, [R1+0x28] ;  /* 0x0000280001207983 */ /* 0x000ee20000300a00 */
[----:B------:R-:W-:-:S03]  /*11370*/  IMAD.WIDE R192, R11, 0x4, R30 ;  /* 0x000000040bc07825 */ /* 0x000fc600078e021e */
[----:B------:R-:W3:Y:S01]  /*11380*/  LDL.LU.64 R30, [R1+0x20] ;  /* 0x00002000011e7983 */ /* 0x000ee20000300a00 */
[----:B------:R-:W-:-:S03]  /*11390*/  IMAD.WIDE R126, R11, 0x4, R190 ;  /* 0x000000040b7e7825 */ /* 0x000fc600078e02be */
[----:B------:R1:W-:Y:S01]  /*113a0*/  STL.64 [R1+0x1698], R198 ;  /* 0x001698c601007387 */ /* 0x0003e20000100a00 */
[----:B------:R-:W-:-:S03]  /*113b0*/  IMAD.WIDE R190, R11, 0x4, R40 ;  /* 0x000000040bbe7825 */ /* 0x000fc600078e0228 */
[----:B------:R1:W-:Y:S04]  /*113c0*/  STL.64 [R1+0x1580], R134 ;  /* 0x0015808601007387 */ /* 0x0003e80000100a00 */
[----:B------:R-:W3:Y:S01]  /*113d0*/  LDL.LU.64 R40, [R1+0x10] ;  /* 0x0000100001287983 */ /* 0x000ee20000300a00 */
[----:B------:R-:W-:-:S03]  /*113e0*/  IADD3 R5, R34, -0xa0, RZ ;  /* 0xffffff6022057810 */ /* 0x000fc60007ffe0ff */
[----:B------:R-:W1:Y:S01]  /*113f0*/  S2R R34, SR_TID.X ;  /* 0x0000000000227919 */ /* 0x000e620000002100 */
[----:B------:R-:W-:-:S03]  /*11400*/  MOV R152, 0x1f ;  /* 0x0000001f00987802 */ /* 0x000fc60000000f00 */
[----:B------:R1:W-:Y:S01]  /*11410*/  STL.64 [R1+0x1690], R192 ;  /* 0x001690c001007387 */ /* 0x0003e20000100a00 */
[----:B------:R-:W-:-:S03]  /*11420*/  IADD3 R152, R152, c[0x0][0x180], RZ ;  /* 0x0000600098987a10 */ /* 0x000fc60007ffe0ff */
[----:B------:R1:W-:Y:S01]  /*11430*/  STL.64 [R1+0x1578], R130 ;  /* 0x0015788201007387 */ /* 0x0003e20000100a00 */
[----:B------:R-:W-:-:S03]  /*11440*/  ISETP.GT.AND P0, PT, R152, 0x9f, PT ;  /* 0x0000009f9800780c */ /* 0x000fc60003f04270 */
[----:B------:R1:W-:Y:S01]  /*11450*/  STL.64 [R1+0x1688], R190 ;  /* 0x001688be01007387 */ /* 0x0003e20000100a00 */
[----:B------:R-:W-:-:S03]  /*11460*/  SEL R4, RZ, 0x4, P2 ;  /* 0x00000004ff047807 */ /* 0x000fc60001000000 */
[----:B------:R1:W-:Y:S01]  /*11470*/  STL.64 [R1+0x1570], R126 ;  /* 0x0015707e01007387 */ /* 0x0003e20000100a00 */
[----:B------:R-:W-:Y:S01]  /*11480*/  SEL R4, R4, RZ, P0 ;  /* 0x000000ff04047207 */ /* 0x000fe20000000000 */
[----:B------:R-:W-:-:S04]  /*11490*/  IMAD.WIDE R124, R11, 0x4, R188 ;  /* 0x000000040b7c7825 */ /* 0x000fc800078e02bc */
[----:B------:R-:W-:-:S04]  /*114a0*/  IMAD.WIDE R188, R11, 0x4, R186 ;  /* 0x000000040bbc7825 */ /* 0x000fc800078e02ba */
[C---:B------:R-:W-:Y:S01]  /*114b0*/  IMAD.WIDE R118, R11.reuse, 0x4, R180 ;  /* 0x000000040b767825 */ /* 0x040fe200078e02b4 */
[----:B------:R1:W-:Y:S03]  /*114c0*/  STL.64 [R1+0x1680], R188 ;  /* 0x001680bc01007387 */ /* 0x0003e60000100a00 */
[C---:B------:R-:W-:Y:S01]  /*114d0*/  IMAD.WIDE R186, R11.reuse, 0x4, R178 ;  /* 0x000000040bba7825 */ /* 0x040fe200078e02b2 */
[----:B------:R1:W-:Y:S03]  /*114e0*/  STL.64 [R1+0x1568], R124 ;  /* 0x0015687c01007387 */ /* 0x0003e60000100a00 */
[----:B------:R-:W-:Y:S01]  /*114f0*/  IMAD.WIDE R116, R11, 0x4, R176 ;  /* 0x000000040b747825 */ /* 0x000fe200078e02b0 */
[----:B------:R1:W-:Y:S01]  /*11500*/  STL.64 [R1+0x1678], R186 ;  /* 0x001678ba01007387 */ /* 0x0003e20000100a00 */
[----:B------:R-:W-:-:S02]  /*11510*/  ISETP.GE.U32.AND P0, PT, R5, 0x7fffff41, PT ;  /* 0x7fffff410500780c */ /* 0x000fc40003f06070 */
[C---:B------:R-:W-:Y:S01]  /*11520*/  IMAD.WIDE R180, R11.reuse, 0x4, R174 ;  /* 0x000000040bb47825 */ /* 0x040fe200078e02ae */
[----:B------:R2:W-:Y:S03]  /*11530*/  STL.64 [R1+0x1560], R118 ;  /* 0x0015607601007387 */ /* 0x0005e60000100a00 */
[----:B------:R-:W-:Y:S01]  /*11540*/  IMAD.WIDE R114, R11, 0x4, R168 ;  /* 0x000000040b727825 */ /* 0x000fe200078e02a8 */
[----:B------:R2:W-:Y:S04]  /*11550*/  STL.64 [R1+0x1670], R180 ;  /* 0x001670b401007387 */ /* 0x0005e80000100a00 */
[----:B------:R2:W-:Y:S01]  /*11560*/  STL.64 [R1+0x1558], R116 ;  /* 0x0015587401007387 */ /* 0x0005e20000100a00 */
[----:B------:R-:W-:Y:S01]  /*11570*/  ISETP.NE.U32.AND P2, PT, R4, RZ, PT ;  /* 0x000000ff0400720c */ /* 0x000fe20003f45070 */
[----:B------:R-:W-:Y:S01]  /*11580*/  IMAD.WIDE R18, R0, 0x4, R50 ;  /* 0x0000000400127825 */ /* 0x000fe200078e0232 */
[----:B-1----:R-:W-:-:S03]  /*11590*/  LOP3.LUT R153, R34, 0x60, RZ, 0xc0, !PT ;  /* 0x0000006022997812 */ /* 0x002fc600078ec0ff */
[C---:B------:R-:W-:Y:S01]  /*115a0*/  IMAD.WIDE R16, R0.reuse, 0x4, R48 ;  /* 0x0000000400107825 */ /* 0x040fe200078e0230 */
[----:B------:R-:W-:Y:S01]  /*115b0*/  SHF.R.U32.HI R153, RZ, 0x1, R153 ;  /* 0x00000001ff997819 */ /* 0x000fe20000011699 */
[----:B------:R1:W-:Y:S02]  /*115c0*/  LDGSTS.E [R203+0x4da00], [R18.64], !P1 ;  /* 0x4da0000012cb7fae */ /* 0x0003e4000c921844 */
[----:B------:R-:W-:Y:S02]  /*115d0*/  IMAD.WIDE R80, R11, 0x4, R248 ;  /* 0x000000040b507825 */ /* 0x000fe400078e02f8 */
[----:B------:R1:W-:Y:S02]  /*115e0*/  LDGSTS.E [R203+0x4dc00], [R16.64], !P1 ;  /* 0x4dc0000010cb7fae */ /* 0x0003e4000c921844 */
[----:B------:R-:W-:-:S04]  /*115f0*/  IMAD.WIDE R14, R0, 0x4, R38 ;  /* 0x00000004000e7825 */ /* 0x000fc800078e0226 */
[C---:B------:R-:W-:Y:S01]  /*11600*/  IMAD.WIDE R12, R0.reuse, 0x4, R60 ;  /* 0x00000004000c7825 */ /* 0x040fe200078e023c */
[----:B------:R1:W-:Y:S03]  /*11610*/  LDGSTS.E [R203+0x4de00], [R14.64], !P1 ;  /* 0x4de000000ecb7fae */ /* 0x0003e6000c921844 */
[----:B------:R-:W-:Y:S01]  /*11620*/  IMAD.WIDE R78, R11, 0x4, R244 ;  /* 0x000000040b4e7825 */ /* 0x000fe200078e02f4 */
[----:B------:R1:W-:Y:S03]  /*11630*/  LDGSTS.E [R203+0x4f800], [R12.64], !P0 ;  /* 0x4f8000000ccb7fae */ /* 0x0003e6000c121844 */
[----:B------:R-:W-:Y:S01]  /*11640*/  IMAD.WIDE R8, R0, 0x4, R36 ;  /* 0x0000000400087825 */ /* 0x000fe200078e0224 */
[----:B------:R-:W-:-:S03]  /*11650*/  LOP3.LUT R34, R35, R153, RZ, 0x3c, !PT ;  /* 0x0000009923227212 */ /* 0x000fc600078e3cff */
[C---:B------:R-:W-:Y:S01]  /*11660*/  IMAD.WIDE R6, R0.reuse, 0x4, R28 ;  /* 0x0000000400067825 */ /* 0x040fe200078e021c */
[----:B------:R1:W-:Y:S03]  /*11670*/  LDGSTS.E [R203+0x4fa00], [R8.64], !P0 ;  /* 0x4fa0000008cb7fae */ /* 0x0003e6000c121844 */
[----:B------:R-:W-:Y:S01]  /*11680*/  IMAD.WIDE R72, R11, 0x4, R240 ;  /* 0x000000040b487825 */ /* 0x000fe200078e02f0 */
[----:B------:R1:W-:Y:S03]  /*11690*/  LDGSTS.E [R203+0x4fc00], [R6.64], !P0 ;  /* 0x4fc0000006cb7fae */ /* 0x0003e6000c121844 */
[----:B------:R-:W-:-:S04]  /*116a0*/  IMAD.WIDE R4, R0, 0x4, R26 ;  /* 0x0000000400047825 */ /* 0x000fc800078e021a */
[C---:B------:R-:W-:Y:S01]  /*116b0*/  IMAD.WIDE R138, R11.reuse, 0x4, R138 ;  /* 0x000000040b8a7825 */ /* 0x040fe200078e028a */
[----:B------:R1:W-:Y:S03]  /*116c0*/  LDGSTS.E [R203+0x4fe00], [R4.64], !P0 ;  /* 0x4fe0000004cb7fae */ /* 0x0003e6000c121844 */
[C---:B------:R-:W-:Y:S01]  /*116d0*/  IMAD.WIDE R70, R11.reuse, 0x4, R140 ;  /* 0x000000040b467825 */ /* 0x040fe200078e028c */
[----:B------:R-:W0:Y:S03]  /*116e0*/  LDGDEPBAR ;  /* 0x00000000000079af */ /* 0x000e260000000000 */
        /* <DEDUP_REMOVED lines=29> */
[----:B------:R-:W-:-:S03]  /*118c0*/  LOP3.LUT R35, R35, R153, RZ, 0x3c, !PT ;  /* 0x0000009923237212 */ /* 0x000fc600078e3cff */
[----:B------:R-:W-:-:S04]  /*118d0*/  IMAD.WIDE R146, R11, 0x4, R194 ;  /* 0x000000040b927825 */ /* 0x000fc800078e02c2 */
[----:B--2---:R-:W-:-:S05]  /*118e0*/  IMAD.WIDE R178, R11, 0x4, R166 ;  /* 0x000000040bb27825 */ /* 0x004fca00078e02a6 */
[----:B------:R1:W-:Y:S01]  /*118f0*/  STL.64 [R1+0x1668], R178 ;  /* 0x001668b201007387 */ /* 0x0003e20000100a00 */
[----:B------:R-:W-:-:S03]  /*11900*/  IMAD.WIDE R166, R11, 0x4, R250 ;  /* 0x000000040ba67825 */ /* 0x000fc600078e02fa */
[----:B------:R1:W-:Y:S01]  /*11910*/  STL.64 [R1+0x1550], R114 ;  /* 0x0015507201007387 */ /* 0x0003e20000100a00 */
[----:B----4-:R-:W-:-:S03]  /*11920*/  IMAD.WIDE R106, R11, 0x4, R164 ;  /* 0x000000040b6a7825 */ /* 0x010fc600078e02a4 */
[----:B------:R1:W-:Y:S01]  /*11930*/  LDGSTS.E [R34+0x72000], [R178.64], P2 ;  /* 0x72000000b2227fae */ /* 0x0003e20009121844 */
[----:B------:R-:W-:-:S05]  /*11940*/  IMAD.WIDE R176, R11, 0x4, R162 ;  /* 0x000000040bb07825 */ /* 0x000fca00078e02a2 */
[----:B------:R1:W-:Y:S01]  /*11950*/  STL.64 [R1+0x1660], R176 ;  /* 0x001660b001007387 */ /* 0x0003e20000100a00 */
[----:B------:R-:W-:-:S03]  /*11960*/  IMAD.WIDE R164, R11, 0x4, R246 ;  /* 0x000000040ba47825 */ /* 0x000fc600078e02f6 */
[----:B------:R1:W-:Y:S01]  /*11970*/  STL.64 [R1+0x1548], R106 ;  /* 0x0015486a01007387 */ /* 0x0003e20000100a00 */
[----:B---3--:R-:W-:-:S03]  /*11980*/  IMAD.WIDE R102, R11, 0x4, R156 ;  /* 0x000000040b667825 */ /* 0x008fc600078e029c */
[----:B------:R1:W-:Y:S01]  /*11990*/  LDGSTS.E [R34+0x72400], [R176.64], P2 ;  /* 0x72400000b0227fae */ /* 0x0003e20009121844 */
[----:B------:R-:W-:-:S05]  /*119a0*/  IMAD.WIDE R174, R11, 0x4, R154 ;  /* 0x000000040bae7825 */ /* 0x000fca00078e029a */
[----:B------:R1:W-:Y:S01]  /*119b0*/  STL.64 [R1+0x1658], R174 ;  /* 0x001658ae01007387 */ /* 0x0003e20000100a00 */
[----:B------:R-:W-:-:S04]  /*119c0*/  IMAD.WIDE R96, R11, 0x4, R32 ;  /* 0x000000040b607825 */ /* 0x000fc800078e0220 */
[C---:B------:R-:W-:Y:S01]  /*119d0*/  IMAD.WIDE R168, R11.reuse, 0x4, R30 ;  /* 0x000000040ba87825 */ /* 0x040fe200078e021e */
[----:B------:R1:W-:Y:S03]  /*119e0*/  STL.64 [R1+0x1540], R102 ;  /* 0x0015406601007387 */ /* 0x0003e60000100a00 */
[C---:B------:R-:W-:Y:S01]  /*119f0*/  IMAD.WIDE R162, R11.reuse, 0x4, R242 ;  /* 0x000000040ba27825 */ /* 0x040fe200078e02f2 */
[----:B------:R1:W-:Y:S04]  /*11a00*/  STL.64 [R1+0x1650], R168 ;  /* 0x001650a801007387 */ /* 0x0003e80000100a00 */
[----:B------:R1:W-:Y:S01]  /*11a10*/  STL.64 [R1+0x1538], R96 ;  /* 0x0015386001007387 */ /* 0x0003e20000100a00 */
[----:B------:R-:W-:-:S03]  /*11a20*/  IMAD.WIDE R88, R11, 0x4, R40 ;  /* 0x000000040b587825 */ /* 0x000fc600078e0228 */
[----:B------:R1:W-:Y:S01]  /*11a30*/  STL.64 [R1+0x1648], R166 ;  /* 0x001648a601007387 */ /* 0x0003e20000100a00 */
[----:B------:R-:W-:-:S03]  /*11a40*/  IMAD.WIDE R156, R11, 0x4, R238 ;  /* 0x000000040b9c7825 */ /* 0x000fc600078e02ee */
[----:B------:R1:W-:Y:S04]  /*11a50*/  STL.64 [R1+0x1530], R88 ;  /* 0x0015305801007387 */ /* 0x0003e80000100a00 */
        /* <DEDUP_REMOVED lines=18> */
[----:B------:R1:W-:Y:S01]  /*11b80*/  LDGSTS.E [R34+0x72800], [R174.64], P2 ;  /* 0x72800000ae227fae */ /* 0x0003e20009121844 */
[----:B------:R-:W-:-:S03]  /*11b90*/  IMAD.WIDE R154, R11, 0x4, R158 ;  /* 0x000000040b9a7825 */ /* 0x000fc600078e029e */
[----:B------:R1:W-:Y:S04]  /*11ba0*/  STL.64 [R1+0x15f8], R76 ;  /* 0x0015f84c01007387 */ /* 0x0003e80000100a00 */
[----:B------:R1:W-:Y:S04]  /*11bb0*/  LDGSTS.E [R34+0x72c00], [R168.64], P2 ;  /* 0x72c00000a8227fae */ /* 0x0003e80009121844 */
[----:B------:R1:W-:Y:S04]  /*11bc0*/  STL.64 [R1+0x14e0], R54 ;  /* 0x0014e03601007387 */ /* 0x0003e80000100a00 */
[----:B------:R1:W-:Y:S04]  /*11bd0*/  LDGSTS.E [R34+0x73000], [R166.64], P2 ;  /* 0x73000000a6227fae */ /* 0x0003e80009121844 */
[----:B------:R1:W-:Y:S04]  /*11be0*/  STL.64 [R1+0x15e8], R92 ;  /* 0x0015e85c01007387 */ /* 0x0003e80000100a00 */
[----:B------:R1:W-:Y:S01]  /*11bf0*/  LDGSTS.E [R34+0x73400], [R164.64], P2 ;  /* 0x73400000a4227fae */ /* 0x0003e20009121844 */
[----:B------:R-:W-:-:S03]  /*11c00*/  IMAD.WIDE R40, R11, 0x4, R160 ;  /* 0x000000040b287825 */ /* 0x000fc600078e02a0 */
        /* <DEDUP_REMOVED lines=27> */
[----:B------:R-:W-:-:S03]  /*11dc0*/  LOP3.LUT R35, R35, 0x40, RZ, 0x3c, !PT ;  /* 0x0000004023237812 */ /* 0x000fc600078e3cff */
[----:B------:R1:W-:Y:S04]  /*11dd0*/  STL.64 [R1+0x16b8], R32 ;  /* 0x0016b82001007387 */ /* 0x0003e80000100a00 */
[----:B------:R1:W-:Y:S04]  /*11de0*/  LDGSTS.E [R34+0x76000], [R108.64], P2 ;  /* 0x760000006c227fae */ /* 0x0003e80009121844 */
        /* <DEDUP_REMOVED lines=14> */
[----:B------:R1:W-:Y:S04]  /*11ed0*/  LDGSTS.E [R35+0x70200], [R136.64], P2 ;  /* 0x7020000088237fae */ /* 0x0003e80009121844 */
[----:B------:R1:W-:Y:S04]  /*11ee0*/  STL [R1+0x18c8], R18 ;  /* 0x0018c81201007387 */ /* 0x0003e80000100800 */
        /* <DEDUP_REMOVED lines=29> */
[----:B------:R-:W2:Y:S04]  /*120c0*/  S2R R153, SR_TID.X ;  /* 0x0000000000997919 */ /* 0x000ea80000002100 */
[----:B------:R1:W-:Y:S04]  /*120d0*/  STL [R1+0x17b4], R3 ;  /* 0x0017b40301007387 */ /* 0x0003e80000100800 */
        /* <DEDUP_REMOVED lines=16> */
[----:B------:R-:W0:Y:S01]  /*121e0*/  LDGDEPBAR ;  /* 0x00000000000079af */ /* 0x000e220000000000 */
[----:B------:R-:W-:Y:S05]  /*121f0*/  @P5 BRA `(.L_x_0) ;  /* 0x00003ad000005947 */ /* 0x000fea0003800000 */
[----:B--2---:R-:W-:Y:S01]  /*12200*/  IMAD.SHL.U32 R0, R153, 0x20, RZ ;  /* 0x0000002099007824 */ /* 0x004fe200078e00ff */
[----:B------:R2:W-:Y:S01]  /*12210*/  STL [R1+0xa10], RZ ;  /* 0x000a10ff01007387 */ /* 0x0005e20000100800 */
[----:B------:R-:W-:Y:S01]  /*12220*/  CS2R R240, SRZ ;  /* 0x0000000000f07805 */ /* 0x000fe2000001ff00 */
[----:B------:R-:W-:Y:S01]  /*12230*/  CS2R R242, SRZ ;  /* 0x0000000000f27805 */ /* 0x000fe2000001ff00 */
[----:B-1----:R-:W-:Y:S01]  /*12240*/  CS2R R124, SRZ ;  /* 0x00000000007c7805 */ /* 0x002fe2000001ff00 */
[----:B------:R2:W-:Y:S01]  /*12250*/  STL [R1+0x1b0c], R0 ;  /* 0x001b0c0001007387 */ /* 0x0005e20000100800 */
[----:B------:R-:W-:Y:S01]  /*12260*/  CS2R R126, SRZ ;  /* 0x00000000007e7805 */ /* 0x000fe2000001ff00 */
[----:B------:R-:W-:Y:S01]  /*12270*/  CS2R R96, SRZ ;  /* 0x0000000000607805 */ /* 0x000fe2000001ff00 */
[----:B------:R-:W-:Y:S01]  /*12280*/  CS2R R98, SRZ ;  /* 0x0000000000627805 */ /* 0x000fe2000001ff00 */
[----:B------:R2:W-:Y:S01]  /*12290*/  STL [R1+0xa14], RZ ;  /* 0x000a14ff01007387 */ /* 0x0005e20000100800 */
        /* <DEDUP_REMOVED lines=105> */
[----:B------:R-:W-:-:S02]  /*12930*/  CS2R R130, SRZ ;  /* 0x0000000000827805 */ /* 0x000fc4000001ff00 */
[----:B------:R2:W-:Y:S04]  /*12940*/  STL [R1+0xde0], RZ ;  /* 0x000de0ff01007387 */ /* 0x0005e80000100800 */
        /* <DEDUP_REMOVED lines=719> */
[----:B------:R2:W-:Y:S04]  /*15640*/  STL [R1], RZ ;  /* 0x000000ff01007387 */ /* 0x0005e80000100800 */
        /* <DEDUP_REMOVED lines=102> */
[----:B------:R2:W-:Y:S01]  /*15cb0*/  STL [R1+0x7ac], RZ ;  /* 0x0007acff01007387 */ /* 0x0005e20000100800 */
[----:B------:R-:W-:Y:S05]  /*15cc0*/  BRA `(.L_x_1) ;  /* 0x00026ec000007947 */ /* 0x000fea0003800000 */
.L_x_0:
[C---:B-12---:R-:W-:Y:S01]  /*15cd0*/  LOP3.LUT R5, R153.reuse, 0x7, RZ, 0xc0, !PT ;  /* 0x0000000799057812 */ /* 0x046fe200078ec0ff */
[C---:B------:R-:W-:Y:S01]  /*15ce0*/  IMAD.SHL.U32 R6, R153.reuse, 0x2, RZ ;  /* 0x0000000299067824 */ /* 0x040fe200078e00ff */
[----:B------:R-:W-:Y:S01]  /*15cf0*/  STL [R1+0x16dc], RZ ;  /* 0x0016dcff01007387 */ /* 0x000fe20000100800 */
[----:B------:R-:W-:Y:S01]  /*15d00*/  IMAD.SHL.U32 R8, R153, 0x20, RZ ;  /* 0x0000002099087824 */ /* 0x000fe200078e00ff */
[----:B------:R-:W-:Y:S01]  /*15d10*/  SHF.R.S32.HI R2, RZ, 0x1f, R152 ;  /* 0x0000001fff027819 */ /* 0x000fe20000011498 */
[----:B------:R-:W-:Y:S01]  /*15d20*/  IMAD R5, R5, 0x90, RZ ;  /* 0x0000009005057824 */ /* 0x000fe200078e02ff */
[----:B------:R-:W-:Y:S01]  /*15d30*/  SHF.R.S32.HI R3, RZ, 0x1f, R0 ;  /* 0x0000001fff037819 */ /* 0x000fe20000011400 */
[----:B------:R-:W-:Y:S01]  /*15d40*/  IMAD.MOV.U32 R7, RZ, RZ, 0x4 ;  /* 0x00000004ff077424 */ /* 0x000fe200078e00ff */
[----:B------:R-:W-:Y:S01]  /*15d50*/  STL [R1+0x1b0c], R8 ;  /* 0x001b0c0801007387 */ /* 0x000fe20000100800 */
[----:B------:R-:W-:Y:S01]  /*15d60*/  LEA.HI R2, R2, R152, RZ, 0x5 ;  /* 0x0000009802027211 */ /* 0x000fe200078f28ff */
[----:B------:R-:W-:Y:S01]  /*15d70*/  CS2R R240, SRZ ;  /* 0x0000000000f07805 */ /* 0x000fe2000001ff00 */
[----:B------:R-:W-:Y:S01]  /*15d80*/  LOP3.LUT R5, R5, 0x30, R6, 0x78, !PT ;  /* 0x0000003005057812 */ /* 0x000fe200078e7806 */
[----:B------:R1:W-:Y:S01]  /*15d90*/  STL [R1+0x14d4], R7 ;  /* 0x0014d40701007387 */ /* 0x0003e20000100800 */
[----:B------:R-:W-:Y:S01]  /*15da0*/  MOV R6, 0xffffffff ;  /* 0xffffffff00067802 */ /* 0x000fe20000000f00 */
[----:B------:R-:W-:Y:S01]  /*15db0*/  CS2R R242, SRZ ;  /* 0x0000000000f27805 */ /* 0x000fe2000001ff00 */
[----:B------:R-:W-:Y:S01]  /*15dc0*/  SHF.L.U64.HI R3, R0, 0x2, R3 ;  /* 0x0000000200037819 */ /* 0x000fe20000010203 */
[----:B------:R-:W-:Y:S01]  /*15dd0*/  CS2R R124, SRZ ;  /* 0x00000000007c7805 */ /* 0x000fe2000001ff00 */
[----:B------:R-:W-:Y:S01]  /*15de0*/  LOP3.LUT R0, R153, 0x3, RZ, 0xc0, !PT ;  /* 0x0000000399007812 */ /* 0x000fe200078ec0ff */
[----:B------:R2:W-:Y:S01]  /*15df0*/  STL [R1+0x14d0], R6 ;  /* 0x0014d00601007387 */ /* 0x0005e20000100800 */
[----:B------:R-:W-:Y:S01]  /*15e00*/  SHF.R.S32.HI R4, RZ, 0x1f, R11 ;  /* 0x0000001fff047819 */ /* 0x000fe2000001140b */
[----:B------:R-:W-:Y:S01]  /*15e10*/  CS2R R126, SRZ ;  /* 0x00000000007e7805 */ /* 0x000fe2000001ff00 */
[----:B------:R-:W-:Y:S01]  /*15e20*/  CS2R R96, SRZ ;  /* 0x0000000000607805 */ /* 0x000fe2000001ff00 */
[----:B------:R3:W-:Y:S01]  /*15e30*/  STL [R1+0xa10], RZ ;  /* 0x000a10ff01007387 */ /* 0x0007e20000100800 */
[----:B-1----:R-:W-:Y:S01]  /*15e40*/  SHF.R.S32.HI R7, RZ, 0x5, R2 ;  /* 0x00000005ff077819 */ /* 0x002fe20000011402 */
[----:B------:R-:W-:Y:S01]  /*15e50*/  IMAD R0, R0, 0x820, RZ ;  /* 0x0000082000007824 */ /* 0x000fe200078e02ff */
[----:B------:R-:W-:Y:S01]  /*15e60*/  LOP3.LUT R2, R5, 0x400, R8, 0xf8, !PT ;  /* 0x0000040005027812 */ /* 0x000fe200078ef808 */
[----:B------:R3:W-:Y:S01]  /*15e70*/  STL [R1+0xa14], RZ ;  /* 0x000a14ff01007387 */ /* 0x0007e20000100800 */
[----:B------:R-:W-:Y:S01]  /*15e80*/  SHF.L.U64.HI R4, R11, 0x2, R4 ;  /* 0x000000020b047819 */ /* 0x000fe20000010204 */
[----:B------:R-:W-:Y:S01]  /*15e90*/  CS2R R98, SRZ ;  /* 0x0000000000627805 */ /* 0x000fe2000001ff00 */
[----:B--2---:R-:W-:Y:S01]  /*15ea0*/  LOP3.LUT R6, R0, 0x5c, R153, 0x78, !PT ;  /* 0x0000005c00067812 */ /* 0x004fe200078e7899 */
[----:B------:R3:W-:Y:S01]  /*15eb0*/  STL [R1+0xa18], RZ ;  /* 0x000a18ff01007387 */ /* 0x0007e20000100800 */
[----:B------:R-:W-:Y:S01]  /*15ec0*/  LOP3.LUT R0, R2, 0x40, RZ, 0x3c, !PT ;  /* 0x0000004002007812 */ /* 0x000fe200078e3cff */
        /* <DEDUP_REMOVED lines=107> */
[----:B------:R-:W-:-:S02]  /*16580*/  IADD3 R7, R7, -0x5, RZ ;  /* 0xfffffffb07077810 */ /* 0x000fc40007ffe0ff */
[----:B------:R-:W-:Y:S01]  /*16590*/  LOP3.LUT R5, R6, 0x20, RZ, 0x3c, !PT ;  /* 0x0000002006057812 */ /* 0x000fe200078e3cff */
        /* <DEDUP_REMOVED lines=780> */
[----:B------:R3:W-:Y:S04]  /*19660*/  STL [R1+0x1afc], R2 ;  /* 0x001afc0201007387 */ /* 0x0007e80000100800 */
        /* <DEDUP_REMOVED lines=42> */
[----:B------:R3:W-:Y:S02]  /*19910*/  STL [R1+0x1b08], R0 ;  /* 0x001b080001007387 */ /* 0x0007e40000100800 */
.L_x_2:
[----:B---3--:R-:W2:Y:S01]  /*19920*/  LDL.LU R0, [R1+0x14d0] ;  /* 0x0014d00001007983 */ /* 0x008ea20000300800 */
[----:B------:R-:W-:-:S04]  /*19930*/  DEPBAR.LE SB0, 0x8 ;  /* 0x000082000000791a */ /* 0x000fc80000000000 */
[----:B------:R-:W3:Y:S04]  /*19940*/  LDL R5, [R1+0x1afc] ;  /* 0x001afc0001057983 */ /* 0x000ee80000100800 */
[----:B------:R-:W-:Y:S04]  /*19950*/  STL.64 [R1+0x23c0], R22 ;  /* 0x0023c01601007387 */ /* 0x000fe80000100a00 */
        /* <DEDUP_REMOVED lines=15> */
[----:B------:R1:W-:Y:S04]  /*19a50*/  STL [R1+0x1c80], R3 ;  /* 0x001c800301007387 */ /* 0x0003e80000100800 */
[----:B------:R-:W-:Y:S04]  /*19a60*/  STL [R1+0x1c7c], R4 ;  /* 0x001c7c0401007387 */ /* 0x000fe80000100800 */
[----:B-----5:R-:W-:Y:S04]  /*19a70*/  STL [R1+0x1b18], R252 ;  /* 0x001b18fc01007387 */ /* 0x020fe80000100800 */
[----:B------:R-:W4:Y:S02]  /*19a80*/  S2R R7, SR_TID.X ;  /* 0x0000000000077919 */ /* 0x000f240000002100 */
[----:B----4-:R-:W-:-:S02]  /*19a90*/  LOP3.LUT R6, R7, 0x3, RZ, 0xc0, !PT ;  /* 0x0000000307067812 */ /* 0x010fc400078ec0ff */
[----:B------:R-:W-:-:S03]  /*19aa0*/  LOP3.LUT R2, R7, 0x3, RZ, 0xc0, !PT ;  /* 0x0000000307027812 */ /* 0x000fc600078ec0ff */
[----:B------:R-:W-:Y:S02]  /*19ab0*/  IMAD R6, R6, 0x820, RZ ;  /* 0x0000082006067824 */ /* 0x000fe400078e02ff */
[----:B------:R-:W-:-:S03]  /*19ac0*/  IMAD R2, R2, 0x820, RZ ;  /* 0x0000082002027824 */ /* 0x000fc600078e02ff */
[--C-:B------:R-:W-:Y:S02]  /*19ad0*/  LOP3.LUT R6, R6, 0x5c, R7.reuse, 0x78, !PT ;  /* 0x0000005c06067812 */ /* 0x100fe400078e7807 */
[----:B------:R-:W-:Y:S02]  /*19ae0*/  LOP3.LUT R2, R2, 0x5c, R7, 0x78, !PT ;  /* 0x0000005c02027812 */ /* 0x000fe400078e7807 */
[----:B------:R-:W-:Y:S02]  /*19af0*/  LOP3.LUT R6, R6, 0x20, RZ, 0x3c, !PT ;  /* 0x0000002006067812 */ /* 0x000fe400078e3cff */
[----:B--2---:R-:W-:Y:S01]  /*19b00*/  IADD3 R0, R0, 0x1, RZ ;  /* 0x0000000100007810 */ /* 0x004fe20007ffe0ff */
[----:B------:R-:W-:Y:S03]  /*19b10*/  BAR.SYNC.DEFER_BLOCKING 0x0 ;  /* 0x0000000000007b1d */ /* 0x000fe60000010000 */
[----:B------:R-:W-:-:S04]  /*19b20*/  ISETP.GT.AND P0, PT, R0, 0x4, PT ;  /* 0x000000040000780c */ /* 0x000fc80003f04270 */
[----:B-1----:R-:W-:-:S05]  /*19b30*/  SEL R3, R0, RZ, !P0 ;  /* 0x000000ff00037207 */ /* 0x002fca0004000000 */
[----:B------:R-:W-:Y:S01]  /*19b40*/  STL [R1+0x14d0], R3 ;  /* 0x0014d00301007387 */ /* 0x000fe20000100800 */
[C---:B------:R-:W-:Y:S02]  /*19b50*/  IMAD R2, R3.reuse, 0x10000, R2 ;  /* 0x0001000003027824 */ /* 0x040fe400078e0202 */
[C---:B------:R-:W-:Y:S01]  /*19b60*/  IMAD R0, R3.reuse, 0x10000, R6 ;  /* 0x0001000003007824 */ /* 0x040fe200078e0206 */
[----:B------:R-:W2:Y:S01]  /*19b70*/  LDL.LU.64 R20, [R1+0xa10] ;  /* 0x000a100001147983 */ /* 0x000ea20000300a00 */
[----:B---3--:R-:W-:-:S03]  /*19b80*/  IMAD R5, R3, 0x8000, R5 ;  /* 0x0000800003057824 */ /* 0x008fc600078e0205 */
[----:B------:R-:W2:Y:S04]  /*19b90*/  LDL.LU.64 R22, [R1+0xa18] ;  /* 0x000a180001167983 */ /* 0x000ea80000300a00 */
[----:B------:R-:W3:Y:S04]  /*19ba0*/  LDL.LU.64 R244, [R1+0x810] ;  /* 0x0008100001f47983 */ /* 0x000ee80000300a00 */
[----:B------:R-:W3:Y:S04]  /*19bb0*/  LDL.LU.64 R246, [R1+0x818] ;  /* 0x0008180001f67983 */ /* 0x000ee80000300a00 */
[----:B------:R-:W4:Y:S04]  /*19bc0*/  LDL.LU.64 R16, [R1+0x6f0] ;  /* 0x0006f00001107983 */ /* 0x000f280000300a00 */
        /* <DEDUP_REMOVED lines=11> */
[----:B------:R-:W-:Y:S04]  /*19c80*/  LDS R200, [R2] ;  /* 0x0000000002c87984 */ /* 0x000fe80000000800 */
[----:B------:R-:W-:Y:S04]  /*19c90*/  LDS R202, [R2+0x2000] ;  /* 0x0020000002ca7984 */ /* 0x000fe80000000800 */
[----:B------:R-:W-:Y:S04]  /*19ca0*/  LDS R201, [R0] ;  /* 0x0000000000c97984 */ /* 0x000fe80000000800 */
[----:B------:R-:W-:Y:S04]  /*19cb0*/  LDS R203, [R0+0x2000] ;  /* 0x0020000000cb7984 */ /* 0x000fe80000000800 */
[----:B------:R-:W-:Y:S04]  /*19cc0*/  LDS R196, [R2+0x80] ;  /* 0x0000800002c47984 */ /* 0x000fe80000000800 */
[----:B------:R-:W-:Y:S04]  /*19cd0*/  LDS R198, [R2+0x2080] ;  /* 0x0020800002c67984 */ /* 0x000fe80000000800 */
[----:B------:R-:W-:Y:S04]  /*19ce0*/  LDS R197, [R0+0x80] ;  /* 0x0000800000c57984 */ /* 0x000fe80000000800 */
[----:B------:R-:W-:Y:S04]  /*19cf0*/  LDS R199, [R0+0x2080] ;  /* 0x0020800000c77984 */ /* 0x000fe80000000800 */
[----:B------:R-:W1:Y:S04]  /*19d00*/  LDSM.16.M88.4 R136, [R5+0x50000] ;  /* 0x050000000588783b */ /* 0x000e680000000200 */
[----:B------:R-:W-:Y:S04]  /*19d10*/  LDS R192, [R2+0x100] ;  /* 0x0001000002c07984 */ /* 0x000fe80000000800 */
        /* <DEDUP_REMOVED lines=15> */
[----:B------:R-:W1:Y:S04]  /*19e10*/  LDS R183, [R0+0x2280] ;  /* 0x0022800000b77984 */ /* 0x000e680000000800 */
[----:B------:R-:W-:Y:S04]  /*19e20*/  LDS R176, [R2+0x300] ;  /* 0x0003000002b07984 */ /* 0x000fe80000000800 */
[----:B------:R-:W-:Y:S04]  /*19e30*/  LDS R178, [R2+0x2300] ;  /* 0x0023000002b27984 */ /* 0x000fe80000000800 */
[----:B------:R-:W-:Y:S04]  /*19e40*/  LDS R177, [R0+0x300] ;  /* 0x0003000000b17984 */ /* 0x000fe80000000800 */
[----:B------:R-:W1:Y:S04]  /*19e50*/  LDS R179, [R0+0x2300] ;  /* 0x0023000000b37984 */ /* 0x000e680000000800 */
[----:B------:R-:W-:Y:S04]  /*19e60*/  LDS R172, [R2+0x380] ;  /* 0x0003800002ac7984 */ /* 0x000fe80000000800 */
[----:B------:R-:W-:Y:S04]  /*19e70*/  LDS R174, [R2+0x2380] ;  /* 0x0023800002ae7984 */ /* 0x000fe80000000800 */
[----:B------:R-:W-:Y:S04]  /*19e80*/  LDS R173, [R0+0x380] ;  /* 0x0003800000ad7984 */ /* 0x000fe80000000800 */
[----:B------:R-:W2:Y:S04]  /*19e90*/  LDS R175, [R0+0x2380] ;  /* 0x0023800000af7984 */ /* 0x000ea80000000800 */
        /* <DEDUP_REMOVED lines=8> */
[----:B-1----:R-:W-:Y:S04]  /*19f20*/  STL [R1+0x22d4], R138 ;  /* 0x0022d48a01007387 */ /* 0x002fe80000100800 */
[----:B------:R-:W-:Y:S04]  /*19f30*/  STL [R1+0x22d0], R139 ;  /* 0x0022d08b01007387 */ /* 0x000fe80000100800 */
[----:B------:R-:W-:Y:S04]  /*19f40*/  STL [R1+0x22cc], R134 ;  /* 0x0022cc8601007387 */ /* 0x000fe80000100800 */
[----:B------:R-:W-:Y:S04]  /*19f50*/  LDS R160, [R2+0x500] ;  /* 0x0005000002a07984 */ /* 0x000fe80000000800 */
[----:B------:R-:W-:Y:S04]  /*19f60*/  LDS R162, [R2+0x2500] ;  /* 0x0025000002a27984 */ /* 0x000fe80000000800 */
[----:B------:R-:W-:Y:S04]  /*19f70*/  LDS R161, [R0+0x500] ;  /* 0x0005000000a17984 */ /* 0x000fe80000000800 */
[----:B------:R-:W1:Y:S04]  /*19f80*/  LDS R163, [R0+0x2500] ;  /* 0x0025000000a37984 */ /* 0x000e680000000800 */
[----:B------:R1:W-:Y:S04]  /*19f90*/  STL [R1+0x22c8], R135 ;  /* 0x0022c88701007387 */ /* 0x0003e80000100800 */
        /* <DEDUP_REMOVED lines=9> */
[----:B------:R-:W-:Y:S01]  /*1a030*/  LDS R142, [R2+0x2680] ;  /* 0x00268000028e7984 */ /* 0x000fe20000000800 */
[-C--:B--2---:R-:W-:Y:S03]  /*1a040*/  HMMA.1688.F32.TF32 R20, R200, R136.reuse, R20 ;  /* 0x00000088c814723c */ /* 0x084fe60000081014 */
[----:B------:R-:W-:Y:S04]  /*1a050*/  LDS R141, [R0+0x680] ;  /* 0x00068000008d7984 */ /* 0x000fe80000000800 */
[----:B------:R-:W2:Y:S01]  /*1a060*/  LDS R143, [R0+0x2680] ;  /* 0x00268000008f7984 */ /* 0x000ea20000000800 */
[-C--:B---3--:R-:W-:Y:S03]  /*1a070*/  HMMA.1688.F32.TF32 R244, R196, R136.reuse, R244 ;  /* 0x00000088c4f4723c */ /* 0x088fe600000810f4 */
[----:B------:R-:W-:Y:S04]  /*1a080*/  LDS R148, [R2+0x700] ;  /* 0x0007000002947984 */ /* 0x000fe80000000800 */
[----:B------:R-:W-:Y:S01]  /*1a090*/  LDS R150, [R2+0x2700] ;  /* 0x0027000002967984 */ /* 0x000fe20000000800 */
[-C--:B----4-:R-:W-:Y:S03]  /*1a0a0*/  HMMA.1688.F32.TF32 R16, R192, R136.reuse, R16 ;  /* 0x00000088c010723c */ /* 0x090fe60000081010 */
[----:B------:R-:W-:Y:S04]  /*1a0b0*/  LDS R149, [R0+0x700] ;  /* 0x0007000000957984 */ /* 0x000fe80000000800 */
[----:B------:R-:W3:Y:S01]  /*1a0c0*/  LDS R151, [R0+0x2700] ;  /* 0x0027000000977984 */ /* 0x000ee20000000800 */
[-C--:B------:R-:W-:Y:S03]  /*1a0d0*/  HMMA.1688.F32.TF32 R248, R188, R136.reuse, R248 ;  /* 0x00000088bcf8723c */ /* 0x080fe600000810f8 */
[----:B------:R-:W-:Y:S04]  /*1a0e0*/  STL.64 [R1+0xb00], R20 ;  /* 0x000b001401007387 */ /* 0x000fe80000100a00 */
[----:B------:R-:W-:Y:S01]  /*1a0f0*/  LDS R144, [R2+0x780] ;  /* 0x0007800002907984 */ /* 0x000fe20000000800 */
[-C--:B------:R-:W-:Y:S03]  /*1a100*/  HMMA.1688.F32.TF32 R236, R184, R136.reuse, R236 ;  /* 0x00000088b8ec723c */ /* 0x080fe600000810ec */
[----:B------:R4:W-:Y:S01]  /*1a110*/  STL.64 [R1+0xb08], R22 ;  /* 0x000b081601007387 */ /* 0x0009e20000100a00 */
[----:B------:R-:W-:Y:S01]  /*1a120*/  IMAD.MOV.U32 R3, RZ, RZ, R247 ;  /* 0x000000ffff037224 */ /* 0x000fe200078e00f7 */
[----:B-1----:R-:W-:Y:S01]  /*1a130*/  MOV R135, R245 ;  /* 0x000000f500877202 */ /* 0x002fe20000000f00 */
[----:B------:R-:W-:Y:S01]  /*1a140*/  IMAD.MOV.U32 R134, RZ, RZ, R244 ;  /* 0x000000ffff867224 */ /* 0x000fe200078e00f4 */
[----:B------:R-:W-:Y:S01]  /*1a150*/  LDS R146, [R2+0x2780] ;  /* 0x0027800002927984 */ /* 0x000fe20000000800 */
[----:B------:R-:W-:Y:S01]  /*1a160*/  HMMA.1688.F32.TF32 R12, R180, R136, R12 ;  /* 0x00000088b40c723c */ /* 0x000fe2000008100c */
[----:B------:R-:W-:-:S02]  /*1a170*/  IMAD.MOV.U32 R252, RZ, RZ, R246 ;  /* 0x000000fffffc7224 */ /* 0x000fc400078e00f6 */
[----:B------:R-:W-:Y:S04]  /*1a180*/  LDS R145, [R0+0x780] ;  /* 0x0007800000917984 */ /* 0x000fe80000000800 */
[----:B----4-:R-:W4:Y:S01]  /*1a190*/  LDL.LU.64 R22, [R1+0x23c0] ;  /* 0x0023c00001167983 */ /* 0x010f220000300a00 */
[-C--:B------:R-:W-:Y:S03]  /*1a1a0*/  HMMA.1688.F32.TF32 R8, R176, R136.reuse, R8 ;  /* 0x00000088b008723c */ /* 0x080fe60000081008 */
[----:B------:R-:W4:Y:S04]  /*1a1b0*/  LDL.LU.64 R20, [R1+0x23b8] ;  /* 0x0023b80001147983 */ /* 0x000f280000300a00 */
[----:B------:R-:W4:Y:S01]  /*1a1c0*/  LDL.LU.64 R246, [R1+0x23b0] ;  /* 0x0023b00001f67983 */ /* 0x000f220000300a00 */
[-C--:B------:R-:W-:Y:S03]  /*1a1d0*/  HMMA.1688.F32.TF32 R128, R172, R136.reuse, R128 ;  /* 0x00000088ac80723c */ /* 0x080fe60000081080 */
[----:B------:R-:W4:Y:S04]  /*1a1e0*/  LDL.LU.64 R244, [R1+0x23a8] ;  /* 0x0023a80001f47983 */ /* 0x000f280000300a00 */
[----:B------:R-:W-:Y:S04]  /*1a1f0*/  STL [R1+0x22e8], R3 ;  /* 0x0022e80301007387 */ /* 0x000fe80000100800 */
[----:B------:R-:W-:Y:S01]  /*1a200*/  STL [R1+0x22e4], R135 ;  /* 0x0022e48701007387 */ /* 0x000fe20000100800 */
[-C--:B------:R-:W-:Y:S03]  /*1a210*/  HMMA.1688.F32.TF32 R240, R168, R136.reuse, R240 ;  /* 0x00000088a8f0723c */ /* 0x080fe600000810f0 */
[----:B------:R-:W-:Y:S04]  /*1a220*/  STL [R1+0x22e0], R134 ;  /* 0x0022e08601007387 */ /* 0x000fe80000100800 */
[----:B------:R-:W-:Y:S04]  /*1a230*/  STL [R1+0x22dc], R252 ;  /* 0x0022dcfc01007387 */ /* 0x000fe80000100800 */
[----:B------:R-:W-:Y:S04]  /*1a240*/  STL.64 [R1+0xbc0], R16 ;  /* 0x000bc01001007387 */ /* 0x000fe80000100a00 */
[----:B------:R1:W-:Y:S04]  /*1a250*/  STL.64 [R1+0xbc8], R18 ;  /* 0x000bc81201007387 */ /* 0x0003e80000100a00 */
[----:B------:R-:W2:Y:S04]  /*1a260*/  LDS R147, [R0+0x2780] ;  /* 0x0027800000937984 */ /* 0x000ea80000000800 */
[----:B-1----:R-:W4:Y:S04]  /*1a270*/  LDL.LU.64 R18, [R1+0x23a0] ;  /* 0x0023a00001127983 */ /* 0x002f280000300a00 */
[----:B------:R-:W4:Y:S04]  /*1a280*/  LDL.LU.64 R16, [R1+0x2398] ;  /* 0x0023980001107983 */ /* 0x000f280000300a00 */
[----:B------:R-:W-:Y:S04]  /*1a290*/  STL.64 [R1+0xc80], R248 ;  /* 0x000c80f801007387 */ /* 0x000fe80000100a00 */
[----:B------:R1:W-:Y:S04]  /*1a2a0*/  STL.64 [R1+0xc88], R250 ;  /* 0x000c88fa01007387 */ /* 0x0003e80000100a00 */
        /* <DEDUP_REMOVED lines=19> */
[----:B------:R1:W-:Y:S02]  /*1a3e0*/  STL.64 [R1+0x1108], R242 ;  /* 0x001108f201007387 */ /* 0x0003e40000100a00 */
[-C--:B-1----:R-:W-:Y:S08]  /*1a3f0*/  HMMA.1688.F32.TF32 R240, R164, R136.reuse, R124 ;  /* 0x00000088a4f0723c */ /* 0x082ff0000008107c */
[-C--:B------:R-:W-:Y:S08]  /*1a400*/  HMMA.1688.F32.TF32 R124, R160, R136.reuse, R120 ;  /* 0x00000088a07c723c */ /* 0x080ff00000081078 */
[-C--:B------:R-:W-:Y:S08]  /*1a410*/  HMMA.1688.F32.TF32 R120, R156, R136.reuse, R116 ;  /* 0x000000889c78723c */ /* 0x080ff00000081074 */
[-C--:B------:R-:W-:Y:S01]  /*1a420*/  HMMA.1688.F32.TF32 R112, R152, R136.reuse, R112 ;  /* 0x000000889870723c */ /* 0x080fe20000081070 */
[----:B------:R1:W-:Y:S07]  /*1a430*/  STL.64 [R1+0x11d0], R240 ;  /* 0x0011d0f001007387 */ /* 0x0003ee0000100a00 */
[-C--:B--2---:R-:W-:Y:S01]  /*1a440*/  HMMA.1688.F32.TF32 R108, R140, R136.reuse, R108 ;  /* 0x000000888c6c723c */ /* 0x084fe2000008106c */
[----:B------:R2:W-:Y:S04]  /*1a450*/  STL.64 [R1+0x11d8], R242 ;  /* 0x0011d8f201007387 */ /* 0x0005e80000100a00 */
[----:B------:R-:W4:Y:S03]  /*1a460*/  LDL.LU.64 R116, [R1+0x340] ;  /* 0x0003400001747983 */ /* 0x000f260000300a00 */
[-C--:B---3--:R-:W-:Y:S01]  /*1a470*/  HMMA.1688.F32.TF32 R104, R148, R136.reuse, R104 ;  /* 0x000000889468723c */ /* 0x088fe20000081068 */
[----:B------:R3:W-:Y:S04]  /*1a480*/  STL.64 [R1+0x12a0], R124 ;  /* 0x0012a07c01007387 */ /* 0x0007e80000100a00 */
[----:B------:R1:W-:Y:S04]  /*1a490*/  STL.64 [R1+0x12a8], R126 ;  /* 0x0012a87e01007387 */ /* 0x0003e80000100a00 */
[----:B------:R-:W4:Y:S04]  /*1a4a0*/  LDL.LU.64 R118, [R1+0x348] ;  /* 0x0003480001767983 */ /* 0x000f280000300a00 */
[----:B------:R2:W-:Y:S04]  /*1a4b0*/  STL.64 [R1+0x1340], R120 ;  /* 0x0013407801007387 */ /* 0x0005e80000100a00 */
[----:B------:R3:W-:Y:S04]  /*1a4c0*/  STL.64 [R1+0x1348], R122 ;  /* 0x0013487a01007387 */ /* 0x0007e80000100a00 */
[----:B-1----:R-:W4:Y:S04]  /*1a4d0*/  LDL.LU.64 R240, [R1+0x250] ;  /* 0x0002500001f07983 */ /* 0x002f280000300a00 */
[----:B--2---:R-:W2:Y:S04]  /*1a4e0*/  LDL.LU.64 R242, [R1+0x258] ;  /* 0x0002580001f27983 */ /* 0x004ea80000300a00 */
[----:B---3--:R-:W3:Y:S04]  /*1a4f0*/  LDL.LU.64 R124, [R1+0x1a0] ;  /* 0x0001a000017c7983 */ /* 0x008ee80000300a00 */
[----:B------:R-:W3:Y:S04]  /*1a500*/  LDL.LU.64 R126, [R1+0x1a8] ;  /* 0x0001a800017e7983 */ /* 0x000ee80000300a00 */
[----:B------:R-:W2:Y:S04]  /*1a510*/  LDL.LU.64 R120, [R1+0xa0] ;  /* 0x0000a00001787983 */ /* 0x000ea80000300a00 */
[----:B------:R-:W2:Y:S04]  /*1a520*/  LDL.LU.64 R122, [R1+0xa8] ;  /* 0x0000a800017a7983 */ /* 0x000ea80000300a00 */
[----:B------:R1:W-:Y:S04]  /*1a530*/  STL.64 [R1+0x13e0], R112 ;  /* 0x0013e07001007387 */ /* 0x0003e80000100a00 */
[----:B------:R1:W-:Y:S04]  /*1a540*/  STL.64 [R1+0x13e8], R114 ;  /* 0x0013e87201007387 */ /* 0x0003e80000100a00 */
[----:B-1----:R-:W2:Y:S04]  /*1a550*/  LDL.LU.64 R112, [R1+0x470] ;  /* 0x0004700001707983 */ /* 0x002ea80000300a00 */
[----:B------:R-:W2:Y:S04]  /*1a560*/  LDL.LU.64 R114, [R1+0x478] ;  /* 0x0004780001727983 */ /* 0x000ea80000300a00 */
[----:B------:R1:W-:Y:S04]  /*1a570*/  STL.64 [R1+0x1460], R108 ;  /* 0x0014606c01007387 */ /* 0x0003e80000100a00 */
[----:B------:R1:W-:Y:S01]  /*1a580*/  STL.64 [R1+0x1468], R110 ;  /* 0x0014686e01007387 */ /* 0x0003e20000100a00 */
[----:B------:R-:W-:Y:S03]  /*1a590*/  HMMA.1688.F32.TF32 R100, R144, R136, R100 ;  /* 0x000000889064723c */ /* 0x000fe60000081064 */
[----:B-1----:R-:W2:Y:S04]  /*1a5a0*/  LDL.LU.64 R108, [R1+0x5f0] ;  /* 0x0005f000016c7983 */ /* 0x002ea80000300a00 */
[----:B------:R-:W2:Y:S04]  /*1a5b0*/  LDL.LU.64 R110, [R1+0x5f8] ;  /* 0x0005f800016e7983 */ /* 0x000ea80000300a00 */
[----:B------:R1:W-:Y:S04]  /*1a5c0*/  STL.64 [R1+0x14a0], R104 ;  /* 0x0014a06801007387 */ /* 0x0003e80000100a00 */
[----:B------:R1:W-:Y:S04]  /*1a5d0*/  STL.64 [R1+0x14a8], R106 ;  /* 0x0014a86a01007387 */ /* 0x0003e80000100a00 */
[----:B-1----:R-:W2:Y:S04]  /*1a5e0*/  LDL.LU.64 R104, [R1+0x6e0] ;  /* 0x0006e00001687983 */ /* 0x002ea80000300a00 */
[----:B------:R-:W2:Y:S04]  /*1a5f0*/  LDL.LU.64 R106, [R1+0x6e8] ;  /* 0x0006e800016a7983 */ /* 0x000ea80000300a00 */
[----:B------:R-:W2:Y:S04]  /*1a600*/  LDL.LU.64 R136, [R1+0x980] ;  /* 0x0009800001887983 */ /* 0x000ea80000300a00 */
[----:B------:R-:W2:Y:S04]  /*1a610*/  LDL.LU.64 R138, [R1+0x988] ;  /* 0x00098800018a7983 */ /* 0x000ea80000300a00 */
[----:B------:R1:W-:Y:S04]  /*1a620*/  STL.64 [R1+0x14b0], R100 ;  /* 0x0014b06401007387 */ /* 0x0003e80000100a00 */
[----:B------:R1:W-:Y:S04]  /*1a630*/  STL.64 [R1+0x14b8], R102 ;  /* 0x0014b86601007387 */ /* 0x0003e80000100a00 */
[----:B-1----:R-:W3:Y:S04]  /*1a640*/  LDL.LU.64 R100, [R1+0x800] ;  /* 0x0008000001647983 */ /* 0x002ee80000300a00 */
[----:B------:R-:W3:Y:S01]  /*1a650*/  LDL.LU.64 R102, [R1+0x808] ;  /* 0x0008080001667983 */ /* 0x000ee20000300a00 */
[-C--:B------:R-:W-:Y:S08]  /*1a660*/  HMMA.1688.F32.TF32 R96, R164, R132.reuse, R96 ;  /* 0x00000084a460723c */ /* 0x080ff00000081060 */
[-C--:B------:R-:W-:Y:S08]  /*1a670*/  HMMA.1688.F32.TF32 R88, R160, R132.reuse, R88 ;  /* 0x00000084a058723c */ /* 0x080ff00000081058 */
[-C--:B------:R-:W-:Y:S08]  /*1a680*/  HMMA.1688.F32.TF32 R80, R156, R132.reuse, R80 ;  /* 0x000000849c50723c */ /* 0x080ff00000081050 */
[-C--:B--2---:R-:W-:Y:S11]  /*1a690*/  HMMA.1688.F32.TF32 R136, R200, R132.reuse, R136 ;  /* 0x00000084c888723c */ /* 0x084ff60000081088 */
[----:B------:R-:W-:Y:S11]  /*1a6a0*/  @!UPT UIADD3 URZ, URZ, URZ, URZ ;  /* 0x0000003f3f3ff290 */ /* 0x000ff6000fffe03f */
[----:B------:R-:W-:Y:S01]  /*1a6b0*/  @!UPT UIADD3 URZ, URZ, URZ, URZ ;  /* 0x0000003f3f3ff290 */ /* 0x000fe2000fffe03f */
[----:B------:R-:W-:Y:S04]  /*1a6c0*/  STL.64 [R1+0x950], R136 ;  /* 0x0009508801007387 */ /* 0x000fe80000100a00 */
[----:B------:R3:W-:Y:S02]  /*1a6d0*/  STL.64 [R1+0x958], R138 ;  /* 0x0009588a01007387 */ /* 0x0007e40000100a00 */
[-C--:B---3--:R-:W-:Y:S08]  /*1a6e0*/  HMMA.1688.F32.TF32 R136, R196, R132.reuse, R100 ;  /* 0x00000084c488723c */ /* 0x088ff00000081064 */
[-C--:B------:R-:W-:Y:S08]  /*1a6f0*/  HMMA.1688.F32.TF32 R100, R192, R132.reuse, R104 ;  /* 0x00000084c064723c */ /* 0x080ff00000081068 */
[-C--:B------:R-:W-:Y:S07]  /*1a700*/  HMMA.1688.F32.TF32 R104, R188, R132.reuse, R108 ;  /* 0x00000084bc68723c */ /* 0x080fee000008106c */
[----:B------:R-:W-:Y:S01]  /*1a710*/  STL.64 [R1+0x980], R136 ;  /* 0x0009808801007387 */ /* 0x000fe20000100a00 */
[-C--:B------:R-:W-:Y:S03]  /*1a720*/  HMMA.1688.F32.TF32 R108, R184, R132.reuse, R112 ;  /* 0x00000084b86c723c */ /* 0x080fe60000081070 */
[----:B------:R-:W-:Y:S04]  /*1a730*/  STL.64 [R1+0x988], R138 ;  /* 0x0009888a01007387 */ /* 0x000fe80000100a00 */
[----:B------:R-:W-:Y:S04]  /*1a740*/  STL.64 [R1+0xa10], R100 ;  /* 0x000a106401007387 */ /* 0x000fe80000100a00 */
[----:B------:R4:W-:Y:S04]  /*1a750*/  STL.64 [R1+0xa18], R102 ;  /* 0x000a186601007387 */ /* 0x0009e80000100a00 */
[----:B------:R-:W-:Y:S04]  /*1a760*/  STL.64 [R1+0xab0], R104 ;  /* 0x000ab06801007387 */ /* 0x000fe80000100a00 */
[----:B------:R-:W-:Y:S04]  /*1a770*/  STL.64 [R1+0xab8], R106 ;  /* 0x000ab86a01007387 */ /* 0x000fe80000100a00 */
[----:B------:R-:W1:Y:S01]  /*1a780*/  LDSM.16.M88.4 R104, [R5+0x51000] ;  /* 0x051000000568783b */ /* 0x000e620000000200 */
[-C--:B----4-:R-:W-:Y:S03]  /*1a790*/  HMMA.1688.F32.TF32 R100, R180, R132.reuse, R116 ;  /* 0x00000084b464723c */ /* 0x090fe60000081074 */
[----:B------:R-:W-:Y:S04]  /*1a7a0*/  STL.64 [R1+0xbb0], R108 ;  /* 0x000bb06c01007387 */ /* 0x000fe80000100a00 */
[----:B------:R2:W-:Y:S02]  /*1a7b0*/  STL.64 [R1+0xbb8], R110 ;  /* 0x000bb86e01007387 */ /* 0x0005e40000100a00 */
[-C--:B--2---:R-:W-:Y:S08]  /*1a7c0*/  HMMA.1688.F32.TF32 R108, R176, R132.reuse, R240 ;  /* 0x00000084b06c723c */ /* 0x084ff000000810f0 */
[-C--:B------:R-:W-:Y:S01]  /*1a7d0*/  HMMA.1688.F32.TF32 R112, R172, R132.reuse, R124 ;  /* 0x00000084ac70723c */ /* 0x080fe2000008107c */
[----:B-1----:R-:W-:Y:S05]  /*1a7e0*/  STL [R1+0x22ec], R106 ;  /* 0x0022ec6a01007387 */ /* 0x002fea0000100800 */
[----:B------:R-:W-:Y:S04]  /*1a7f0*/  STL.64 [R1+0xca0], R100 ;  /* 0x000ca06401007387 */ /* 0x000fe80000100a00 */
[----:B------:R-:W-:Y:S04]  /*1a800*/  STL.64 [R1+0xca8], R102 ;  /* 0x000ca86601007387 */ /* 0x000fe80000100a00 */
[----:B------:R-:W-:Y:S04]  /*1a810*/  STL [R1+0x22d8], R107 ;  /* 0x0022d86b01007387 */ /* 0x000fe80000100800 */
[----:B------:R-:W-:Y:S04]  /*1a820*/  STL.64 [R1+0xdd0], R108 ;  /* 0x000dd06c01007387 */ /* 0x000fe80000100a00 */
[----:B------:R1:W-:Y:S01]  /*1a830*/  STL.64 [R1+0xdd8], R110 ;  /* 0x000dd86e01007387 */ /* 0x0003e20000100a00 */
[-C--:B------:R-:W-:Y:S03]  /*1a840*/  HMMA.1688.F32.TF32 R32, R144, R132.reuse, R32 ;  /* 0x000000849020723c */ /* 0x080fe60000081020 */
[----:B------:R-:W2:Y:S05]  /*1a850*/  LDSM.16.M88.4 R100, [R5+0x51800] ;  /* 0x051800000564783b */ /* 0x000eaa0000000200 */
[-C--:B-1----:R-:W-:Y:S01]  /*1a860*/  HMMA.1688.F32.TF32 R108, R168, R132.reuse, R120 ;  /* 0x00000084a86c723c */ /* 0x082fe20000081078 */
[----:B------:R1:W-:Y:S04]  /*1a870*/  STL.64 [R1+0xea0], R112 ;  /* 0x000ea07001007387 */ /* 0x0003e80000100a00 */
[----:B------:R3:W-:Y:S11]  /*1a880*/  STL.64 [R1+0xea8], R114 ;  /* 0x000ea87201007387 */ /* 0x0007f60000100a00 */
[----:B------:R-:W-:Y:S07]  /*1a890*/  @!UPT UIADD3 URZ, URZ, URZ, URZ ;  /* 0x0000003f3f3ff290 */ /* 0x000fee000fffe03f */
[----:B------:R4:W-:Y:S04]  /*1a8a0*/  STL.64 [R1+0xfe0], R108 ;  /* 0x000fe06c01007387 */ /* 0x0009e80000100a00 */
[----:B------:R1:W-:Y:S04]  /*1a8b0*/  STL.64 [R1+0xfe8], R110 ;  /* 0x000fe86e01007387 */ /* 0x0003e80000100a00 */
[----:B------:R1:W-:Y:S04]  /*1a8c0*/  STL.64 [R1+0x1110], R96 ;  /* 0x0011106001007387 */ /* 0x0003e80000100a00 */
[----:B------:R1:W-:Y:S04]  /*1a8d0*/  STL.64 [R1+0x1118], R98 ;  /* 0x0011186201007387 */ /* 0x0003e80000100a00 */
[----:B------:R-:W2:Y:S04]  /*1a8e0*/  LDL.LU.64 R240, [R1+0xac0] ;  /* 0x000ac00001f07983 */ /* 0x000ea80000300a00 */
[----:B------:R1:W-:Y:S04]  /*1a8f0*/  STL.64 [R1+0x11e0], R88 ;  /* 0x0011e05801007387 */ /* 0x0003e80000100a00 */
[----:B------:R1:W-:Y:S04]  /*1a900*/  STL.64 [R1+0x11e8], R90 ;  /* 0x0011e85a01007387 */ /* 0x0003e80000100a00 */
[----:B------:R-:W2:Y:S04]  /*1a910*/  LDL.LU.64 R242, [R1+0xac8] ;  /* 0x000ac80001f27983 */ /* 0x000ea80000300a00 */
[----:B------:R-:W-:Y:S04]  /*1a920*/  STL.64 [R1+0x12b0], R80 ;  /* 0x0012b05001007387 */ /* 0x000fe80000100a00 */
[----:B------:R1:W-:Y:S04]  /*1a930*/  STL.64 [R1+0x12b8], R82 ;  /* 0x0012b85201007387 */ /* 0x0003e80000100a00 */
        /* <DEDUP_REMOVED lines=8> */
[----:B-1----:R-:W2:Y:S04]  /*1a9c0*/  LDL.LU.64 R112, [R1+0x440] ;  /* 0x0004400001707983 */ /* 0x002ea80000300a00 */
[----:B---3--:R-:W3:Y:S04]  /*1a9d0*/  LDL.LU.64 R114, [R1+0x448] ;  /* 0x0004480001727983 */ /* 0x008ee80000300a00 */
[----:B----4-:R-:W4:Y:S04]  /*1a9e0*/  LDL.LU.64 R108, [R1+0x270] ;  /* 0x00027000016c7983 */ /* 0x010f280000300a00 */
[----:B------:R-:W4:Y:S04]  /*1a9f0*/  LDL.LU.64 R110, [R1+0x278] ;  /* 0x00027800016e7983 */ /* 0x000f280000300a00 */
[----:B------:R-:W3:Y:S04]  /*1aa00*/  LDL.LU.64 R96, [R1+0x190] ;  /* 0x0001900001607983 */ /* 0x000ee80000300a00 */
[----:B------:R-:W3:Y:S04]  /*1aa10*/  LDL.LU.64 R98, [R1+0x198] ;  /* 0x0001980001627983 */ /* 0x000ee80000300a00 */
[----:B------:R-:W3:Y:S04]  /*1aa20*/  LDL.LU.64 R88, [R1+0x90] ;  /* 0x0000900001587983 */ /* 0x000ee80000300a00 */
[----:B------:R-:W3:Y:S01]  /*1aa30*/  LDL.LU.64 R90, [R1+0x98] ;  /* 0x00009800015a7983 */ /* 0x000ee20000300a00 */
[-C--:B------:R-:W-:Y:S08]  /*1aa40*/  HMMA.1688.F32.TF32 R80, R152, R132.reuse, R72 ;  /* 0x000000849850723c */ /* 0x080ff00000081048 */
[-C--:B------:R-:W-:Y:S08]  /*1aa50*/  HMMA.1688.F32.TF32 R72, R140, R132.reuse, R64 ;  /* 0x000000848c48723c */ /* 0x080ff00000081040 */
[----:B------:R-:W-:Y:S07]  /*1aa60*/  HMMA.1688.F32.TF32 R64, R148, R132, R48 ;  /* 0x000000849440723c */ /* 0x000fee0000081030 */
[----:B------:R-:W-:Y:S04]  /*1aa70*/  STL.64 [R1+0x1350], R80 ;  /* 0x0013505001007387 */ /* 0x000fe80000100a00 */
[----:B------:R-:W-:Y:S04]  /*1aa80*/  STL.64 [R1+0x1358], R82 ;  /* 0x0013585201007387 */ /* 0x000fe80000100a00 */
[----:B------:R-:W-:Y:S04]  /*1aa90*/  STL.64 [R1+0x1410], R72 ;  /* 0x0014104801007387 */ /* 0x000fe80000100a00 */
[----:B------:R-:W-:Y:S04]  /*1aaa0*/  STL.64 [R1+0x1418], R74 ;  /* 0x0014184a01007387 */ /* 0x000fe80000100a00 */
[----:B------:R-:W-:Y:S04]  /*1aab0*/  STL.64 [R1+0x1480], R64 ;  /* 0x0014804001007387 */ /* 0x000fe80000100a00 */
[----:B------:R-:W-:Y:S04]  /*1aac0*/  STL.64 [R1+0x1488], R66 ;  /* 0x0014884201007387 */ /* 0x000fe80000100a00 */
[----:B------:R-:W-:Y:S04]  /*1aad0*/  STL.64 [R1+0x1490], R32 ;  /* 0x0014902001007387 */ /* 0x000fe80000100a00 */
[----:B------:R1:W-:Y:S01]  /*1aae0*/  STL.64 [R1+0x1498], R34 ;  /* 0x0014982201007387 */ /* 0x0003e20000100a00 */
[-C--:B--2---:R-:W-:Y:S11]  /*1aaf0*/  HMMA.1688.F32.TF32 R48, R200, R104.reuse, R240 ;  /* 0x00000068c830723c */ /* 0x084ff600000810f0 */
[----:B------:R-:W-:Y:S11]  /*1ab00*/  @!UPT UIADD3 URZ, URZ, URZ, URZ ;  /* 0x0000003f3f3ff290 */ /* 0x000ff6000fffe03f */
[----:B------:R-:W-:Y:S01]  /*1ab10*/  @!UPT UIADD3 URZ, URZ, URZ, URZ ;  /* 0x0000003f3f3ff290 */ /* 0x000fe2000fffe03f */
[----:B------:R2:W-:Y:S01]  /*1ab20*/  STL.64 [R1+0x6f0], R48 ;  /* 0x0006f03001007387 */ /* 0x0005e20000100a00 */
[----:B------:R-:W-:Y:S02]  /*1ab30*/  IMAD.MOV.U32 R106, RZ, RZ, R50 ;  /* 0x000000ffff6a7224 */ /* 0x000fe400078e0032 */
[----:B------:R-:W-:Y:S01]  /*1ab40*/  IMAD.MOV.U32 R3, RZ, RZ, R51 ;  /* 0x000000ffff037224 */ /* 0x000fe200078e0033 */
[-C--:B-1----:R-:W-:Y:S08]  /*1ab50*/  HMMA.1688.F32.TF32 R32, R192, R104.reuse, R124 ;  /* 0x00000068c020723c */ /* 0x082ff0000008107c */
[-C--:B--2---:R-:W-:Y:S01]  /*1ab60*/  HMMA.1688.F32.TF32 R48, R196, R104.reuse, R136 ;  /* 0x00000068c430723c */ /* 0x084fe20000081088 */
[----:B------:R-:W-:Y:S04]  /*1ab70*/  STL [R1+0x22f4], R3 ;  /* 0x0022f40301007387 */ /* 0x000fe80000100800 */
[----:B------:R-:W-:Y:S03]  /*1ab80*/  STL [R1+0x22f0], R106 ;  /* 0x0022f06a01007387 */ /* 0x000fe60000100800 */
[-C--:B------:R-:W-:Y:S11]  /*1ab90*/  HMMA.1688.F32.TF32 R64, R188, R104.reuse, R120 ;  /* 0x00000068bc40723c */ /* 0x080ff60000081078 */
[----:B------:R-:W-:Y:S04]  /*1aba0*/  @!UPT UIADD3 URZ, URZ, URZ, URZ ;  /* 0x0000003f3f3ff290 */ /* 0x000fe8000fffe03f */
[----:B------:R-:W-:Y:S04]  /*1abb0*/  STL.64 [R1+0x790], R48 ;  /* 0x0007903001007387 */ /* 0x000fe80000100a00 */
[----:B------:R1:W-:Y:S04]  /*1abc0*/  STL.64 [R1+0x798], R50 ;  /* 0x0007983201007387 */ /* 0x0003e80000100a00 */
[----:B------:R-:W-:Y:S04]  /*1abd0*/  STL.64 [R1+0x7b0], R32 ;  /* 0x0007b02001007387 */ /* 0x000fe80000100a00 */
[----:B------:R3:W-:Y:S01]  /*1abe0*/  STL.64 [R1+0x7b8], R34 ;  /* 0x0007b82201007387 */ /* 0x0007e20000100a00 */
[-C--:B-1----:R-:W-:Y:S08]  /*1abf0*/  HMMA.1688.F32.TF32 R48, R184, R104.reuse, R116 ;  /* 0x00000068b830723c */ /* 0x082ff00000081074 */
[-C--:B---3--:R-:W-:Y:S01]  /*1ac00*/  HMMA.1688.F32.TF32 R32, R180, R104.reuse, R112 ;  /* 0x00000068b420723c */ /* 0x088fe20000081070 */
[----:B------:R-:W-:Y:S04]  /*1ac10*/  STL.64 [R1+0x820], R64 ;  /* 0x0008204001007387 */ /* 0x000fe80000100a00 */
[----:B------:R4:W-:Y:S10]  /*1ac20*/  STL.64 [R1+0x828], R66 ;  /* 0x0008284201007387 */ /* 0x0009f40000100a00 */
[----:B------:R-:W-:Y:S01]  /*1ac30*/  STL.64 [R1+0x8f0], R48 ;  /* 0x0008f03001007387 */ /* 0x000fe20000100a00 */
[-C--:B----4-:R-:W-:Y:S03]  /*1ac40*/  HMMA.1688.F32.TF32 R64, R176, R104.reuse, R108 ;  /* 0x00000068b040723c */ /* 0x090fe6000008106c */
[----:B------:R1:W-:Y:S04]  /*1ac50*/  STL.64 [R1+0x8f8], R50 ;  /* 0x0008f83201007387 */ /* 0x0003e80000100a00 */
[----:B------:R-:W-:Y:S04]  /*1ac60*/  STL.64 [R1+0xac0], R32 ;  /* 0x000ac02001007387 */ /* 0x000fe80000100a00 */
[----:B------:R2:W-:Y:S01]  /*1ac70*/  STL.64 [R1+0xac8], R34 ;  /* 0x000ac82201007387 */ /* 0x0005e20000100a00 */
[-C--:B-1----:R-:W-:Y:S08]  /*1ac80*/  HMMA.1688.F32.TF32 R48, R172, R104.reuse, R96 ;  /* 0x00000068ac30723c */ /* 0x082ff00000081060 */
[-C--:B--2---:R-:W-:Y:S03]  /*1ac90*/  HMMA.1688.F32.TF32 R32, R168, R104.reuse, R88 ;  /* 0x00000068a820723c */ /* 0x084fe60000081058 */
[----:B------:R-:W-:Y:S04]  /*1aca0*/  STL.64 [R1+0xc40], R64 ;  /* 0x000c404001007387 */ /* 0x000fe80000100a00 */
[----:B------:R-:W-:Y:S04]  /*1acb0*/  STL.64 [R1+0xc48], R66 ;  /* 0x000c484201007387 */ /* 0x000fe80000100a00 */
[----:B------:R-:W2:Y:S04]  /*1acc0*/  LDL.LU.64 R108, [R1+0xaf0] ;  /* 0x000af000016c7983 */ /* 0x000ea80000300a00 */
[----:B------:R-:W-:Y:S04]  /*1acd0*/  STL.64 [R1+0xd60], R48 ;  /* 0x000d603001007387 */ /* 0x000fe80000100a00 */
[----:B------:R-:W-:Y:S04]  /*1ace0*/  STL.64 [R1+0xd68], R50 ;  /* 0x000d683201007387 */ /* 0x000fe80000100a00 */
[----:B------:R-:W2:Y:S04]  /*1acf0*/  LDL.LU.64 R110, [R1+0xaf8] ;  /* 0x000af800016e7983 */ /* 0x000ea80000300a00 */
[----:B------:R-:W-:Y:S04]  /*1ad00*/  STL.64 [R1+0xeb0], R32 ;  /* 0x000eb02001007387 */ /* 0x000fe80000100a00 */
[----:B------:R1:W-:Y:S04]  /*1ad10*/  STL.64 [R1+0xeb8], R34 ;  /* 0x000eb82201007387 */ /* 0x0003e80000100a00 */
[----:B------:R-:W3:Y:S04]  /*1ad20*/  LDL.LU.64 R96, [R1+0x8b0] ;  /* 0x0008b00001607983 */ /* 0x000ee80000300a00 */
[----:B------:R-:W3:Y:S01]  /*1ad30*/  LDL.LU.64 R98, [R1+0x8b8] ;  /* 0x0008b80001627983 */ /* 0x000ee20000300a00 */
[-C--:B-1----:R-:W-:Y:S11]  /*1ad40*/  HMMA.1688.F32.TF32 R32, R164, R104.reuse, R92 ;  /* 0x00000068a420723c */ /* 0x082ff6000008105c */
[----:B------:R-:W-:Y:S11]  /*1ad50*/  @!UPT UIADD3 URZ, URZ, URZ, URZ ;  /* 0x0000003f3f3ff290 */ /* 0x000ff6000fffe03f */
[----:B------:R-:W-:Y:S01]  /*1ad60*/  @!UPT UIADD3 URZ, URZ, URZ, URZ ;  /* 0x0000003f3f3ff290 */ /* 0x000fe2000fffe03f */
[----:B------:R-:W-:Y:S04]  /*1ad70*/  STL.64 [R1+0xff0], R32 ;  /* 0x000ff02001007387 */ /* 0x000fe80000100a00 */
[----:B------:R1:W-:Y:S04]  /*1ad80*/  STL.64 [R1+0xff8], R34 ;  /* 0x000ff82201007387 */ /* 0x0003e80000100a00 */
[----:B------:R-:W4:Y:S04]  /*1ad90*/  LDL.LU.64 R92, [R1+0x740] ;  /* 0x00074000015c7983 */ /* 0x000f280000300a00 */
[----:B------:R-:W4:Y:S01]  /*1ada0*/  LDL.LU.64 R94, [R1+0x748] ;  /* 0x00074800015e7983 */ /* 0x000f220000300a00 */
[-C--:B-1----:R-:W-:Y:S11]  /*1adb0*/  HMMA.1688.F32.TF32 R32, R160, R104.reuse, R84 ;  /* 0x00000068a020723c */ /* 0x082ff60000081054 */
[----:B------:R-:W-:Y:S11]  /*1adc0*/  @!UPT UIADD3 URZ, URZ, URZ, URZ ;  /* 0x0000003f3f3ff290 */ /* 0x000ff6000fffe03f */
[----:B------:R-:W-:Y:S01]  /*1add0*/  @!UPT UIADD3 URZ, URZ, URZ, URZ ;  /* 0x0000003f3f3ff290 */ /* 0x000fe2000fffe03f */
[----:B------:R-:W-:Y:S04]  /*1ade0*/  STL.64 [R1+0x1120], R32 ;  /* 0x0011202001007387 */ /* 0x000fe80000100a00 */
[----:B------:R1:W-:Y:S04]  /*1adf0*/  STL.64 [R1+0x1128], R34 ;  /* 0x0011282201007387 */ /* 0x0003e80000100a00 */
[----:B------:R-:W4:Y:S04]  /*1ae00*/  LDL.LU.64 R88, [R1+0x570] ;  /* 0x0005700001587983 */ /* 0x000f280000300a00 */
[----:B------:R-:W4:Y:S01]  /*1ae10*/  LDL.LU.64 R90, [R1+0x578] ;  /* 0x00057800015a7983 */ /* 0x000f220000300a00 */
[-C--:B-1----:R-:W-:Y:S03]  /*1ae20*/  HMMA.1688.F32.TF32 R32, R156, R104.reuse, R76 ;  /* 0x000000689c20723c */ /* 0x082fe6000008104c */
[----:B------:R-:W4:Y:S04]  /*1ae30*/  LDL.LU.64 R80, [R1+0x520] ;  /* 0x0005200001507983 */ /* 0x000f280000300a00 */
[----:B------:R-:W4:Y:S11]  /*1ae40*/  LDL.LU.64 R82, [R1+0x528] ;  /* 0x0005280001527983 */ /* 0x000f360000300a00 */
[----:B------:R-:W-:Y:S05]  /*1ae50*/  @!UPT UIADD3 URZ, URZ, URZ, URZ ;  /* 0x0000003f3f3ff290 */ /* 0x000fea000fffe03f */
[----:B------:R1:W-:Y:S04]  /*1ae60*/  STL.64 [R1+0x11f0], R32 ;  /* 0x0011f02001007387 */ /* 0x0003e80000100a00 */
[----:B------:R1:W-:Y:S04]  /*1ae70*/  STL.64 [R1+0x11f8], R34 ;  /* 0x0011f82201007387 */ /* 0x0003e80000100a00 */
[----:B-1----:R-:W4:Y:S04]  /*1ae80*/  LDL.LU.64 R32, [R1+0x430] ;  /* 0x0004300001207983 */ /* 0x002f280000300a00 */
[----:B------:R-:W4:Y:S01]  /*1ae90*/  LDL.LU.64 R34, [R1+0x438] ;  /* 0x0004380001227983 */ /* 0x000f220000300a00 */
[-C--:B------:R-:W-:Y:S03]  /*1aea0*/  HMMA.1688.F32.TF32 R48, R152, R104.reuse, R68 ;  /* 0x000000689830723c */ /* 0x080fe60000081044 */
[----:B------:R-:W4:Y:S04]  /*1aeb0*/  LDL.LU.64 R72, [R1+0x280] ;  /* 0x0002800001487983 */ /* 0x000f280000300a00 */
[----:B------:R-:W4:Y:S11]  /*1aec0*/  LDL.LU.64 R74, [R1+0x288] ;  /* 0x00028800014a7983 */ /* 0x000f360000300a00 */
[----:B------:R-:W-:Y:S05]  /*1aed0*/  @!UPT UIADD3 URZ, URZ, URZ, URZ ;  /* 0x0000003f3f3ff290 */ /* 0x000fea000fffe03f */
[----:B------:R-:W-:Y:S04]  /*1aee0*/  STL.64 [R1+0x12c0], R48 ;  /* 0x0012c03001007387 */ /* 0x000fe80000100a00 */
[----:B------:R1:W-:Y:S04]  /*1aef0*/  STL.64 [R1+0x12c8], R50 ;  /* 0x0012c83201007387 */ /* 0x0003e80000100a00 */
[----:B------:R-:W4:Y:S04]  /*1af00*/  LDL.LU.64 R64, [R1+0x1c0] ;  /* 0x0001c00001407983 */ /* 0x000f280000300a00 */
[----:B------:R-:W4:Y:S01]  /*1af10*/  LDL.LU.64 R66, [R1+0x1c8] ;  /* 0x0001c80001427983 */ /* 0x000f220000300a00 */
[-C--:B-1----:R-:W-:Y:S11]  /*1af20*/  HMMA.1688.F32.TF32 R48, R140, R104.reuse, R60 ;  /* 0x000000688c30723c */ /* 0x082ff6000008103c */
[----:B------:R-:W-:Y:S11]  /*1af30*/  @!UPT UIADD3 URZ, URZ, URZ, URZ ;  /* 0x0000003f3f3ff290 */ /* 0x000ff6000fffe03f */
[----:B------:R-:W-:Y:S01]  /*1af40*/  @!UPT UIADD3 URZ, URZ, URZ, URZ ;  /* 0x0000003f3f3ff290 */ /* 0x000fe2000fffe03f */
[----:B------:R1:W-:Y:S04]  /*1af50*/  STL.64 [R1+0x1380], R48 ;  /* 0x0013803001007387 */ /* 0x0003e80000100a00 */
[----:B------:R1:W-:Y:S04]  /*1af60*/  STL.64 [R1+0x1388], R50 ;  /* 0x0013883201007387 */ /* 0x0003e80000100a00 */
[----:B-1----:R-:W4:Y:S04]  /*1af70*/  LDL.LU.64 R48, [R1+0x120] ;  /* 0x0001200001307983 */ /* 0x002f280000300a00 */
[----:B------:R-:W4:Y:S01]  /*1af80*/  LDL.LU.64 R50, [R1+0x128] ;  /* 0x0001280001327983 */ /* 0x000f220000300a00 */
[-C--:B------:R-:W-:Y:S08]  /*1af90*/  HMMA.1688.F32.TF32 R60, R148, R104.reuse, R44 ;  /* 0x00000068943c723c */ /* 0x080ff0000008102c */
[----:B------:R-:W-:Y:S11]  /*1afa0*/  HMMA.1688.F32.TF32 R28, R144, R104, R28 ;  /* 0x00000068901c723c */ /* 0x000ff6000008101c */
[----:B------:R-:W-:Y:S04]  /*1afb0*/  @!UPT UIADD3 URZ, URZ, URZ, URZ ;  /* 0x0000003f3f3ff290 */ /* 0x000fe8000fffe03f */
[----:B------:R-:W-:Y:S04]  /*1afc0*/  STL.64 [R1+0x1400], R60 ;  /* 0x0014003c01007387 */ /* 0x000fe80000100a00 */
[----:B------:R-:W-:Y:S04]  /*1afd0*/  STL.64 [R1+0x1408], R62 ;  /* 0x0014083e01007387 */ /* 0x000fe80000100a00 */
[----:B------:R-:W-:Y:S04]  /*1afe0*/  STL.64 [R1+0x1470], R28 ;  /* 0x0014701c01007387 */ /* 0x000fe80000100a00 */
[----:B------:R-:W-:Y:S01]  /*1aff0*/  STL.64 [R1+0x1478], R30 ;  /* 0x0014781e01007387 */ /* 0x000fe20000100a00 */
[-C--:B--2---:R-:W-:Y:S11]  /*1b000*/  HMMA.1688.F32.TF32 R44, R200, R100.reuse, R108 ;  /* 0x00000064c82c723c */ /* 0x084ff6000008106c */
[----:B------:R-:W-:Y:S11]  /*1b010*/  @!UPT UIADD3 URZ, URZ, URZ, URZ ;  /* 0x0000003f3f3ff290 */ /* 0x000ff6000fffe03f */
[----:B------:R-:W-:Y:S01]  /*1b020*/  @!UPT UIADD3 URZ, URZ, URZ, URZ ;  /* 0x0000003f3f3ff290 */ /* 0x000fe2000fffe03f */
[----:B------:R3:W-:Y:S01]  /*1b030*/  STL.64 [R1+0x670], R44 ;  /* 0x0006702c01007387 */ /* 0x0007e20000100a00 */
[----:B------:R-:W-:Y:S01]  /*1b040*/  MOV R3, R46 ;  /* 0x0000002e00037202 */ /* 0x000fe20000000f00 */
[----:B------:R-:W-:Y:S02]  /*1b050*/  IMAD.MOV.U32 R106, RZ, RZ, R47 ;  /* 0x000000ffff6a7224 */ /* 0x000fe400078e002f */
[-C--:B---3--:R-:W-:Y:S08]  /*1b060*/  HMMA.1688.F32.TF32 R44, R196, R100.reuse, R96 ;  /* 0x00000064c42c723c */ /* 0x088ff00000081060 */
[----:B----4-:R-:W-:Y:S01]  /*1b070*/  HMMA.1688.F32.TF32 R28, R192, R100, R92 ;  /* 0x00000064c01c723c */ /* 0x010fe2000008105c */
[----:B------:R-:W-:Y:S04]  /*1b080*/  STL [R1+0x22fc], R106 ;  /* 0x0022fc6a01007387 */ /* 0x000fe80000100800 */
[----:B------:R-:W-:Y:S11]  /*1b090*/  STL [R1+0x22f8], R3 ;  /* 0x0022f80301007387 */ /* 0x000ff60000100800 */
[----:B------:R-:W-:Y:S07]  /*1b0a0*/  @!UPT UIADD3 URZ, URZ, URZ, URZ ;  /* 0x0000003f3f3ff290 */ /* 0x000fee000fffe03f */
[----:B------:R-:W-:Y:S01]  /*1b0b0*/  STL.64 [R1+0x6b0], R28 ;  /* 0x0006b01c01007387 */ /* 0x000fe20000100a00 */
[----:B------:R-:W-:-:S03]  /*1b0c0*/  IMAD.MOV.U32 R4, RZ, RZ, R31 ;  /* 0x000000ffff047224 */ /* 0x000fc600078e001f */
[----:B------:R-:W-:Y:S04]  /*1b0d0*/  STL.64 [R1+0x690], R44 ;  /* 0x0006902c01007387 */ /* 0x000fe80000100a00 */
[----:B------:R1:W-:Y:S04]  /*1b0e0*/  STL.64 [R1+0x698], R46 ;  /* 0x0006982e01007387 */ /* 0x0003e80000100a00 */
[----:B------:R2:W-:Y:S01]  /*1b0f0*/  STL [R1+0x6b8], R30 ;  /* 0x0006b81e01007387 */ /* 0x0005e20000100800 */
[-C--:B------:R-:W-:Y:S08]  /*1b100*/  HMMA.1688.F32.TF32 R60, R188, R100.reuse, R88 ;  /* 0x00000064bc3c723c */ /* 0x080ff00000081058 */
[-C--:B-1----:R-:W-:Y:S08]  /*1b110*/  HMMA.1688.F32.TF32 R44, R184, R100.reuse, R80 ;  /* 0x00000064b82c723c */ /* 0x082ff00000081050 */
[-C--:B--2---:R-:W-:Y:S01]  /*1b120*/  HMMA.1688.F32.TF32 R28, R180, R100.reuse, R32 ;  /* 0x00000064b41c723c */ /* 0x084fe20000081020 */
[----:B------:R-:W1:Y:S04]  /*1b130*/  LDSM.16.M88.4 R32, [R5+0x52000] ;  /* 0x052000000520783b */ /* 0x000e680000000200 */
[----:B------:R-:W-:Y:S04]  /*1b140*/  STL [R1+0x2280], R4 ;  /* 0x0022800401007387 */ /* 0x000fe80000100800 */
[----:B------:R-:W-:Y:S04]  /*1b150*/  STL.64 [R1+0x6e0], R60 ;  /* 0x0006e03c01007387 */ /* 0x000fe80000100a00 */
[----:B------:R-:W-:Y:S04]  /*1b160*/  STL.64 [R1+0x6e8], R62 ;  /* 0x0006e83e01007387 */ /* 0x000fe80000100a00 */
[----:B------:R-:W-:Y:S04]  /*1b170*/  STL.64 [R1+0x730], R44 ;  /* 0x0007302c01007387 */ /* 0x000fe80000100a00 */
[----:B------:R2:W-:Y:S04]  /*1b180*/  STL.64 [R1+0x738], R46 ;  /* 0x0007382e01007387 */ /* 0x0005e80000100a00 */
[----:B-1----:R-:W-:Y:S04]  /*1b190*/  STL [R1+0x2304], R34 ;  /* 0x0023042201007387 */ /* 0x002fe80000100800 */
[----:B------:R-:W-:Y:S04]  /*1b1a0*/  STL.64 [R1+0x770], R28 ;  /* 0x0007701c01007387 */ /* 0x000fe80000100a00 */
[----:B------:R-:W-:Y:S04]  /*1b1b0*/  STL.64 [R1+0x778], R30 ;  /* 0x0007781e01007387 */ /* 0x000fe80000100a00 */
[----:B------:R-:W1:Y:S01]  /*1b1c0*/  LDSM.16.M88.4 R28, [R5+0x52800] ;  /* 0x05280000051c783b */ /* 0x000e620000000200 */
[-C--:B--2---:R-:W-:Y:S03]  /*1b1d0*/  HMMA.1688.F32.TF32 R44, R176, R100.reuse, R72 ;  /* 0x00000064b02c723c */ /* 0x084fe60000081048 */
[----:B------:R-:W-:Y:S05]  /*1b1e0*/  STL [R1+0x2300], R35 ;  /* 0x0023002301007387 */ /* 0x000fea0000100800 */
[-C--:B------:R-:W-:Y:S01]  /*1b1f0*/  HMMA.1688.F32.TF32 R60, R172, R100.reuse, R64 ;  /* 0x00000064ac3c723c */ /* 0x080fe20000081040 */
[----:B-1----:R-:W-:Y:S11]  /*1b200*/  STL [R1+0x230c], R30 ;  /* 0x00230c1e01007387 */ /* 0x002ff60000100800 */
[----:B------:R-:W-:Y:S03]  /*1b210*/  @!UPT UIADD3 URZ, URZ, URZ, URZ ;  /* 0x0000003f3f3ff290 */ /* 0x000fe6000fffe03f */
[----:B------:R-:W-:Y:S04]  /*1b220*/  STL.64 [R1+0x9f0], R44 ;  /* 0x0009f02c01007387 */ /* 0x000fe80000100a00 */
[----:B------:R1:W-:Y:S02]  /*1b230*/  STL.64 [R1+0x9f8], R46 ;  /* 0x0009f82e01007387 */ /* 0x0003e40000100a00 */
[-C--:B-1----:R-:W-:Y:S02]  /*1b240*/  HMMA.1688.F32.TF32 R44, R168, R100.reuse, R48 ;  /* 0x00000064a82c723c */ /* 0x082fe40000081030 */
[----:B------:R-:W-:Y:S04]  /*1b250*/  STL [R1+0x2308], R31 ;  /* 0x0023081f01007387 */ /* 0x000fe80000100800 */
[----:B------:R-:W2:Y:S04]  /*1b260*/  LDL.LU.64 R84, [R1+0xba0] ;  /* 0x000ba00001547983 */ /* 0x000ea80000300a00 */
[----:B------:R-:W-:Y:S04]  /*1b270*/  STL.64 [R1+0xb90], R60 ;  /* 0x000b903c01007387 */ /* 0x000fe80000100a00 */
[----:B------:R-:W-:Y:S04]  /*1b280*/  STL.64 [R1+0xb98], R62 ;  /* 0x000b983e01007387 */ /* 0x000fe80000100a00 */
[----:B------:R-:W2:Y:S05]  /*1b290*/  LDL.LU.64 R86, [R1+0xba8] ;  /* 0x000ba80001567983 */ /* 0x000eaa0000300a00 */
[----:B------:R-:W-:Y:S04]  /*1b2a0*/  STL.64 [R1+0xd10], R44 ;  /* 0x000d102c01007387 */ /* 0x000fe80000100a00 */
[----:B------:R1:W-:Y:S04]  /*1b2b0*/  STL.64 [R1+0xd18], R46 ;  /* 0x000d182e01007387 */ /* 0x0003e80000100a00 */
[----:B------:R-:W3:Y:S04]  /*1b2c0*/  LDL.LU.64 R80, [R1+0xa20] ;  /* 0x000a200001507983 */ /* 0x000ee80000300a00 */
[----:B------:R-:W3:Y:S01]  /*1b2d0*/  LDL.LU.64 R82, [R1+0xa28] ;  /* 0x000a280001527983 */ /* 0x000ee20000300a00 */
[-C--:B-1----:R-:W-:Y:S03]  /*1b2e0*/  HMMA.1688.F32.TF32 R44, R164, R100.reuse, R232 ;  /* 0x00000064a42c723c */ /* 0x082fe600000810e8 */
[----:B------:R-:W4:Y:S04]  /*1b2f0*/  LDL.LU.64 R76, [R1+0x780] ;  /* 0x00078000014c7983 */ /* 0x000f280000300a00 */
[----:B------:R-:W4:Y:S04]  /*1b300*/  LDL.LU.64 R78, [R1+0x788] ;  /* 0x00078800014e7983 */ /* 0x000f280000300a00 */
[----:B------:R-:W4:Y:S04]  /*1b310*/  LDL.LU.64 R72, [R1+0x640] ;  /* 0x0006400001487983 */ /* 0x000f280000300a00 */
[----:B------:R-:W4:Y:S04]  /*1b320*/  LDL.LU.64 R74, [R1+0x648] ;  /* 0x00064800014a7983 */ /* 0x000f280000300a00 */
[----:B------:R-:W4:Y:S04]  /*1b330*/  LDL.LU.64 R68, [R1+0x560] ;  /* 0x0005600001447983 */ /* 0x000f280000300a00 */
[----:B------:R-:W4:Y:S04]  /*1b340*/  LDL.LU.64 R70, [R1+0x568] ;  /* 0x0005680001467983 */ /* 0x000f280000300a00 */
        /* <DEDUP_REMOVED lines=10> */
[----:B------:R-:W4:Y:S04]  /*1b3f0*/  LDL.LU.64 R48, [R1+0x1b0] ;  /* 0x0001b00001307983 */ /* 0x000f280000300a00 */
[----:B------:R-:W4:Y:S04]  /*1b400*/  LDL.LU.64 R50, [R1+0x1b8] ;  /* 0x0001b80001327983 */ /* 0x000f280000300a00 */
[----:B-1----:R-:W4:Y:S04]  /*1b410*/  LDL.LU.64 R44, [R1+0x110] ;  /* 0x00011000012c7983 */ /* 0x002f280000300a00 */
[----:B------:R-:W4:Y:S01]  /*1b420*/  LDL.LU.64 R46, [R1+0x118] ;  /* 0x00011800012e7983 */ /* 0x000f220000300a00 */
[-C--:B------:R-:W-:Y:S08]  /*1b430*/  HMMA.1688.F32.TF32 R88, R156, R100.reuse, R216 ;  /* 0x000000649c58723c */ /* 0x080ff000000810d8 */
[-C--:B------:R-:W-:Y:S08]  /*1b440*/  HMMA.1688.F32.TF32 R92, R152, R100.reuse, R208 ;  /* 0x00000064985c723c */ /* 0x080ff000000810d0 */
[-C--:B------:R-:W-:Y:S07]  /*1b450*/  HMMA.1688.F32.TF32 R24, R144, R100.reuse, R24 ;  /* 0x000000649018723c */ /* 0x080fee0000081018 */
[----:B------:R-:W-:Y:S04]  /*1b460*/  STL.64 [R1+0x1130], R88 ;  /* 0x0011305801007387 */ /* 0x000fe80000100a00 */
[----:B------:R1:W-:Y:S02]  /*1b470*/  STL.64 [R1+0x1138], R90 ;  /* 0x0011385a01007387 */ /* 0x0003e40000100a00 */
[-C--:B-1----:R-:W-:Y:S08]  /*1b480*/  HMMA.1688.F32.TF32 R88, R140, R100.reuse, R56 ;  /* 0x000000648c58723c */ /* 0x082ff00000081038 */
[----:B------:R-:W-:Y:S01]  /*1b490*/  HMMA.1688.F32.TF32 R56, R148, R100, R40 ;  /* 0x000000649438723c */ /* 0x000fe20000081028 */
[----:B------:R-:W-:Y:S04]  /*1b4a0*/  STL.64 [R1+0x1200], R92 ;  /* 0x0012005c01007387 */ /* 0x000fe80000100a00 */
[----:B------:R-:W-:Y:S10]  /*1b4b0*/  STL.64 [R1+0x1208], R94 ;  /* 0x0012085e01007387 */ /* 0x000ff40000100a00 */
[----:B------:R-:W-:Y:S04]  /*1b4c0*/  STL.64 [R1+0x12f0], R88 ;  /* 0x0012f05801007387 */ /* 0x000fe80000100a00 */
[----:B------:R-:W-:Y:S04]  /*1b4d0*/  STL.64 [R1+0x12f8], R90 ;  /* 0x0012f85a01007387 */ /* 0x000fe80000100a00 */
[----:B------:R-:W-:Y:S04]  /*1b4e0*/  STL.64 [R1+0x1370], R56 ;  /* 0x0013703801007387 */ /* 0x000fe80000100a00 */
[----:B------:R-:W-:Y:S04]  /*1b4f0*/  STL.64 [R1+0x1378], R58 ;  /* 0x0013783a01007387 */ /* 0x000fe80000100a00 */
[----:B------:R-:W-:Y:S04]  /*1b500*/  STL.64 [R1+0x13f0], R24 ;  /* 0x0013f01801007387 */ /* 0x000fe80000100a00 */
[----:B------:R3:W-:Y:S01]  /*1b510*/  STL.64 [R1+0x13f8], R26 ;  /* 0x0013f81a01007387 */ /* 0x0007e20000100a00 */
[-C--:B--2---:R-:W-:Y:S08]  /*1b520*/  HMMA.1688.F32.TF32 R40, R200, R32.reuse, R84 ;  /* 0x00000020c828723c */ /* 0x084ff00000081054 */
[-C--:B---3--:R-:W-:Y:S11]  /*1b530*/  HMMA.1688.F32.TF32 R24, R196, R32.reuse, R80 ;  /* 0x00000020c418723c */ /* 0x088ff60000081050 */
[----:B------:R-:W-:Y:S05]  /*1b540*/  @!UPT UIADD3 URZ, URZ, URZ, URZ ;  /* 0x0000003f3f3ff290 */ /* 0x000fea000fffe03f */
[----:B------:R-:W-:Y:S01]  /*1b550*/  IMAD.MOV.U32 R139, RZ, RZ, R43 ;  /* 0x000000ffff8b7224 */ /* 0x000fe200078e002b */
[----:B------:R-:W-:Y:S01]  /*1b560*/  MOV R138, R42 ;  /* 0x0000002a008a7202 */ /* 0x000fe20000000f00 */
[----:B------:R-:W-:Y:S02]  /*1b570*/  IMAD.MOV.U32 R107, RZ, RZ, R41 ;  /* 0x000000ffff6b7224 */ /* 0x000fe400078e0029 */
[----:B------:R-:W-:Y:S01]  /*1b580*/  IMAD.MOV.U32 R252, RZ, RZ, R40 ;  /* 0x000000fffffc7224 */ /* 0x000fe200078e0028 */
[----:B------:R-:W-:Y:S01]  /*1b590*/  STL [R1+0x231c], R139 ;  /* 0x00231c8b01007387 */ /* 0x000fe20000100800 */
[-C--:B----4-:R-:W-:Y:S03]  /*1b5a0*/  HMMA.1688.F32.TF32 R56, R192, R32.reuse, R76 ;  /* 0x00000020c038723c */ /* 0x090fe6000008104c */
[----:B------:R-:W-:Y:S04]  /*1b5b0*/  STL [R1+0x2318], R138 ;  /* 0x0023188a01007387 */ /* 0x000fe80000100800 */
[----:B------:R-:W-:Y:S01]  /*1b5c0*/  STL [R1+0x2314], R107 ;  /* 0x0023146b01007387 */ /* 0x000fe20000100800 */
[-C--:B------:R-:W-:Y:S03]  /*1b5d0*/  HMMA.1688.F32.TF32 R40, R188, R32.reuse, R72 ;  /* 0x00000020bc28723c */ /* 0x080fe60000081048 */
[----:B------:R-:W-:Y:S04]  /*1b5e0*/  STL [R1+0x2310], R252 ;  /* 0x002310fc01007387 */ /* 0x000fe80000100800 */
[----:B------:R-:W-:Y:S04]  /*1b5f0*/  STL.64 [R1+0x530], R24 ;  /* 0x0005301801007387 */ /* 0x000fe80000100a00 */
[----:B------:R1:W-:Y:S02]  /*1b600*/  STL.64 [R1+0x538], R26 ;  /* 0x0005381a01007387 */ /* 0x0003e40000100a00 */
[-C--:B-1----:R-:W-:Y:S02]  /*1b610*/  HMMA.1688.F32.TF32 R24, R184, R32.reuse, R68 ;  /* 0x00000020b818723c */ /* 0x082fe40000081044 */
[----:B------:R-:W-:Y:S04]  /*1b620*/  STL.64 [R1+0x570], R56 ;  /* 0x0005703801007387 */ /* 0x000fe80000100a00 */
[----:B------:R1:W-:Y:S04]  /*1b630*/  STL.64 [R1+0x578], R58 ;  /* 0x0005783a01007387 */ /* 0x0003e80000100a00 */
[----:B------:R-:W-:Y:S04]  /*1b640*/  STL.64 [R1+0x580], R40 ;  /* 0x0005802801007387 */ /* 0x000fe80000100a00 */
[----:B------:R2:W-:Y:S01]  /*1b650*/  STL.64 [R1+0x588], R42 ;  /* 0x0005882a01007387 */ /* 0x0005e20000100a00 */
[-C--:B-1----:R-:W-:Y:S08]  /*1b660*/  HMMA.1688.F32.TF32 R56, R180, R32.reuse, R64 ;  /* 0x00000020b438723c */ /* 0x082ff00000081040 */
[----:B------:R-:W-:Y:S01]  /*1b670*/  STL.64 [R1+0x600], R24 ;  /* 0x0006001801007387 */ /* 0x000fe20000100a00 */
[-C--:B--2---:R-:W-:Y:S03]  /*1b680*/  HMMA.1688.F32.TF32 R40, R176, R32.reuse, R60 ;  /* 0x00000020b028723c */ /* 0x084fe6000008103c */
[----:B------:R1:W-:Y:S05]  /*1b690*/  STL.64 [R1+0x608], R26 ;  /* 0x0006081a01007387 */ /* 0x0003ea0000100a00 */
[-C--:B-1----:R-:W-:Y:S08]  /*1b6a0*/  HMMA.1688.F32.TF32 R24, R172, R32.reuse, R48 ;  /* 0x00000020ac18723c */ /* 0x082ff00000081030 */
[-C--:B------:R-:W-:Y:S01]  /*1b6b0*/  HMMA.1688.F32.TF32 R44, R168, R32.reuse, R44 ;  /* 0x00000020a82c723c */ /* 0x080fe2000008102c */
[----:B------:R-:W-:Y:S04]  /*1b6c0*/  STL.64 [R1+0x660], R56 ;  /* 0x0006603801007387 */ /* 0x000fe80000100a00 */
[----:B------:R-:W-:Y:S04]  /*1b6d0*/  STL.64 [R1+0x668], R58 ;  /* 0x0006683a01007387 */ /* 0x000fe80000100a00 */
[----:B------:R-:W2:Y:S04]  /*1b6e0*/  LDL.LU.64 R68, [R1+0xc60] ;  /* 0x000c600001447983 */ /* 0x000ea80000300a00 */
[----:B------:R-:W-:Y:S04]  /*1b6f0*/  STL.64 [R1+0x720], R40 ;  /* 0x0007202801007387 */ /* 0x000fe80000100a00 */
[----:B------:R1:W-:Y:S04]  /*1b700*/  STL.64 [R1+0x728], R42 ;  /* 0x0007282a01007387 */ /* 0x0003e80000100a00 */
[----:B------:R-:W2:Y:S04]  /*1b710*/  LDL.LU.64 R70, [R1+0xc68] ;  /* 0x000c680001467983 */ /* 0x000ea80000300a00 */
[----:B------:R-:W-:Y:S04]  /*1b720*/  STL.64 [R1+0x880], R24 ;  /* 0x0008801801007387 */ /* 0x000fe80000100a00 */
[----:B------:R3:W-:Y:S01]  /*1b730*/  STL.64 [R1+0x888], R26 ;  /* 0x0008881a01007387 */ /* 0x0007e20000100a00 */
[-C--:B-1----:R-:W-:Y:S03]  /*1b740*/  HMMA.1688.F32.TF32 R40, R160, R32.reuse, R220 ;  /* 0x00000020a028723c */ /* 0x082fe600000810dc */
[----:B------:R-:W-:Y:S04]  /*1b750*/  STL.64 [R1+0xb80], R44 ;  /* 0x000b802c01007387 */ /* 0x000fe80000100a00 */
[----:B------:R1:W-:Y:S01]  /*1b760*/  STL.64 [R1+0xb88], R46 ;  /* 0x000b882e01007387 */ /* 0x0003e20000100a00 */
[-C--:B---3--:R-:W-:Y:S08]  /*1b770*/  HMMA.1688.F32.TF32 R24, R164, R32.reuse, R228 ;  /* 0x00000020a418723c */ /* 0x088ff000000810e4 */
[-C--:B-1----:R-:W-:Y:S11]  /*1b780*/  HMMA.1688.F32.TF32 R44, R156, R32.reuse, R212 ;  /* 0x000000209c2c723c */ /* 0x082ff600000810d4 */
[----:B------:R-:W-:Y:S04]  /*1b790*/  @!UPT UIADD3 URZ, URZ, URZ, URZ ;  /* 0x0000003f3f3ff290 */ /* 0x000fe8000fffe03f */
[----:B------:R-:W-:Y:S04]  /*1b7a0*/  STL.64 [R1+0xcf0], R24 ;  /* 0x000cf01801007387 */ /* 0x000fe80000100a00 */
[----:B------:R-:W-:Y:S04]  /*1b7b0*/  STL.64 [R1+0xcf8], R26 ;  /* 0x000cf81a01007387 */ /* 0x000fe80000100a00 */
[----:B------:R1:W-:Y:S04]  /*1b7c0*/  STL.64 [R1+0xed0], R40 ;  /* 0x000ed02801007387 */ /* 0x0003e80000100a00 */
[----:B------:R3:W-:Y:S04]  /*1b7d0*/  STL.64 [R1+0xed8], R42 ;  /* 0x000ed82a01007387 */ /* 0x0007e80000100a00 */
[----:B-1----:R-:W4:Y:S04]  /*1b7e0*/  LDL.LU.64 R40, [R1+0xae0] ;  /* 0x000ae00001287983 */ /* 0x002f280000300a00 */
[----:B------:R-:W-:Y:S04]  /*1b7f0*/  STL.64 [R1+0x1010], R44 ;  /* 0x0010102c01007387 */ /* 0x000fe80000100a00 */
[----:B------:R-:W-:Y:S04]  /*1b800*/  STL.64 [R1+0x1018], R46 ;  /* 0x0010182e01007387 */ /* 0x000fe80000100a00 */
[----:B---3--:R-:W4:Y:S01]  /*1b810*/  LDL.LU.64 R42, [R1+0xae8] ;  /* 0x000ae800012a7983 */ /* 0x008f220000300a00 */
[-C--:B------:R-:W-:Y:S11]  /*1b820*/  HMMA.1688.F32.TF32 R24, R152, R32.reuse, R204 ;  /* 0x000000209818723c */ /* 0x080ff600000810cc */
[----:B------:R-:W-:Y:S11]  /*1b830*/  @!UPT UIADD3 URZ, URZ, URZ, URZ ;  /* 0x0000003f3f3ff290 */ /* 0x000ff6000fffe03f */
[----:B------:R-:W-:Y:S01]  /*1b840*/  @!UPT UIADD3 URZ, URZ, URZ, URZ ;  /* 0x0000003f3f3ff290 */ /* 0x000fe2000fffe03f */
        /* <DEDUP_REMOVED lines=9> */
[----:B------:R-:W3:Y:S04]  /*1b8e0*/  LDL.LU.64 R44, [R1+0x6a0] ;  /* 0x0006a000012c7983 */ /* 0x000ee80000300a00 */
[----:B------:R-:W3:Y:S04]  /*1b8f0*/  LDL.LU.64 R46, [R1+0x6a8] ;  /* 0x0006a800012e7983 */ /* 0x000ee80000300a00 */
[----:B------:R-:W3:Y:S04]  /*1b900*/  LDL.LU.64 R48, [R1+0x5a0] ;  /* 0x0005a00001307983 */ /* 0x000ee80000300a00 */
[----:B------:R-:W3:Y:S01]  /*1b910*/  LDL.LU.64 R50, [R1+0x5a8] ;  /* 0x0005a80001327983 */ /* 0x000ee20000300a00 */
[-C--:B-1----:R-:W-:Y:S08]  /*1b920*/  HMMA.1688.F32.TF32 R24, R148, R32.reuse, R36 ;  /* 0x000000209418723c */ /* 0x082ff00000081024 */
[----:B------:R-:W-:Y:S11]  /*1b930*/  HMMA.1688.F32.TF32 R20, R144, R32, R20 ;  /* 0x000000209014723c */ /* 0x000ff60000081014 */
[----:B------:R-:W-:Y:S04]  /*1b940*/  @!UPT UIADD3 URZ, URZ, URZ, URZ ;  /* 0x0000003f3f3ff290 */ /* 0x000fe8000fffe03f */
[----:B------:R1:W-:Y:S01]  /*1b950*/  STL.64 [R1+0x12e0], R24 ;  /* 0x0012e01801007387 */ /* 0x0003e20000100a00 */
[----:B------:R-:W-:Y:S02]  /*1b960*/  IMAD.MOV.U32 R7, RZ, RZ, R26 ;  /* 0x000000ffff077224 */ /* 0x000fe400078e001a */
[----:B------:R-:W-:Y:S01]  /*1b970*/  IMAD.MOV.U32 R6, RZ, RZ, R27 ;  /* 0x000000ffff067224 */ /* 0x000fe200078e001b */
[----:B-1----:R-:W3:Y:S04]  /*1b980*/  LDL.LU.64 R24, [R1+0x460] ;  /* 0x0004600001187983 */ /* 0x002ee80000300a00 */
[----:B------:R-:W3:Y:S04]  /*1b990*/  LDL.LU.64 R26, [R1+0x468] ;  /* 0x00046800011a7983 */ /* 0x000ee80000300a00 */
[----:B------:R-:W-:Y:S04]  /*1b9a0*/  STL [R1+0x2148], R6 ;  /* 0x0021480601007387 */ /* 0x000fe80000100800 */
[----:B------:R-:W-:Y:S04]  /*1b9b0*/  STL [R1+0x2144], R7 ;  /* 0x0021440701007387 */ /* 0x000fe80000100800 */
[----:B------:R-:W3:Y:S04]  /*1b9c0*/  LDL.LU.64 R60, [R1+0x310] ;  /* 0x00031000013c7983 */ /* 0x000ee80000300a00 */
[----:B------:R-:W3:Y:S04]  /*1b9d0*/  LDL.LU.64 R62, [R1+0x318] ;  /* 0x00031800013e7983 */ /* 0x000ee80000300a00 */
[----:B------:R-:W-:Y:S04]  /*1b9e0*/  STL.64 [R1+0x1360], R20 ;  /* 0x0013601401007387 */ /* 0x000fe80000100a00 */
[----:B------:R4:W-:Y:S04]  /*1b9f0*/  STL.64 [R1+0x1368], R22 ;  /* 0x0013681601007387 */ /* 0x0009e80000100a00 */
[----:B------:R-:W3:Y:S04]  /*1ba00*/  LDL.LU.64 R56, [R1+0x230] ;  /* 0x0002300001387983 */ /* 0x000ee80000300a00 */
[----:B------:R-:W3:Y:S04]  /*1ba10*/  LDL.LU.64 R58, [R1+0x238] ;  /* 0x00023800013a7983 */ /* 0x000ee80000300a00 */
[----:B------:R-:W3:Y:S04]  /*1ba20*/  LDL.LU.64 R52, [R1+0x140] ;  /* 0x0001400001347983 */ /* 0x000ee80000300a00 */
[----:B------:R-:W3:Y:S01]  /*1ba30*/  LDL.LU.64 R54, [R1+0x148] ;  /* 0x0001480001367983 */ /* 0x000ee20000300a00 */
[-C--:B--2---:R-:W-:Y:S11]  /*1ba40*/  HMMA.1688.F32.TF32 R36, R200, R28.reuse, R68 ;  /* 0x0000001cc824723c */ /* 0x084ff60000081044 */
[----:B------:R-:W-:Y:S11]  /*1ba50*/  @!UPT UIADD3 URZ, URZ, URZ, URZ ;  /* 0x0000003f3f3ff290 */ /* 0x000ff6000fffe03f */
[----:B------:R-:W-:Y:S02]  /*1ba60*/  @!UPT UIADD3 URZ, URZ, URZ, URZ ;  /* 0x0000003f3f3ff290 */ /* 0x000fe4000fffe03f */
[----:B------:R-:W-:Y:S01]  /*1ba70*/  IMAD.MOV.U32 R3, RZ, RZ, R39 ;  /* 0x000000ffff037224 */ /* 0x000fe200078e0027 */
[----:B------:R-:W-:Y:S01]  /*1ba80*/  MOV R35, R37 ;  /* 0x0000002500237202 */ /* 0x000fe20000000f00 */
[----:B------:R-:W-:Y:S02]  /*1ba90*/  IMAD.MOV.U32 R106, RZ, RZ, R38 ;  /* 0x000000ffff6a7224 */ /* 0x000fe400078e0026 */
[----:B------:R-:W-:Y:S01]  /*1baa0*/  IMAD.MOV.U32 R34, RZ, RZ, R36 ;  /* 0x000000ffff227224 */ /* 0x000fe200078e0024 */
[----:B------:R-:W-:Y:S04]  /*1bab0*/  STL [R1+0x232c], R3 ;  /* 0x00232c0301007387 */ /* 0x000fe80000100800 */
[----:B------:R-:W-:Y:S04]  /*1bac0*/  STL [R1+0x2328], R106 ;  /* 0x0023286a01007387 */ /* 0x000fe80000100800 */
[----:B------:R-:W-:Y:S04]  /*1bad0*/  STL [R1+0x2324], R35 ;  /* 0x0023242301007387 */ /* 0x000fe80000100800 */
[----:B------:R-:W-:Y:S01]  /*1bae0*/  STL [R1+0x2320], R34 ;  /* 0x0023202201007387 */ /* 0x000fe20000100800 */
[-C--:B----4-:R-:W-:Y:S03]  /*1baf0*/  HMMA.1688.F32.TF32 R20, R196, R28.reuse, R40 ;  /* 0x0000001cc414723c */ /* 0x090fe60000081028 */
[----:B------:R-:W2:Y:S04]  /*1bb00*/  LDL.LU.64 R40, [R1+0x80] ;  /* 0x0000800001287983 */ /* 0x000ea80000300a00 */
[----:B------:R-:W2:Y:S11]  /*1bb10*/  LDL.LU.64 R42, [R1+0x88] ;  /* 0x00008800012a7983 */ /* 0x000eb60000300a00 */
[----:B------:R-:W-:Y:S05]  /*1bb20*/  @!UPT UIADD3 URZ, URZ, URZ, URZ ;  /* 0x0000003f3f3ff290 */ /* 0x000fea000fffe03f */
[----:B------:R-:W-:Y:S04]  /*1bb30*/  STL.64 [R1+0x430], R20 ;  /* 0x0004301401007387 */ /* 0x000fe80000100a00 */
[----:B------:R3:W-:Y:S04]  /*1bb40*/  STL.64 [R1+0x438], R22 ;  /* 0x0004381601007387 */ /* 0x0007e80000100a00 */
[----:B------:R-:W4:Y:S04]  /*1bb50*/  LDL.LU.64 R36, [R1+0x60] ;  /* 0x0000600001247983 */ /* 0x000f280000300a00 */
[----:B------:R-:W4:Y:S01]  /*1bb60*/  LDL.LU.64 R38, [R1+0x68] ;  /* 0x0000680001267983 */ /* 0x000f220000300a00 */
[-C--:B---3--:R-:W-:Y:S11]  /*1bb70*/  HMMA.1688.F32.TF32 R20, R192, R28.reuse, R64 ;  /* 0x0000001cc014723c */ /* 0x088ff60000081040 */
[----:B------:R-:W-:Y:S11]  /*1bb80*/  @!UPT UIADD3 URZ, URZ, URZ, URZ ;  /* 0x0000003f3f3ff290 */ /* 0x000ff6000fffe03f */
[----:B------:R-:W-:Y:S01]  /*1bb90*/  @!UPT UIADD3 URZ, URZ, URZ, URZ ;  /* 0x0000003f3f3ff290 */ /* 0x000fe2000fffe03f */
[----:B------:R-:W-:Y:S04]  /*1bba0*/  STL.64 [R1+0x440], R20 ;  /* 0x0004401401007387 */ /* 0x000fe80000100a00 */
[----:B------:R1:W-:Y:S02]  /*1bbb0*/  STL.64 [R1+0x448], R22 ;  /* 0x0004481601007387 */ /* 0x0003e40000100a00 */
[-C--:B-1----:R-:W-:Y:S02]  /*1bbc0*/  HMMA.1688.F32.TF32 R20, R188, R28.reuse, R44 ;  /* 0x0000001cbc14723c */ /* 0x082fe4000008102c */
[----:B------:R-:W3:Y:S04]  /*1bbd0*/  LDL.LU.64 R44, [R1+0x40] ;  /* 0x00004000012c7983 */ /* 0x000ee80000300a00 */
[----:B------:R-:W3:Y:S11]  /*1bbe0*/  LDL.LU.64 R46, [R1+0x48] ;  /* 0x00004800012e7983 */ /* 0x000ef60000300a00 */
[----:B------:R-:W-:Y:S06]  /*1bbf0*/  @!UPT UIADD3 URZ, URZ, URZ, URZ ;  /* 0x0000003f3f3ff290 */ /* 0x000fec000fffe03f */
[----:B------:R-:W-:Y:S04]  /*1bc00*/  STL.64 [R1+0x450], R20 ;  /* 0x0004501401007387 */ /* 0x000fe80000100a00 */
[----:B------:R1:W-:Y:S02]  /*1bc10*/  STL.64 [R1+0x458], R22 ;  /* 0x0004581601007387 */ /* 0x0003e40000100a00 */
[-C--:B-1----:R-:W-:Y:S02]  /*1bc20*/  HMMA.1688.F32.TF32 R20, R184, R28.reuse, R48 ;  /* 0x0000001cb814723c */ /* 0x082fe40000081030 */
[----:B------:R-:W3:Y:S04]  /*1bc30*/  LDL.LU.64 R48, [R1+0x20] ;  /* 0x0000200001307983 */ /* 0x000ee80000300a00 */
[----:B------:R-:W3:Y:S11]  /*1bc40*/  LDL.LU.64 R50, [R1+0x28] ;  /* 0x0000280001327983 */ /* 0x000ef60000300a00 */
[----:B------:R-:W-:Y:S06]  /*1bc50*/  @!UPT UIADD3 URZ, URZ, URZ, URZ ;  /* 0x0000003f3f3ff290 */ /* 0x000fec000fffe03f */
[----:B------:R-:W-:Y:S04]  /*1bc60*/  STL.64 [R1+0x470], R20 ;  /* 0x0004701401007387 */ /* 0x000fe80000100a00 */
[----:B------:R1:W-:Y:S04]  /*1bc70*/  STL.64 [R1+0x478], R22 ;  /* 0x0004781601007387 */ /* 0x0003e80000100a00 */
[----:B------:R-:W3:Y:S04]  /*1bc80*/  LDL.LU.64 R32, [R1] ;  /* 0x0000000001207983 */ /* 0x000ee80000300a00 */
[----:B------:R-:W3:Y:S01]  /*1bc90*/  LDL.LU.64 R34, [R1+0x8] ;  /* 0x0000080001227983 */ /* 0x000ee20000300a00 */
[-C--:B-1----:R-:W-:Y:S03]  /*1bca0*/  HMMA.1688.F32.TF32 R20, R180, R28.reuse, R24 ;  /* 0x0000001cb414723c */ /* 0x082fe60000081018 */
[----:B------:R-:W1:Y:S05]  /*1bcb0*/  LDSM.16.M88.4 R24, [R5+0x53000] ;  /* 0x053000000518783b */ /* 0x000e6a0000000200 */
[-C--:B------:R-:W-:Y:S08]  /*1bcc0*/  HMMA.1688.F32.TF32 R60, R176, R28.reuse, R60 ;  /* 0x0000001cb03c723c */ /* 0x080ff0000008103c */
[-C--:B------:R-:W-:Y:S07]  /*1bcd0*/  HMMA.1688.F32.TF32 R56, R172, R28.reuse, R56 ;  /* 0x0000001cac38723c */ /* 0x080fee0000081038 */
[----:B------:R-:W-:Y:S04]  /*1bce0*/  STL.64 [R1+0x500], R20 ;  /* 0x0005001401007387 */ /* 0x000fe80000100a00 */
[----:B------:R-:W-:Y:S01]  /*1bcf0*/  STL.64 [R1+0x508], R22 ;  /* 0x0005081601007387 */ /* 0x000fe20000100a00 */
[-C--:B------:R-:W-:Y:S03]  /*1bd00*/  HMMA.1688.F32.TF32 R52, R168, R28.reuse, R52 ;  /* 0x0000001ca834723c */ /* 0x080fe60000081034 */
[----:B------:R-:W2:Y:S04]  /*1bd10*/  LDSM.16.M88.4 R20, [R5+0x53800] ;  /* 0x053800000514783b */ /* 0x000ea80000000200 */
[----:B-1----:R-:W-:Y:S04]  /*1bd20*/  STL [R1+0x2334], R26 ;  /* 0x0023341a01007387 */ /* 0x002fe80000100800 */
[----:B------:R-:W-:Y:S04]  /*1bd30*/  STL [R1+0x2330], R27 ;  /* 0x0023301b01007387 */ /* 0x000fe80000100800 */
[----:B------:R-:W-:Y:S04]  /*1bd40*/  STL.64 [R1+0x560], R60 ;  /* 0x0005603c01007387 */ /* 0x000fe80000100a00 */
[----:B------:R-:W-:Y:S04]  /*1bd50*/  STL.64 [R1+0x568], R62 ;  /* 0x0005683e01007387 */ /* 0x000fe80000100a00 */
[----:B------:R-:W3:Y:S04]  /*1bd60*/  LDL.LU.64 R64, [R1+0xcc0] ;  /* 0x000cc00001407983 */ /* 0x000ee80000300a00 */
[----:B------:R-:W-:Y:S04]  /*1bd70*/  STL.64 [R1+0x680], R56 ;  /* 0x0006803801007387 */ /* 0x000fe80000100a00 */
[----:B------:R-:W-:Y:S04]  /*1bd80*/  STL.64 [R1+0x688], R58 ;  /* 0x0006883a01007387 */ /* 0x000fe80000100a00 */
[----:B------:R-:W3:Y:S04]  /*1bd90*/  LDL.LU.64 R66, [R1+0xcc8] ;  /* 0x000cc80001427983 */ /* 0x000ee80000300a00 */
[----:B------:R-:W-:Y:S04]  /*1bda0*/  STL.64 [R1+0x810], R52 ;  /* 0x0008103401007387 */ /* 0x000fe80000100a00 */
[----:B------:R2:W-:Y:S02]  /*1bdb0*/  STL.64 [R1+0x818], R54 ;  /* 0x0008183601007387 */ /* 0x0005e40000100a00 */
[-C--:B--2---:R-:W-:Y:S02]  /*1bdc0*/  HMMA.1688.F32.TF32 R52, R164, R28.reuse, R40 ;  /* 0x0000001ca434723c */ /* 0x084fe40000081028 */
[----:B------:R-:W2:Y:S04]  /*1bdd0*/  LDL.LU.64 R40, [R1+0xbd0] ;  /* 0x000bd00001287983 */ /* 0x000ea80000300a00 */
[----:B------:R-:W2:Y:S11]  /*1bde0*/  LDL.LU.64 R42, [R1+0xbd8] ;  /* 0x000bd800012a7983 */ /* 0x000eb60000300a00 */
[----:B------:R-:W-:Y:S06]  /*1bdf0*/  @!UPT UIADD3 URZ, URZ, URZ, URZ ;  /* 0x0000003f3f3ff290 */ /* 0x000fec000fffe03f */
[----:B------:R-:W-:Y:S04]  /*1be00*/  STL.64 [R1+0xb60], R52 ;  /* 0x000b603401007387 */ /* 0x000fe80000100a00 */
[----:B------:R4:W-:Y:S02]  /*1be10*/  STL.64 [R1+0xb68], R54 ;  /* 0x000b683601007387 */ /* 0x0009e40000100a00 */
[-C--:B----4-:R-:W-:Y:S02]  /*1be20*/  HMMA.1688.F32.TF32 R52, R160, R28.reuse, R36 ;  /* 0x0000001ca034723c */ /* 0x090fe40000081024 */
[----:B------:R-:W4:Y:S04]  /*1be30*/  LDL.LU.64 R36, [R1+0xa30] ;  /* 0x000a300001247983 */ /* 0x000f280000300a00 */
[----:B------:R-:W4:Y:S11]  /*1be40*/  LDL.LU.64 R38, [R1+0xa38] ;  /* 0x000a380001267983 */ /* 0x000f360000300a00 */
[----:B------:R-:W-:Y:S06]  /*1be50*/  @!UPT UIADD3 URZ, URZ, URZ, URZ ;  /* 0x0000003f3f3ff290 */ /* 0x000fec000fffe03f */
[----:B------:R-:W-:Y:S04]  /*1be60*/  STL.64 [R1+0xc60], R52 ;  /* 0x000c603401007387 */ /* 0x000fe80000100a00 */
[----:B------:R3:W-:Y:S02]  /*1be70*/  STL.64 [R1+0xc68], R54 ;  /* 0x000c683601007387 */ /* 0x0007e40000100a00 */
[-C--:B---3--:R-:W-:Y:S02]  /*1be80*/  HMMA.1688.F32.TF32 R52, R156, R28.reuse, R44 ;  /* 0x0000001c9c34723c */ /* 0x088fe4000008102c */
[----:B------:R-:W3:Y:S04]  /*1be90*/  LDL.LU.64 R44, [R1+0x7d0] ;  /* 0x0007d000012c7983 */ /* 0x000ee80000300a00 */
[----:B------:R-:W3:Y:S02]  /*1bea0*/  LDL.LU.64 R46, [R1+0x7d8] ;  /* 0x0007d800012e7983 */ /* 0x000ee40000300a00 */
[-C--:B------:R-:W-:Y:S11]  /*1beb0*/  HMMA.1688.F32.TF32 R48, R152, R28.reuse, R48 ;  /* 0x0000001c9830723c */ /* 0x080ff60000081030 */
[----:B------:R-:W-:Y:S04]  /*1bec0*/  @!UPT UIADD3 URZ, URZ, URZ, URZ ;  /* 0x0000003f3f3ff290 */ /* 0x000fe8000fffe03f */
[----:B------:R-:W-:Y:S04]  /*1bed0*/  STL.64 [R1+0xef0], R52 ;  /* 0x000ef03401007387 */ /* 0x000fe80000100a00 */
[----:B------:R-:W-:Y:S04]  /*1bee0*/  STL.64 [R1+0xef8], R54 ;  /* 0x000ef83601007387 */ /* 0x000fe80000100a00 */
[----:B------:R-:W3:Y:S04]  /*1bef0*/  LDL.LU.64 R60, [R1+0x630] ;  /* 0x00063000013c7983 */ /* 0x000ee80000300a00 */
[----:B------:R-:W3:Y:S04]  /*1bf00*/  LDL.LU.64 R62, [R1+0x638] ;  /* 0x00063800013e7983 */ /* 0x000ee80000300a00 */
[----:B------:R-:W-:Y:S04]  /*1bf10*/  STL.64 [R1+0x1020], R48 ;  /* 0x0010203001007387 */ /* 0x000fe80000100a00 */
[----:B------:R1:W-:Y:S04]  /*1bf20*/  STL.64 [R1+0x1028], R50 ;  /* 0x0010283201007387 */ /* 0x0003e80000100a00 */
[----:B------:R-:W3:Y:S01]  /*1bf30*/  LDL.LU.64 R56, [R1+0x540] ;  /* 0x0005400001387983 */ /* 0x000ee20000300a00 */
[-C--:B------:R-:W-:Y:S03]  /*1bf40*/  HMMA.1688.F32.TF32 R32, R140, R28.reuse, R32 ;  /* 0x0000001c8c20723c */ /* 0x080fe60000081020 */
[----:B------:R-:W3:Y:S05]  /*1bf50*/  LDL.LU.64 R58, [R1+0x548] ;  /* 0x00054800013a7983 */ /* 0x000eea0000300a00 */
[-C--:B-1----:R-:W-:Y:S08]  /*1bf60*/  HMMA.1688.F32.TF32 R48, R148, R28.reuse, R244 ;  /* 0x0000001c9430723c */ /* 0x082ff000000810f4 */
[----:B------:R-:W-:Y:S07]  /*1bf70*/  HMMA.1688.F32.TF32 R16, R144, R28, R16 ;  /* 0x0000001c9010723c */ /* 0x000fee0000081010 */
[----:B------:R1:W-:Y:S04]  /*1bf80*/  STL.64 [R1+0x1170], R32 ;  /* 0x0011702001007387 */ /* 0x0003e80000100a00 */
[----:B------:R1:W-:Y:S04]  /*1bf90*/  STL.64 [R1+0x1178], R34 ;  /* 0x0011782201007387 */ /* 0x0003e80000100a00 */
[----:B-1----:R-:W3:Y:S04]  /*1bfa0*/  LDL.LU.64 R32, [R1+0x3e0] ;  /* 0x0003e00001207983 */ /* 0x002ee80000300a00 */
[----:B------:R1:W-:Y:S04]  /*1bfb0*/  STL.64 [R1+0x1220], R48 ;  /* 0x0012203001007387 */ /* 0x0003e80000100a00 */
[----:B------:R1:W-:Y:S04]  /*1bfc0*/  STL.64 [R1+0x1228], R50 ;  /* 0x0012283201007387 */ /* 0x0003e80000100a00 */
[----:B------:R-:W3:Y:S04]  /*1bfd0*/  LDL.LU.64 R34, [R1+0x3e8] ;  /* 0x0003e80001227983 */ /* 0x000ee80000300a00 */
[----:B------:R-:W-:Y:S04]  /*1bfe0*/  STL.64 [R1+0x12d0], R16 ;  /* 0x0012d01001007387 */ /* 0x000fe80000100a00 */
[----:B------:R2:W-:Y:S04]  /*1bff0*/  STL.64 [R1+0x12d8], R18 ;  /* 0x0012d81201007387 */ /* 0x0005e80000100a00 */
[----:B------:R-:W3:Y:S04]  /*1c000*/  LDL.LU.64 R52, [R1+0x1d0] ;  /* 0x0001d00001347983 */ /* 0x000ee80000300a00 */
[----:B------:R-:W3:Y:S04]  /*1c010*/  LDL.LU.64 R54, [R1+0x1d8] ;  /* 0x0001d80001367983 */ /* 0x000ee80000300a00 */
[----:B-1----:R-:W3:Y:S01]  /*1c020*/  LDL.LU.64 R48, [R1+0x130] ;  /* 0x0001300001307983 */ /* 0x002ee20000300a00 */
[-C--:B------:R-:W-:Y:S03]  /*1c030*/  HMMA.1688.F32.TF32 R64, R200, R24.reuse, R64 ;  /* 0x00000018c840723c */ /* 0x080fe60000081040 */
[----:B------:R-:W3:Y:S11]  /*1c040*/  LDL.LU.64 R50, [R1+0x138] ;  /* 0x0001380001327983 */ /* 0x000ef60000300a00 */
[----:B------:R-:W-:Y:S10]  /*1c050*/  @!UPT UIADD3 URZ, URZ, URZ, URZ ;  /* 0x0000003f3f3ff290 */ /* 0x000ff4000fffe03f */
        /* <DEDUP_REMOVED lines=8> */
[-C--:B--2---:R-:W-:Y:S03]  /*1c0e0*/  HMMA.1688.F32.TF32 R16, R196, R24.reuse, R40 ;  /* 0x00000018c410723c */ /* 0x084fe60000081028 */
[----:B------:R-:W2:Y:S04]  /*1c0f0*/  LDL.LU.64 R40, [R1+0x70] ;  /* 0x0000700001287983 */ /* 0x000ea80000300a00 */
[----:B------:R-:W2:Y:S11]  /*1c100*/  LDL.LU.64 R42, [R1+0x78] ;  /* 0x00007800012a7983 */ /* 0x000eb60000300a00 */
[----:B------:R-:W-:Y:S05]  /*1c110*/  @!UPT UIADD3 URZ, URZ, URZ, URZ ;  /* 0x0000003f3f3ff290 */ /* 0x000fea000fffe03f */
        /* <DEDUP_REMOVED lines=10> */
[----:B------:R-:W3:Y:S11]  /*1c1c0*/  LDL.LU.64 R46, [R1+0x38] ;  /* 0x00003800012e7983 */ /* 0x000ef60000300a00 */
[----:B------:R-:W-:Y:S06]  /*1c1d0*/  @!UPT UIADD3 URZ, URZ, URZ, URZ ;  /* 0x0000003f3f3ff290 */ /* 0x000fec000fffe03f */
[----:B------:R1:W-:Y:S04]  /*1c1e0*/  STL.64 [R1+0x340], R16 ;  /* 0x0003401001007387 */ /* 0x0003e80000100a00 */
[----:B------:R1:W-:Y:S04]  /*1c1f0*/  STL.64 [R1+0x348], R18 ;  /* 0x0003481201007387 */ /* 0x0003e80000100a00 */
[----:B-1----:R-:W3:Y:S04]  /*1c200*/  LDL.LU.64 R16, [R1+0x10] ;  /* 0x0000100001107983 */ /* 0x002ee80000300a00 */
[----:B------:R-:W3:Y:S01]  /*1c210*/  LDL.LU.64 R18, [R1+0x18] ;  /* 0x0000180001127983 */ /* 0x000ee20000300a00 */
[-C--:B------:R-:W-:Y:S08]  /*1c220*/  HMMA.1688.F32.TF32 R28, R184, R24.reuse, R60 ;  /* 0x00000018b81c723c */ /* 0x080ff0000008103c */
[-C--:B------:R-:W-:Y:S11]  /*1c230*/  HMMA.1688.F32.TF32 R56, R180, R24.reuse, R56 ;  /* 0x00000018b438723c */ /* 0x080ff60000081038 */
[----:B------:R-:W-:Y:S04]  /*1c240*/  @!UPT UIADD3 URZ, URZ, URZ, URZ ;  /* 0x0000003f3f3ff290 */ /* 0x000fe8000fffe03f */
[----:B------:R1:W-:Y:S04]  /*1c250*/  STL.64 [R1+0x350], R28 ;  /* 0x0003501c01007387 */ /* 0x0003e80000100a00 */
[----:B------:R-:W-:Y:S05]  /*1c260*/  STL.64 [R1+0x358], R30 ;  /* 0x0003581e01007387 */ /* 0x000fea0000100a00 */
[----:B-1----:R-:W-:Y:S02]  /*1c270*/  IMAD.MOV.U32 R28, RZ, RZ, R59 ;  /* 0x000000ffff1c7224 */ /* 0x002fe400078e003b */
[----:B------:R-:W-:Y:S01]  /*1c280*/  IMAD.MOV.U32 R29, RZ, RZ, R58 ;  /* 0x000000ffff1d7224 */ /* 0x000fe200078e003a */
[----:B------:R-:W-:Y:S04]  /*1c290*/  STL.64 [R1+0x360], R56 ;  /* 0x0003603801007387 */ /* 0x000fe80000100a00 */
[----:B------:R-:W-:Y:S04]  /*1c2a0*/  STL [R1+0x2170], R28 ;  /* 0x0021701c01007387 */ /* 0x000fe80000100800 */
[----:B------:R1:W-:Y:S02]  /*1c2b0*/  STL [R1+0x216c], R29 ;  /* 0x00216c1d01007387 */ /* 0x0003e40000100800 */
[-C--:B-1----:R-:W-:Y:S02]  /*1c2c0*/  HMMA.1688.F32.TF32 R28, R176, R24.reuse, R32 ;  /* 0x00000018b01c723c */ /* 0x082fe40000081020 */
[----:B------:R-:W3:Y:S04]  /*1c2d0*/  LDL.LU.64 R32, [R1+0xde0] ;  /* 0x000de00001207983 */ /* 0x000ee80000300a00 */
[----:B------:R-:W3:Y:S02]  /*1c2e0*/  LDL.LU.64 R34, [R1+0xde8] ;  /* 0x000de80001227983 */ /* 0x000ee40000300a00 */
[-C--:B------:R-:W-:Y:S11]  /*1c2f0*/  HMMA.1688.F32.TF32 R52, R172, R24.reuse, R52 ;  /* 0x00000018ac34723c */ /* 0x080ff60000081034 */
[----:B------:R-:W-:Y:S04]  /*1c300*/  @!UPT UIADD3 URZ, URZ, URZ, URZ ;  /* 0x0000003f3f3ff290 */ /* 0x000fe8000fffe03f */
[----:B------:R-:W-:Y:S04]  /*1c310*/  STL.64 [R1+0x400], R28 ;  /* 0x0004001c01007387 */ /* 0x000fe80000100a00 */
[----:B------:R1:W-:Y:S02]  /*1c320*/  STL.64 [R1+0x408], R30 ;  /* 0x0004081e01007387 */ /* 0x0003e40000100a00 */
[-C--:B-1----:R-:W-:Y:S02]  /*1c330*/  HMMA.1688.F32.TF32 R28, R168, R24.reuse, R48 ;  /* 0x00000018a81c723c */ /* 0x082fe40000081030 */
[----:B------:R-:W3:Y:S04]  /*1c340*/  LDL.LU.64 R48, [R1+0xc90] ;  /* 0x000c900001307983 */ /* 0x000ee80000300a00 */
[----:B------:R-:W-:Y:S04]  /*1c350*/  STL.64 [R1+0x540], R52 ;  /* 0x0005403401007387 */ /* 0x000fe80000100a00 */
[----:B------:R-:W-:Y:S04]  /*1c360*/  STL.64 [R1+0x548], R54 ;  /* 0x0005483601007387 */ /* 0x000fe80000100a00 */
[----:B------:R-:W3:Y:S09]  /*1c370*/  LDL.LU.64 R50, [R1+0xc98] ;  /* 0x000c980001327983 */ /* 0x000ef20000300a00 */
        /* <DEDUP_REMOVED lines=12> */
[----:B------:R1:W-:Y:S01]  /*1c440*/  STL.64 [R1+0xaf0], R28 ;  /* 0x000af01c01007387 */ /* 0x0003e20000100a00 */
[-C--:B---3--:R-:W-:Y:S03]  /*1c450*/  HMMA.1688.F32.TF32 R44, R156, R24.reuse, R44 ;  /* 0x000000189c2c723c */ /* 0x088fe6000008102c */
[----:B------:R3:W-:Y:S04]  /*1c460*/  STL.64 [R1+0xaf8], R30 ;  /* 0x000af81e01007387 */ /* 0x0007e80000100a00 */
[----:B-1----:R-:W4:Y:S04]  /*1c470*/  LDL.LU.64 R28, [R1+0x760] ;  /* 0x00076000011c7983 */ /* 0x002f280000300a00 */
[----:B---3--:R-:W3:Y:S11]  /*1c480*/  LDL.LU.64 R30, [R1+0x768] ;  /* 0x00076800011e7983 */ /* 0x008ef60000300a00 */
[----:B------:R-:W-:Y:S01]  /*1c490*/  @!UPT UIADD3 URZ, URZ, URZ, URZ ;  /* 0x0000003f3f3ff290 */ /* 0x000fe2000fffe03f */
[----:B------:R-:W-:Y:S04]  /*1c4a0*/  STL.64 [R1+0xcc0], R44 ;  /* 0x000cc02c01007387 */ /* 0x000fe80000100a00 */
[----:B------:R1:W-:Y:S02]  /*1c4b0*/  STL.64 [R1+0xcc8], R46 ;  /* 0x000cc82e01007387 */ /* 0x0003e40000100a00 */
[-C--:B-1----:R-:W-:Y:S02]  /*1c4c0*/  HMMA.1688.F32.TF32 R44, R152, R24.reuse, R16 ;  /* 0x00000018982c723c */ /* 0x082fe40000081010 */
[----:B------:R-:W3:Y:S04]  /*1c4d0*/  LDL.LU.64 R16, [R1+0x5d0] ;  /* 0x0005d00001107983 */ /* 0x000ee80000300a00 */
[----:B------:R-:W3:Y:S02]  /*1c4e0*/  LDL.LU.64 R18, [R1+0x5d8] ;  /* 0x0005d80001127983 */ /* 0x000ee40000300a00 */
[-C--:B------:R-:W-:Y:S08]  /*1c4f0*/  HMMA.1688.F32.TF32 R52, R140, R24.reuse, R248 ;  /* 0x000000188c34723c */ /* 0x080ff000000810f8 */
[-C--:B------:R-:W-:Y:S07]  /*1c500*/  HMMA.1688.F32.TF32 R12, R144, R24.reuse, R12 ;  /* 0x00000018900c723c */ /* 0x080fee000008100c */
[----:B------:R-:W-:Y:S04]  /*1c510*/  STL.64 [R1+0xf00], R44 ;  /* 0x000f002c01007387 */ /* 0x000fe80000100a00 */
[----:B------:R1:W-:Y:S04]  /*1c520*/  STL.64 [R1+0xf08], R46 ;  /* 0x000f082e01007387 */ /* 0x0003e80000100a00 */
[----:B------:R-:W3:Y:S01]  /*1c530*/  LDL.LU.64 R68, [R1+0x4a0] ;  /* 0x0004a00001447983 */ /* 0x000ee20000300a00 */
[----:B-1----:R-:W-:Y:S03]  /*1c540*/  HMMA.1688.F32.TF32 R44, R148, R24, R236 ;  /* 0x00000018942c723c */ /* 0x002fe600000810ec */
[----:B------:R-:W-:Y:S04]  /*1c550*/  STL.64 [R1+0x1050], R52 ;  /* 0x0010503401007387 */ /* 0x000fe80000100a00 */
[----:B------:R-:W-:Y:S04]  /*1c560*/  STL.64 [R1+0x1058], R54 ;  /* 0x0010583601007387 */ /* 0x000fe80000100a00 */
[----:B------:R-:W3:Y:S11]  /*1c570*/  LDL.LU.64 R70, [R1+0x4a8] ;  /* 0x0004a80001467983 */ /* 0x000ef60000300a00 */
[----:B------:R-:W-:Y:S01]  /*1c580*/  @!UPT UIADD3 URZ, URZ, URZ, URZ ;  /* 0x0000003f3f3ff290 */ /* 0x000fe2000fffe03f */
[----:B------:R-:W-:Y:S04]  /*1c590*/  STL.64 [R1+0x1160], R44 ;  /* 0x0011602c01007387 */ /* 0x000fe80000100a00 */
[----:B------:R1:W-:Y:S04]  /*1c5a0*/  STL.64 [R1+0x1168], R46 ;  /* 0x0011682e01007387 */ /* 0x0003e80000100a00 */
[----:B------:R-:W-:Y:S04]  /*1c5b0*/  STL.64 [R1+0x1210], R12 ;  /* 0x0012100c01007387 */ /* 0x000fe80000100a00 */
[----:B------:R1:W-:Y:S02]  /*1c5c0*/  STL.64 [R1+0x1218], R14 ;  /* 0x0012180e01007387 */ /* 0x0003e40000100a00 */
[----:B-1----:R-:W-:Y:S02]  /*1c5d0*/  HMMA.1688.F32.TF32 R44, R200, R20, R32 ;  /* 0x00000014c82c723c */ /* 0x002fe40000081020 */
[----:B------:R-:W3:Y:S04]  /*1c5e0*/  LDL.LU.64 R64, [R1+0x390] ;  /* 0x0003900001407983 */ /* 0x000ee80000300a00 */
[----:B------:R-:W3:Y:S11]  /*1c5f0*/  LDL.LU.64 R66, [R1+0x398] ;  /* 0x0003980001427983 */ /* 0x000ef60000300a00 */
[----:B------:R-:W-:Y:S07]  /*1c600*/  @!UPT UIADD3 URZ, URZ, URZ, URZ ;  /* 0x0000003f3f3ff290 */ /* 0x000fee000fffe03f */
[----:B------:R-:W-:Y:S01]  /*1c610*/  IMAD.MOV.U32 R35, RZ, RZ, R44 ;  /* 0x000000ffff237224 */ /* 0x000fe200078e002c */
[----:B------:R-:W-:Y:S01]  /*1c620*/  MOV R34, R45 ;  /* 0x0000002d00227202 */ /* 0x000fe20000000f00 */
[----:B------:R-:W-:Y:S01]  /*1c630*/  IMAD.MOV.U32 R139, RZ, RZ, R46 ;  /* 0x000000ffff8b7224 */ /* 0x000fe200078e002e */
[----:B------:R-:W3:Y:S01]  /*1c640*/  LDL.LU.64 R44, [R1+0x180] ;  /* 0x00018000012c7983 */ /* 0x000ee20000300a00 */
[----:B------:R-:W-:-:S03]  /*1c650*/  IMAD.MOV.U32 R138, RZ, RZ, R47 ;  /* 0x000000ffff8a7224 */ /* 0x000fc600078e002f */
[----:B------:R-:W3:Y:S04]  /*1c660*/  LDL.LU.64 R46, [R1+0x188] ;  /* 0x00018800012e7983 */ /* 0x000ee80000300a00 */
[----:B------:R-:W3:Y:S04]  /*1c670*/  LDL.LU.64 R60, [R1+0x100] ;  /* 0x00010000013c7983 */ /* 0x000ee80000300a00 */
[----:B------:R-:W3:Y:S01]  /*1c680*/  LDL.LU.64 R62, [R1+0x108] ;  /* 0x00010800013e7983 */ /* 0x000ee20000300a00 */
[-C--:B------:R-:W-:Y:S11]  /*1c690*/  HMMA.1688.F32.TF32 R12, R196, R20.reuse, R48 ;  /* 0x00000014c40c723c */ /* 0x080ff60000081030 */
[----:B------:R-:W-:Y:S11]  /*1c6a0*/  @!UPT UIADD3 URZ, URZ, URZ, URZ ;  /* 0x0000003f3f3ff290 */ /* 0x000ff6000fffe03f */
[----:B------:R-:W-:Y:S01]  /*1c6b0*/  @!UPT UIADD3 URZ, URZ, URZ, URZ ;  /* 0x0000003f3f3ff290 */ /* 0x000fe2000fffe03f */
        /* <DEDUP_REMOVED lines=20> */
[----:B------:R1:W-:Y:S04]  /*1c800*/  STL.64 [R1+0x2a8], R14 ;  /* 0x0002a80e01007387 */ /* 0x0003e80000100a00 */
[----:B------:R-:W3:Y:S04]  /*1c810*/  LDL.LU.64 R52, [R1+0xc0] ;  /* 0x0000c00001347983 */ /* 0x000ee80000300a00 */
[----:B------:R-:W3:Y:S01]  /*1c820*/  LDL.LU.64 R54, [R1+0xc8] ;  /* 0x0000c80001367983 */ /* 0x000ee20000300a00 */
[----:B-1----:R-:W-:Y:S03]  /*1c830*/  HMMA.1688.F32.TF32 R12, R180, R20, R16 ;  /* 0x00000014b40c723c */ /* 0x002fe60000081010 */
[----:B------:R-:W3:Y:S04]  /*1c840*/  LDL.LU.64 R48, [R1+0xb0] ;  /* 0x0000b00001307983 */ /* 0x000ee80000300a00 */
[----:B------:R-:W3:Y:S04]  /*1c850*/  LDL.LU.64 R50, [R1+0xb8] ;  /* 0x0000b80001327983 */ /* 0x000ee80000300a00 */
[----:B------:R-:W1:Y:S11]  /*1c860*/  LDSM.16.M88.4 R16, [R5+0x54000] ;  /* 0x054000000510783b */ /* 0x000e760000000200 */
[----:B------:R-:W-:Y:S01]  /*1c870*/  @!UPT UIADD3 URZ, URZ, URZ, URZ ;  /* 0x0000003f3f3ff290 */ /* 0x000fe2000fffe03f */
[----:B------:R-:W-:Y:S01]  /*1c880*/  STL [R1+0x294], R13 ;  /* 0x0002940d01007387 */ /* 0x000fe20000100800 */
[----:B------:R-:W-:-:S03]  /*1c890*/  IMAD.MOV.U32 R29, RZ, RZ, R12 ;  /* 0x000000ffff1d7224 */ /* 0x000fc600078e000c */
[----:B------:R1:W-:Y:S02]  /*1c8a0*/  STL.64 [R1+0x298], R14 ;  /* 0x0002980e01007387 */ /* 0x0003e40000100a00 */
[-C--:B-1----:R-:W-:Y:S02]  /*1c8b0*/  HMMA.1688.F32.TF32 R12, R176, R20.reuse, R68 ;  /* 0x00000014b00c723c */ /* 0x082fe40000081044 */
[----:B------:R1:W-:Y:S06]  /*1c8c0*/  STL [R1+0x2174], R29 ;  /* 0x0021741d01007387 */ /* 0x0003ec0000100800 */
[-C--:B-1----:R-:W-:Y:S11]  /*1c8d0*/  HMMA.1688.F32.TF32 R28, R172, R20.reuse, R64 ;  /* 0x00000014ac1c723c */ /* 0x082ff60000081040 */
[----:B------:R-:W-:Y:S05]  /*1c8e0*/  @!UPT UIADD3 URZ, URZ, URZ, URZ ;  /* 0x0000003f3f3ff290 */ /* 0x000fea000fffe03f */
[----:B------:R-:W-:Y:S01]  /*1c8f0*/  MOV R24, R15 ;  /* 0x0000000f00187202 */ /* 0x000fe20000000f00 */
[----:B------:R-:W-:Y:S01]  /*1c900*/  IMAD.MOV.U32 R25, RZ, RZ, R14 ;  /* 0x000000ffff197224 */ /* 0x000fe200078e000e */
[----:B------:R-:W-:Y:S04]  /*1c910*/  STL.64 [R1+0x280], R12 ;  /* 0x0002800c01007387 */ /* 0x000fe80000100a00 */
[----:B------:R-:W-:Y:S04]  /*1c920*/  STL [R1+0x217c], R24 ;  /* 0x00217c1801007387 */ /* 0x000fe80000100800 */
[----:B------:R1:W-:Y:S01]  /*1c930*/  STL [R1+0x2178], R25 ;  /* 0x0021781901007387 */ /* 0x0003e20000100800 */
[-C--:B------:R-:W-:Y:S03]  /*1c940*/  HMMA.1688.F32.TF32 R8, R144, R20.reuse, R8 ;  /* 0x000000149008723c */ /* 0x080fe60000081008 */
[----:B------:R-:W2:Y:S04]  /*1c950*/  LDSM.16.M88.4 R12, [R5+0x54800] ;  /* 0x05480000050c783b */ /* 0x000ea80000000200 */
[----:B-1----:R-:W3:Y:S04]  /*1c960*/  LDL.LU.64 R24, [R1+0xe90] ;  /* 0x000e900001187983 */ /* 0x002ee80000300a00 */
[----:B------:R-:W3:Y:S04]  /*1c970*/  LDL.LU.64 R26, [R1+0xe98] ;  /* 0x000e9800011a7983 */ /* 0x000ee80000300a00 */
[----:B------:R-:W-:Y:S04]  /*1c980*/  STL.64 [R1+0x3e0], R28 ;  /* 0x0003e01c01007387 */ /* 0x000fe80000100a00 */
[----:B------:R1:W-:Y:S01]  /*1c990*/  STL.64 [R1+0x3e8], R30 ;  /* 0x0003e81e01007387 */ /* 0x0003e20000100a00 */
[-C--:B------:R-:W-:Y:S08]  /*1c9a0*/  HMMA.1688.F32.TF32 R60, R164, R20.reuse, R60 ;  /* 0x00000014a43c723c */ /* 0x080ff0000008103c */
[-C--:B-1----:R-:W-:Y:S01]  /*1c9b0*/  HMMA.1688.F32.TF32 R28, R168, R20.reuse, R44 ;  /* 0x00000014a81c723c */ /* 0x082fe2000008102c */
[----:B------:R-:W3:Y:S04]  /*1c9c0*/  LDL.LU.64 R44, [R1+0xdc0] ;  /* 0x000dc000012c7983 */ /* 0x000ee80000300a00 */
[----:B------:R-:W3:Y:S11]  /*1c9d0*/  LDL.LU.64 R46, [R1+0xdc8] ;  /* 0x000dc800012e7983 */ /* 0x000ef60000300a00 */
[----:B------:R-:W-:Y:S07]  /*1c9e0*/  @!UPT UIADD3 URZ, URZ, URZ, URZ ;  /* 0x0000003f3f3ff290 */ /* 0x000fee000fffe03f */
[----:B------:R-:W-:Y:S04]  /*1c9f0*/  STL.64 [R1+0x4f0], R28 ;  /* 0x0004f01c01007387 */ /* 0x000fe80000100a00 */
[----:B------:R2:W-:Y:S02]  /*1ca00*/  STL.64 [R1+0x4f8], R30 ;  /* 0x0004f81e01007387 */ /* 0x0005e40000100a00 */
[-C--:B--2---:R-:W-:Y:S02]  /*1ca10*/  HMMA.1688.F32.TF32 R28, R160, R20.reuse, R40 ;  /* 0x00000014a01c723c */ /* 0x084fe40000081028 */
[----:B------:R-:W2:Y:S04]  /*1ca20*/  LDL.LU.64 R40, [R1+0xc70] ;  /* 0x000c700001287983 */ /* 0x000ea80000300a00 */
[----:B------:R-:W-:Y:S04]  /*1ca30*/  STL.64 [R1+0x5d0], R60 ;  /* 0x0005d03c01007387 */ /* 0x000fe80000100a00 */
[----:B------:R-:W-:Y:S04]  /*1ca40*/  STL.64 [R1+0x5d8], R62 ;  /* 0x0005d83e01007387 */ /* 0x000fe80000100a00 */
[----:B------:R-:W2:Y:S09]  /*1ca50*/  LDL.LU.64 R42, [R1+0xc78] ;  /* 0x000c7800012a7983 */ /* 0x000eb20000300a00 */
        /* <DEDUP_REMOVED lines=8> */
[-C--:B-1----:R-:W-:Y:S02]  /*1cae0*/  HMMA.1688.F32.TF32 R28, R152, R20.reuse, R56 ;  /* 0x00000014981c723c */ /* 0x082fe40000081038 */
[----:B------:R-:W4:Y:S04]  /*1caf0*/  LDL.LU.64 R56, [R1+0x8c0] ;  /* 0x0008c00001387983 */ /* 0x000f280000300a00 */
[----:B------:R-:W4:Y:S02]  /*1cb00*/  LDL.LU.64 R58, [R1+0x8c8] ;  /* 0x0008c800013a7983 */ /* 0x000f240000300a00 */
[-C--:B---3--:R-:W-:Y:S11]  /*1cb10*/  HMMA.1688.F32.TF32 R52, R140, R20.reuse, R52 ;  /* 0x000000148c34723c */ /* 0x088ff60000081034 */
[----:B------:R-:W-:Y:S04]  /*1cb20*/  @!UPT UIADD3 URZ, URZ, URZ, URZ ;  /* 0x0000003f3f3ff290 */ /* 0x000fe8000fffe03f */
[----:B------:R1:W-:Y:S04]  /*1cb30*/  STL.64 [R1+0xd40], R28 ;  /* 0x000d401c01007387 */ /* 0x0003e80000100a00 */
[----:B------:R3:W-:Y:S04]  /*1cb40*/  STL.64 [R1+0xd48], R30 ;  /* 0x000d481e01007387 */ /* 0x0007e80000100a00 */
[----:B-1----:R-:W4:Y:S01]  /*1cb50*/  LDL.LU.64 R28, [R1+0x710] ;  /* 0x00071000011c7983 */ /* 0x002f220000300a00 */
[----:B------:R-:W-:Y:S03]  /*1cb60*/  HMMA.1688.F32.TF32 R48, R148, R20, R48 ;  /* 0x000000149430723c */ /* 0x000fe60000081030 */
[----:B------:R-:W-:Y:S04]  /*1cb70*/  STL.64 [R1+0xf20], R52 ;  /* 0x000f203401007387 */ /* 0x000fe80000100a00 */
[----:B------:R-:W-:Y:S04]  /*1cb80*/  STL.64 [R1+0xf28], R54 ;  /* 0x000f283601007387 */ /* 0x000fe80000100a00 */
[----:B---3--:R-:W3:Y:S11]  /*1cb90*/  LDL.LU.64 R30, [R1+0x718] ;  /* 0x00071800011e7983 */ /* 0x008ef60000300a00 */
[----:B------:R-:W-:Y:S01]  /*1cba0*/  @!UPT UIADD3 URZ, URZ, URZ, URZ ;  /* 0x0000003f3f3ff290 */ /* 0x000fe2000fffe03f */
[----:B------:R-:W-:Y:S04]  /*1cbb0*/  STL.64 [R1+0x1040], R48 ;  /* 0x0010403001007387 */ /* 0x000fe80000100a00 */
[----:B------:R1:W-:Y:S04]  /*1cbc0*/  STL.64 [R1+0x1048], R50 ;  /* 0x0010483201007387 */ /* 0x0003e80000100a00 */
[----:B------:R-:W-:Y:S04]  /*1cbd0*/  STL.64 [R1+0x1150], R8 ;  /* 0x0011500801007387 */ /* 0x000fe80000100a00 */
[----:B------:R1:W-:Y:S02]  /*1cbe0*/  STL.64 [R1+0x1158], R10 ;  /* 0x0011580a01007387 */ /* 0x0003e40000100a00 */
[-C--:B-1----:R-:W-:Y:S08]  /*1cbf0*/  HMMA.1688.F32.TF32 R48, R200, R16.reuse, R24 ;  /* 0x00000010c830723c */ /* 0x082ff00000081018 */
[----:B------:R-:W-:Y:S01]  /*1cc00*/  HMMA.1688.F32.TF32 R8, R196, R16, R44 ;  /* 0x00000010c408723c */ /* 0x000fe2000008102c */
[----:B------:R-:W3:Y:S04]  /*1cc10*/  LDL.LU.64 R44, [R1+0x5b0] ;  /* 0x0005b000012c7983 */ /* 0x000ee80000300a00 */
[----:B------:R-:W3:Y:S11]  /*1cc20*/  LDL.LU.64 R46, [R1+0x5b8] ;  /* 0x0005b800012e7983 */ /* 0x000ef60000300a00 */
[----:B------:R-:W-:-:S02]  /*1cc30*/  IMAD.MOV.U32 R26, RZ, RZ, R48 ;  /* 0x000000ffff1a7224 */ /* 0x000fc400078e0030 */
[----:B------:R-:W-:Y:S02]  /*1cc40*/  IMAD.MOV.U32 R27, RZ, RZ, R49 ;  /* 0x000000ffff1b7224 */ /* 0x000fe400078e0031 */
[----:B------:R-:W-:Y:S02]  /*1cc50*/  IMAD.MOV.U32 R3, RZ, RZ, R50 ;  /* 0x000000ffff037224 */ /* 0x000fe400078e0032 */
[----:B------:R-:W-:Y:S01]  /*1cc60*/  IMAD.MOV.U32 R106, RZ, RZ, R51 ;  /* 0x000000ffff6a7224 */ /* 0x000fe200078e0033 */
[----:B------:R-:W-:Y:S04]  /*1cc70*/  STL.64 [R1+0x170], R8 ;  /* 0x0001700801007387 */ /* 0x000fe80000100a00 */
[----:B------:R2:W-:Y:S04]  /*1cc80*/  STL.64 [R1+0x178], R10 ;  /* 0x0001780a01007387 */ /* 0x0005e80000100a00 */
[----:B------:R-:W3:Y:S04]  /*1cc90*/  LDL.LU.64 R52, [R1+0x490] ;  /* 0x0004900001347983 */ /* 0x000ee80000300a00 */
[----:B------:R-:W3:Y:S04]  /*1cca0*/  LDL.LU.64 R54, [R1+0x498] ;  /* 0x0004980001367983 */ /* 0x000ee80000300a00 */
[----:B------:R-:W3:Y:S04]  /*1ccb0*/  LDL.LU.64 R48, [R1+0x380] ;  /* 0x0003800001307983 */ /* 0x000ee80000300a00 */
[----:B------:R-:W3:Y:S01]  /*1ccc0*/  LDL.LU.64 R50, [R1+0x388] ;  /* 0x0003880001327983 */ /* 0x000ee20000300a00 */
[-C--:B--2---:R-:W-:Y:S03]  /*1ccd0*/  HMMA.1688.F32.TF32 R8, R192, R16.reuse, R40 ;  /* 0x00000010c008723c */ /* 0x084fe60000081028 */
[----:B------:R-:W2:Y:S04]  /*1cce0*/  LDL.LU.64 R40, [R1+0x2c0] ;  /* 0x0002c00001287983 */ /* 0x000ea80000300a00 */
[----:B------:R-:W2:Y:S11]  /*1ccf0*/  LDL.LU.64 R42, [R1+0x2c8] ;  /* 0x0002c800012a7983 */ /* 0x000eb60000300a00 */
[----:B------:R-:W-:Y:S05]  /*1cd00*/  @!UPT UIADD3 URZ, URZ, URZ, URZ ;  /* 0x0000003f3f3ff290 */ /* 0x000fea000fffe03f */
[----:B------:R-:W-:Y:S04]  /*1cd10*/  STL.64 [R1+0x190], R8 ;  /* 0x0001900801007387 */ /* 0x000fe80000100a00 */
[----:B------:R4:W-:Y:S02]  /*1cd20*/  STL.64 [R1+0x198], R10 ;  /* 0x0001980a01007387 */ /* 0x0009e40000100a00 */
[----:B----4-:R-:W-:Y:S11]  /*1cd30*/  HMMA.1688.F32.TF32 R8, R188, R16, R36 ;  /* 0x00000010bc08723c */ /* 0x010ff60000081024 */
[----:B------:R-:W-:Y:S11]  /*1cd40*/  @!UPT UIADD3 URZ, URZ, URZ, URZ ;  /* 0x0000003f3f3ff290 */ /* 0x000ff6000fffe03f */
[----:B------:R-:W-:Y:S01]  /*1cd50*/  @!UPT UIADD3 URZ, URZ, URZ, URZ ;  /* 0x0000003f3f3ff290 */ /* 0x000fe2000fffe03f */
[----:B------:R1:W-:Y:S04]  /*1cd60*/  STL.64 [R1+0x1d0], R8 ;  /* 0x0001d00801007387 */ /* 0x0003e80000100a00 */
[----:B------:R-:W4:Y:S04]  /*1cd70*/  LDL.LU.64 R36, [R1+0x210] ;  /* 0x0002100001247983 */ /* 0x000f280000300a00 */
[----:B------:R-:W4:Y:S01]  /*1cd80*/  LDL.LU.64 R38, [R1+0x218] ;  /* 0x0002180001267983 */ /* 0x000f220000300a00 */
[----:B------:R-:W-:Y:S01]  /*1cd90*/  IMAD.MOV.U32 R100, RZ, RZ, R11 ;  /* 0x000000ffff647224 */ /* 0x000fe200078e000b */
[----:B------:R-:W-:-:S02]  /*1cda0*/  MOV R101, R10 ;  /* 0x0000000a00657202 */ /* 0x000fc40000000f00 */
[-C--:B-1----:R-:W-:Y:S02]  /*1cdb0*/  HMMA.1688.F32.TF32 R8, R184, R16.reuse, R56 ;  /* 0x00000010b808723c */ /* 0x082fe40000081038 */
[----:B------:R-:W-:Y:S04]  /*1cdc0*/  STL [R1+0x224c], R100 ;  /* 0x00224c6401007387 */ /* 0x000fe80000100800 */
[----:B------:R-:W-:Y:S04]  /*1cdd0*/  STL [R1+0x2248], R101 ;  /* 0x0022486501007387 */ /* 0x000fe80000100800 */
[----:B------:R-:W4:Y:S04]  /*1cde0*/  LDL.LU.64 R60, [R1+0x200] ;  /* 0x00020000013c7983 */ /* 0x000f280000300a00 */
[----:B------:R-:W4:Y:S09]  /*1cdf0*/  LDL.LU.64 R62, [R1+0x208] ;  /* 0x00020800013e7983 */ /* 0x000f320000300a00 */
[----:B------:R1:W-:Y:S04]  /*1ce00*/  STL.64 [R1+0x1c0], R8 ;  /* 0x0001c00801007387 */ /* 0x0003e80000100a00 */
[----:B------:R1:W-:Y:S04]  /*1ce10*/  STL.64 [R1+0x1c8], R10 ;  /* 0x0001c80a01007387 */ /* 0x0003e80000100a00 */
[----:B-1----:R-:W4:Y:S04]  /*1ce20*/  LDL.LU.64 R8, [R1+0x1f0] ;  /* 0x0001f00001087983 */ /* 0x002f280000300a00 */
[----:B------:R-:W4:Y:S04]  /*1ce30*/  LDL.LU.64 R10, [R1+0x1f8] ;  /* 0x0001f800010a7983 */ /* 0x000f280000300a00 */
[----:B------:R-:W4:Y:S04]  /*1ce40*/  LDL.LU.64 R56, [R1+0x1e0] ;  /* 0x0001e00001387983 */ /* 0x000f280000300a00 */
[----:B------:R-:W4:Y:S01]  /*1ce50*/  LDL.LU.64 R58, [R1+0x1e8] ;  /* 0x0001e800013a7983 */ /* 0x000f220000300a00 */
[-C--:B---3--:R-:W-:Y:S11]  /*1ce60*/  HMMA.1688.F32.TF32 R64, R180, R16.reuse, R28 ;  /* 0x00000010b440723c */ /* 0x088ff6000008101c */
[----:B------:R-:W-:Y:S11]  /*1ce70*/  @!UPT UIADD3 URZ, URZ, URZ, URZ ;  /* 0x0000003f3f3ff290 */ /* 0x000ff6000fffe03f */
[----:B------:R-:W-:Y:S02]  /*1ce80*/  @!UPT UIADD3 URZ, URZ, URZ, URZ ;  /* 0x0000003f3f3ff290 */ /* 0x000fe4000fffe03f */
[----:B------:R-:W-:Y:S02]  /*1ce90*/  IMAD.MOV.U32 R24, RZ, RZ, R64 ;  /* 0x000000ffff187224 */ /* 0x000fe400078e0040 */
[----:B------:R-:W-:Y:S01]  /*1cea0*/  IMAD.MOV.U32 R25, RZ, RZ, R65 ;  /* 0x000000ffff197224 */ /* 0x000fe200078e0041 */
[----:B------:R-:W-:Y:S01]  /*1ceb0*/  MOV R28, R67 ;  /* 0x00000043001c7202 */ /* 0x000fe20000000f00 */
[----:B------:R-:W-:Y:S01]  /*1cec0*/  IMAD.MOV.U32 R29, RZ, RZ, R66 ;  /* 0x000000ffff1d7224 */ /* 0x000fe200078e0042 */
[----:B------:R-:W-:Y:S04]  /*1ced0*/  STL [R1+0x218c], R24 ;  /* 0x00218c1801007387 */ /* 0x000fe80000100800 */
[----:B------:R-:W-:Y:S04]  /*1cee0*/  STL [R1+0x2188], R25 ;  /* 0x0021881901007387 */ /* 0x000fe80000100800 */
[----:B------:R-:W-:Y:S04]  /*1cef0*/  STL [R1+0x2184], R29 ;  /* 0x0021841d01007387 */ /* 0x000fe80000100800 */
[----:B------:R1:W-:Y:S02]  /*1cf00*/  STL [R1+0x2180], R28 ;  /* 0x0021801c01007387 */ /* 0x0003e40000100800 */
[-C--:B-1----:R-:W-:Y:S02]  /*1cf10*/  HMMA.1688.F32.TF32 R28, R176, R16.reuse, R44 ;  /* 0x00000010b01c723c */ /* 0x082fe4000008102c */
[----:B------:R-:W3:Y:S04]  /*1cf20*/  LDL.LU.64 R44, [R1+0x160] ;  /* 0x00016000012c7983 */ /* 0x000ee80000300a00 */
[----:B------:R-:W3:Y:S11]  /*1cf30*/  LDL.LU.64 R46, [R1+0x168] ;  /* 0x00016800012e7983 */ /* 0x000ef60000300a00 */
[----:B------:R-:W-:Y:S06]  /*1cf40*/  @!UPT UIADD3 URZ, URZ, URZ, URZ ;  /* 0x0000003f3f3ff290 */ /* 0x000fec000fffe03f */
[----:B------:R-:W-:Y:S04]  /*1cf50*/  STL.64 [R1+0x1a0], R28 ;  /* 0x0001a01c01007387 */ /* 0x000fe80000100a00 */
[----:B------:R1:W-:Y:S01]  /*1cf60*/  STL.64 [R1+0x1a8], R30 ;  /* 0x0001a81e01007387 */ /* 0x0003e20000100a00 */
[-C--:B------:R-:W-:Y:S03]  /*1cf70*/  HMMA.1688.F32.TF32 R64, R172, R16.reuse, R52 ;  /* 0x00000010ac40723c */ /* 0x080fe60000081034 */
[----:B------:R-:W3:Y:S05]  /*1cf80*/  LDL.LU.64 R52, [R1+0xfa0] ;  /* 0x000fa00001347983 */ /* 0x000eea0000300a00 */
[-C--:B-1----:R-:W-:Y:S11]  /*1cf90*/  HMMA.1688.F32.TF32 R28, R168, R16.reuse, R48 ;  /* 0x00000010a81c723c */ /* 0x082ff60000081030 */
[----:B------:R-:W-:Y:S04]  /*1cfa0*/  @!UPT UIADD3 URZ, URZ, URZ, URZ ;  /* 0x0000003f3f3ff290 */ /* 0x000fe8000fffe03f */
[----:B------:R-:W-:Y:S04]  /*1cfb0*/  STL.64 [R1+0x180], R64 ;  /* 0x0001804001007387 */ /* 0x000fe80000100a00 */
[----:B------:R-:W-:Y:S04]  /*1cfc0*/  STL.64 [R1+0x188], R66 ;  /* 0x0001884201007387 */ /* 0x000fe80000100a00 */
[----:B------:R-:W3:Y:S04]  /*1cfd0*/  LDL.LU.64 R54, [R1+0xfa8] ;  /* 0x000fa80001367983 */ /* 0x000ee80000300a00 */
[----:B------:R-:W-:Y:S04]  /*1cfe0*/  STL.64 [R1+0x380], R28 ;  /* 0x0003801c01007387 */ /* 0x000fe80000100a00 */
[----:B------:R2:W-:Y:S04]  /*1cff0*/  STL.64 [R1+0x388], R30 ;  /* 0x0003881e01007387 */ /* 0x0005e80000100a00 */
[----:B------:R-:W3:Y:S04]  /*1d000*/  LDL.LU.64 R48, [R1+0xe80] ;  /* 0x000e800001307983 */ /* 0x000ee80000300a00 */
[----:B------:R-:W3:Y:S01]  /*1d010*/  LDL.LU.64 R50, [R1+0xe88] ;  /* 0x000e880001327983 */ /* 0x000ee20000300a00 */
[-C--:B--2---:R-:W-:Y:S11]  /*1d020*/  HMMA.1688.F32.TF32 R28, R164, R16.reuse, R40 ;  /* 0x00000010a41c723c */ /* 0x084ff60000081028 */
[----:B------:R-:W-:Y:S11]  /*1d030*/  @!UPT UIADD3 URZ, URZ, URZ, URZ ;  /* 0x0000003f3f3ff290 */ /* 0x000ff6000fffe03f */
[----:B------:R-:W-:Y:S01]  /*1d040*/  @!UPT UIADD3 URZ, URZ, URZ, URZ ;  /* 0x0000003f3f3ff290 */ /* 0x000fe2000fffe03f */
[----:B------:R-:W-:Y:S04]  /*1d050*/  STL.64 [R1+0x490], R28 ;  /* 0x0004901c01007387 */ /* 0x000fe80000100a00 */
[----:B------:R4:W-:Y:S04]  /*1d060*/  STL.64 [R1+0x498], R30 ;  /* 0x0004981e01007387 */ /* 0x0009e80000100a00 */
[----:B------:R-:W2:Y:S04]  /*1d070*/  LDL.LU.64 R40, [R1+0xd70] ;  /* 0x000d700001287983 */ /* 0x000ea80000300a00 */
[----:B------:R-:W2:Y:S01]  /*1d080*/  LDL.LU.64 R42, [R1+0xd78] ;  /* 0x000d7800012a7983 */ /* 0x000ea20000300a00 */
[-C--:B----4-:R-:W-:Y:S08]  /*1d090*/  HMMA.1688.F32.TF32 R28, R160, R16.reuse, R36 ;  /* 0x00000010a01c723c */ /* 0x090ff00000081024 */
[-C--:B------:R-:W-:Y:S11]  /*1d0a0*/  HMMA.1688.F32.TF32 R60, R156, R16.reuse, R60 ;  /* 0x000000109c3c723c */ /* 0x080ff6000008103c */
[----:B------:R-:W-:Y:S04]  /*1d0b0*/  @!UPT UIADD3 URZ, URZ, URZ, URZ ;  /* 0x0000003f3f3ff290 */ /* 0x000fe8000fffe03f */
[----:B------:R1:W-:Y:S04]  /*1d0c0*/  STL.64 [R1+0x610], R28 ;  /* 0x0006101c01007387 */ /* 0x0003e80000100a00 */
[----:B------:R4:W-:Y:S04]  /*1d0d0*/  STL.64 [R1+0x618], R30 ;  /* 0x0006181e01007387 */ /* 0x0009e80000100a00 */
[----:B------:R-:W2:Y:S04]  /*1d0e0*/  LDL.LU.64 R36, [R1+0xc50] ;  /* 0x000c500001247983 */ /* 0x000ea80000300a00 */
[----:B------:R-:W2:Y:S04]  /*1d0f0*/  LDL.LU.64 R38, [R1+0xc58] ;  /* 0x000c580001267983 */ /* 0x000ea80000300a00 */
[----:B-1----:R-:W2:Y:S04]  /*1d100*/  LDL.LU.64 R28, [R1+0xa70] ;  /* 0x000a7000011c7983 */ /* 0x002ea80000300a00 */
[----:B----4-:R-:W4:Y:S04]  /*1d110*/  LDL.LU.64 R30, [R1+0xa78] ;  /* 0x000a7800011e7983 */ /* 0x010f280000300a00 */
[----:B------:R-:W-:Y:S04]  /*1d120*/  STL.64 [R1+0x850], R60 ;  /* 0x0008503c01007387 */ /* 0x000fe80000100a00 */
[----:B------:R1:W-:Y:S02]  /*1d130*/  STL.64 [R1+0x858], R62 ;  /* 0x0008583e01007387 */ /* 0x0003e40000100a00 */
[-C--:B-1----:R-:W-:Y:S02]  /*1d140*/  HMMA.1688.F32.TF32 R60, R152, R16.reuse, R8 ;  /* 0x00000010983c723c */ /* 0x082fe40000081008 */
[----:B------:R-:W4:Y:S04]  /*1d150*/  LDL.LU.64 R8, [R1+0x890] ;  /* 0x0008900001087983 */ /* 0x000f280000300a00 */
[----:B------:R-:W4:Y:S11]  /*1d160*/  LDL.LU.64 R10, [R1+0x898] ;  /* 0x00089800010a7983 */ /* 0x000f360000300a00 */
[----:B------:R-:W-:Y:S06]  /*1d170*/  @!UPT UIADD3 URZ, URZ, URZ, URZ ;  /* 0x0000003f3f3ff290 */ /* 0x000fec000fffe03f */
[----:B------:R-:W-:Y:S04]  /*1d180*/  STL.64 [R1+0xad0], R60 ;  /* 0x000ad03c01007387 */ /* 0x000fe80000100a00 */
[----:B------:R1:W-:Y:S02]  /*1d190*/  STL.64 [R1+0xad8], R62 ;  /* 0x000ad83e01007387 */ /* 0x0003e40000100a00 */
[-C--:B-1----:R-:W-:Y:S08]  /*1d1a0*/  HMMA.1688.F32.TF32 R60, R140, R16.reuse, R56 ;  /* 0x000000108c3c723c */ /* 0x082ff00000081038 */
[-C--:B---3--:R-:W-:Y:S01]  /*1d1b0*/  HMMA.1688.F32.TF32 R56, R148, R16.reuse, R44 ;  /* 0x000000109438723c */ /* 0x088fe2000008102c */
[----:B------:R-:W3:Y:S11]  /*1d1c0*/  LDL.LU.64 R44, [R1+0x6d0] ;  /* 0x0006d000012c7983 */ /* 0x000ef60000300a00 */
[----:B------:R-:W-:Y:S03]  /*1d1d0*/  @!UPT UIADD3 URZ, URZ, URZ, URZ ;  /* 0x0000003f3f3ff290 */ /* 0x000fe6000fffe03f */
[----:B------:R-:W-:Y:S04]  /*1d1e0*/  STL.64 [R1+0xde0], R60 ;  /* 0x000de03c01007387 */ /* 0x000fe80000100a00 */
[----:B------:R-:W-:Y:S04]  /*1d1f0*/  STL.64 [R1+0xde8], R62 ;  /* 0x000de83e01007387 */ /* 0x000fe80000100a00 */
[----:B------:R-:W3:Y:S04]  /*1d200*/  LDL.LU.64 R46, [R1+0x6d8] ;  /* 0x0006d800012e7983 */ /* 0x000ee80000300a00 */
[----:B------:R-:W-:Y:S04]  /*1d210*/  STL.64 [R1+0xf10], R56 ;  /* 0x000f103801007387 */ /* 0x000fe80000100a00 */
[----:B------:R1:W-:Y:S02]  /*1d220*/  STL.64 [R1+0xf18], R58 ;  /* 0x000f183a01007387 */ /* 0x0003e40000100a00 */
[----:B-1----:R-:W-:Y:S08]  /*1d230*/  HMMA.1688.F32.TF32 R56, R144, R16, R128 ;  /* 0x000000109038723c */ /* 0x002ff00000081080 */
[-C--:B------:R-:W-:Y:S11]  /*1d240*/  HMMA.1688.F32.TF32 R48, R196, R12.reuse, R48 ;  /* 0x0000000cc430723c */ /* 0x080ff60000081030 */
[----:B------:R-:W-:Y:S04]  /*1d250*/  @!UPT UIADD3 URZ, URZ, URZ, URZ ;  /* 0x0000003f3f3ff290 */ /* 0x000fe8000fffe03f */
[----:B------:R-:W-:Y:S04]  /*1d260*/  STL.64 [R1+0x1030], R56 ;  /* 0x0010303801007387 */ /* 0x000fe80000100a00 */
[----:B------:R-:W-:Y:S04]  /*1d270*/  STL.64 [R1+0x1038], R58 ;  /* 0x0010383a01007387 */ /* 0x000fe80000100a00 */
[----:B------:R-:W3:Y:S04]  /*1d280*/  LDL.LU.64 R72, [R1+0x5c0] ;  /* 0x0005c00001487983 */ /* 0x000ee80000300a00 */
[----:B------:R-:W3:Y:S01]  /*1d290*/  LDL.LU.64 R74, [R1+0x5c8] ;  /* 0x0005c800014a7983 */ /* 0x000ee20000300a00 */
[-C--:B--2---:R-:W-:Y:S03]  /*1d2a0*/  HMMA.1688.F32.TF32 R40, R192, R12.reuse, R40 ;  /* 0x0000000cc028723c */ /* 0x084fe60000081028 */
[----:B------:R-:W-:Y:S04]  /*1d2b0*/  STL.64 [R1+0xf0], R48 ;  /* 0x0000f03001007387 */ /* 0x000fe80000100a00 */
[----:B------:R-:W-:Y:S04]  /*1d2c0*/  STL.64 [R1+0xf8], R50 ;  /* 0x0000f83201007387 */ /* 0x000fe80000100a00 */
[----:B------:R-:W3:Y:S01]  /*1d2d0*/  LDL.LU.64 R68, [R1+0x4b0] ;  /* 0x0004b00001447983 */ /* 0x000ee20000300a00 */
[-C--:B------:R-:W-:Y:S03]  /*1d2e0*/  HMMA.1688.F32.TF32 R52, R200, R12.reuse, R52 ;  /* 0x0000000cc834723c */ /* 0x080fe60000081034 */
[----:B------:R-:W-:Y:S08]  /*1d2f0*/  LDSM.16.M88.4 R48, [R5+0x55800] ;  /* 0x055800000530783b */ /* 0x000ff00000000200 */
[----:B------:R-:W-:Y:S04]  /*1d300*/  STL.64 [R1+0x160], R40 ;  /* 0x0001602801007387 */ /* 0x000fe80000100a00 */
[----:B------:R-:W-:Y:S04]  /*1d310*/  STL.64 [R1+0x168], R42 ;  /* 0x0001682a01007387 */ /* 0x000fe80000100a00 */
[----:B------:R-:W3:Y:S01]  /*1d320*/  LDL.LU.64 R70, [R1+0x4b8] ;  /* 0x0004b80001467983 */ /* 0x000ee20000300a00 */
[-C--:B------:R-:W-:Y:S11]  /*1d330*/  HMMA.1688.F32.TF32 R36, R188, R12.reuse, R36 ;  /* 0x0000000cbc24723c */ /* 0x080ff60000081024 */
[----:B------:R-:W-:Y:S11]  /*1d340*/  @!UPT UIADD3 URZ, URZ, URZ, URZ ;  /* 0x0000003f3f3ff290 */ /* 0x000ff6000fffe03f */
[----:B------:R-:W-:Y:S01]  /*1d350*/  @!UPT UIADD3 URZ, URZ, URZ, URZ ;  /* 0x0000003f3f3ff290 */ /* 0x000fe2000fffe03f */
[----:B------:R-:W-:Y:S04]  /*1d360*/  STL.64 [R1+0x130], R36 ;  /* 0x0001302401007387 */ /* 0x000fe80000100a00 */
[----:B------:R1:W-:Y:S01]  /*1d370*/  STL.64 [R1+0x138], R38 ;  /* 0x0001382601007387 */ /* 0x0003e20000100a00 */
[-C--:B----4-:R-:W-:Y:S08]  /*1d380*/  HMMA.1688.F32.TF32 R8, R180, R12.reuse, R8 ;  /* 0x0000000cb408723c */ /* 0x090ff00000081008 */
[----:B-1----:R-:W-:Y:S11]  /*1d390*/  HMMA.1688.F32.TF32 R36, R184, R12, R28 ;  /* 0x0000000cb824723c */ /* 0x002ff6000008101c */
[----:B------:R-:W-:Y:S11]  /*1d3a0*/  @!UPT UIADD3 URZ, URZ, URZ, URZ ;  /* 0x0000003f3f3ff290 */ /* 0x000ff6000fffe03f */
[----:B------:R-:W-:Y:S01]  /*1d3b0*/  @!UPT UIADD3 URZ, URZ, URZ, URZ ;  /* 0x0000003f3f3ff290 */ /* 0x000fe2000fffe03f */
[----:B------:R1:W-:Y:S04]  /*1d3c0*/  STL.64 [R1+0xc0], R36 ;  /* 0x0000c02401007387 */ /* 0x0003e80000100a00 */
[----:B------:R4:W-:Y:S04]  /*1d3d0*/  STL.64 [R1+0xc8], R38 ;  /* 0x0000c82601007387 */ /* 0x0009e80000100a00 */
[----:B------:R1:W-:Y:S04]  /*1d3e0*/  STL.64 [R1+0x98], R10 ;  /* 0x0000980a01007387 */ /* 0x0003e80000100a00 */
[----:B------:R-:W2:Y:S04]  /*1d3f0*/  LDL.LU.64 R56, [R1+0x410] ;  /* 0x0004100001387983 */ /* 0x000ea80000300a00 */
[----:B------:R-:W2:Y:S04]  /*1d400*/  LDL.LU.64 R58, [R1+0x418] ;  /* 0x00041800013a7983 */ /* 0x000ea80000300a00 */
[----:B------:R-:W2:Y:S04]  /*1d410*/  LDL.LU.64 R40, [R1+0x330] ;  /* 0x0003300001287983 */ /* 0x000ea80000300a00 */
[----:B------:R-:W2:Y:S04]  /*1d420*/  LDL.LU.64 R42, [R1+0x338] ;  /* 0x00033800012a7983 */ /* 0x000ea80000300a00 */
[----:B-1----:R-:W2:Y:S04]  /*1d430*/  LDL.LU.64 R36, [R1+0x2f0] ;  /* 0x0002f00001247983 */ /* 0x002ea80000300a00 */
[----:B----4-:R-:W4:Y:S01]  /*1d440*/  LDL.LU.64 R38, [R1+0x2f8] ;  /* 0x0002f80001267983 */ /* 0x010f220000300a00 */
[----:B------:R-:W-:Y:S01]  /*1d450*/  MOV R29, R8 ;  /* 0x00000008001d7202 */ /* 0x000fe20000000f00 */
[----:B------:R-:W-:-:S02]  /*1d460*/  IMAD.MOV.U32 R28, RZ, RZ, R9 ;  /* 0x000000ffff1c7224 */ /* 0x000fc400078e0009 */
[----:B------:R-:W4:Y:S04]  /*1d470*/  LDL.LU.64 R8, [R1+0x2e0] ;  /* 0x0002e00001087983 */ /* 0x000f280000300a00 */
[----:B------:R-:W4:Y:S04]  /*1d480*/  LDL.LU.64 R10, [R1+0x2e8] ;  /* 0x0002e800010a7983 */ /* 0x000f280000300a00 */
[----:B------:R-:W-:Y:S04]  /*1d490*/  STL [R1+0x21cc], R28 ;  /* 0x0021cc1c01007387 */ /* 0x000fe80000100800 */
[----:B------:R3:W-:Y:S04]  /*1d4a0*/  STL [R1+0x21c8], R29 ;  /* 0x0021c81d01007387 */ /* 0x0007e80000100800 */
[----:B------:R-:W4:Y:S04]  /*1d4b0*/  LDL.LU.64 R64, [R1+0x2d0] ;  /* 0x0002d00001407983 */ /* 0x000f280000300a00 */
[----:B------:R-:W4:Y:S01]  /*1d4c0*/  LDL.LU.64 R66, [R1+0x2d8] ;  /* 0x0002d80001427983 */ /* 0x000f220000300a00 */
[-C--:B---3--:R-:W-:Y:S11]  /*1d4d0*/  HMMA.1688.F32.TF32 R28, R176, R12.reuse, R44 ;  /* 0x0000000cb01c723c */ /* 0x088ff6000008102c */
[----:B------:R-:W-:Y:S11]  /*1d4e0*/  @!UPT UIADD3 URZ, URZ, URZ, URZ ;  /* 0x0000003f3f3ff290 */ /* 0x000ff6000fffe03f */
[----:B------:R-:W-:Y:S01]  /*1d4f0*/  @!UPT UIADD3 URZ, URZ, URZ, URZ ;  /* 0x0000003f3f3ff290 */ /* 0x000fe2000fffe03f */
[----:B------:R1:W-:Y:S04]  /*1d500*/  STL.64 [R1], R28 ;  /* 0x0000001c01007387 */ /* 0x0003e80000100a00 */
[----:B------:R3:W-:Y:S04]  /*1d510*/  STL.64 [R1+0x8], R30 ;  /* 0x0000081e01007387 */ /* 0x0007e80000100a00 */
[----:B------:R-:W4:Y:S04]  /*1d520*/  LDL.LU.64 R60, [R1+0x220] ;  /* 0x00022000013c7983 */ /* 0x000f280000300a00 */
[----:B------:R-:W4:Y:S04]  /*1d530*/  LDL.LU.64 R62, [R1+0x228] ;  /* 0x00022800013e7983 */ /* 0x000f280000300a00 */
[----:B------:R-:W4:Y:S04]  /*1d540*/  LDL.LU.64 R44, [R1+0x150] ;  /* 0x00015000012c7983 */ /* 0x000f280000300a00 */
[----:B------:R-:W4:Y:S04]  /*1d550*/  LDL.LU.64 R46, [R1+0x158] ;  /* 0x00015800012e7983 */ /* 0x000f280000300a00 */
[----:B-1----:R-:W4:Y:S04]  /*1d560*/  LDL.LU.64 R28, [R1+0x10b0] ;  /* 0x0010b000011c7983 */ /* 0x002f280000300a00 */
[----:B---3--:R-:W3:Y:S01]  /*1d570*/  LDL.LU.64 R30, [R1+0x10b8] ;  /* 0x0010b800011e7983 */ /* 0x008ee20000300a00 */
[-C--:B------:R-:W-:Y:S11]  /*1d580*/  HMMA.1688.F32.TF32 R240, R172, R12.reuse, R72 ;  /* 0x0000000cacf0723c */ /* 0x080ff60000081048 */
[----:B------:R-:W-:Y:S11]  /*1d590*/  @!UPT UIADD3 URZ, URZ, URZ, URZ ;  /* 0x0000003f3f3ff290 */ /* 0x000ff6000fffe03f */
[----:B------:R-:W-:Y:S01]  /*1d5a0*/  @!UPT UIADD3 URZ, URZ, URZ, URZ ;  /* 0x0000003f3f3ff290 */ /* 0x000fe2000fffe03f */
[----:B------:R-:W-:Y:S04]  /*1d5b0*/  STL [R1+0x21d4], R240 ;  /* 0x0021d4f001007387 */ /* 0x000fe80000100800 */
[----:B------:R-:W-:Y:S04]  /*1d5c0*/  STL [R1+0x21d0], R241 ;  /* 0x0021d0f101007387 */ /* 0x000fe80000100800 */
[----:B------:R-:W-:Y:S01]  /*1d5d0*/  STL [R1+0x2194], R242 ;  /* 0x002194f201007387 */ /* 0x000fe20000100800 */
[----:B------:R-:W-:Y:S03]  /*1d5e0*/  HMMA.1688.F32.TF32 R68, R168, R12, R68 ;  /* 0x0000000ca844723c */ /* 0x000fe60000081044 */
[----:B------:R-:W-:Y:S11]  /*1d5f0*/  STL [R1+0x2190], R243 ;  /* 0x002190f301007387 */ /* 0x000ff60000100800 */
[----:B------:R-:W-:Y:S09]  /*1d600*/  @!UPT UIADD3 URZ, URZ, URZ, URZ ;  /* 0x0000003f3f3ff290 */ /* 0x000ff2000fffe03f */
[----:B------:R2:W-:Y:S01]  /*1d610*/  STL.64 [R1+0x230], R68 ;  /* 0x0002304401007387 */ /* 0x0005e20000100a00 */
[----:B------:R-:W-:Y:S02]  /*1d620*/  IMAD.MOV.U32 R17, RZ, RZ, R70 ;  /* 0x000000ffff117224 */ /* 0x000fe400078e0046 */
[----:B------:R-:W-:-:S05]  /*1d630*/  IMAD.MOV.U32 R16, RZ, RZ, R71 ;  /* 0x000000ffff107224 */ /* 0x000fca00078e0047 */
        /* <DEDUP_REMOVED lines=8> */
[-C--:B-1----:R-:W-:Y:S02]  /*1d6c0*/  HMMA.1688.F32.TF32 R68, R160, R12.reuse, R40 ;  /* 0x0000000ca044723c */ /* 0x082fe40000081028 */
        /* <DEDUP_REMOVED lines=11> */
[----:B-1----:R-:W-:Y:S02]  /*1d780*/  HMMA.1688.F32.TF32 R68, R152, R12, R8 ;  /* 0x0000000c9844723c */ /* 0x002fe40000081008 */
[----:B------:R-:W4:Y:S04]  /*1d790*/  LDL.LU.64 R8, [R1+0xc00] ;  /* 0x000c000001087983 */ /* 0x000f280000300a00 */
[----:B------:R-:W4:Y:S01]  /*1d7a0*/  LDL.LU.64 R10, [R1+0xc08] ;  /* 0x000c0800010a7983 */ /* 0x000f220000300a00 */
[----:B------:R-:W-:-:S02]  /*1d7b0*/  IMAD.MOV.U32 R135, RZ, RZ, R52 ;  /* 0x000000ffff877224 */ /* 0x000fc400078e0034 */
[----:B------:R-:W-:Y:S02]  /*1d7c0*/  IMAD.MOV.U32 R134, RZ, RZ, R53 ;  /* 0x000000ffff867224 */ /* 0x000fe400078e0035 */
[----:B------:R-:W-:Y:S02]  /*1d7d0*/  IMAD.MOV.U32 R33, RZ, RZ, R54 ;  /* 0x000000ffff217224 */ /* 0x000fe400078e0036 */
[----:B------:R-:W-:Y:S02]  /*1d7e0*/  IMAD.MOV.U32 R32, RZ, RZ, R55 ;  /* 0x000000ffff207224 */ /* 0x000fe400078e0037 */
[----:B------:R-:W3:Y:S08]  /*1d7f0*/  LDSM.16.M88.4 R52, [R5+0x55000] ;  /* 0x055000000534783b */ /* 0x000ef00000000200 */
[----:B------:R-:W-:Y:S04]  /*1d800*/  STL.64 [R1+0x890], R68 ;  /* 0x0008904401007387 */ /* 0x000fe80000100a00 */
[----:B------:R1:W-:Y:S02]  /*1d810*/  STL.64 [R1+0x898], R70 ;  /* 0x0008984601007387 */ /* 0x0003e40000100a00 */
[-C--:B-1----:R-:W-:Y:S08]  /*1d820*/  HMMA.1688.F32.TF32 R68, R140, R12.reuse, R64 ;  /* 0x0000000c8c44723c */ /* 0x082ff00000081040 */
[-C--:B------:R-:W-:Y:S08]  /*1d830*/  HMMA.1688.F32.TF32 R64, R148, R12.reuse, R60 ;  /* 0x0000000c9440723c */ /* 0x080ff0000008103c */
[----:B------:R-:W-:Y:S08]  /*1d840*/  HMMA.1688.F32.TF32 R60, R144, R12, R44 ;  /* 0x0000000c903c723c */ /* 0x000ff0000008102c */
[----:B---3--:R-:W-:Y:S01]  /*1d850*/  HMMA.1688.F32.TF32 R44, R200, R52, R28 ;  /* 0x00000034c82c723c */ /* 0x008fe2000008101c */
[----:B------:R-:W-:Y:S04]  /*1d860*/  STL.64 [R1+0xa70], R68 ;  /* 0x000a704401007387 */ /* 0x000fe80000100a00 */
[----:B------:R-:W-:Y:S04]  /*1d870*/  STL.64 [R1+0xa78], R70 ;  /* 0x000a784601007387 */ /* 0x000fe80000100a00 */
[----:B------:R-:W-:Y:S04]  /*1d880*/  STL.64 [R1+0xdf0], R64 ;  /* 0x000df04001007387 */ /* 0x000fe80000100a00 */
[----:B------:R-:W-:Y:S04]  /*1d890*/  STL.64 [R1+0xdf8], R66 ;  /* 0x000df84201007387 */ /* 0x000fe80000100a00 */
[----:B------:R-:W-:Y:S04]  /*1d8a0*/  STL.64 [R1+0xf30], R60 ;  /* 0x000f303c01007387 */ /* 0x000fe80000100a00 */
[----:B------:R-:W-:Y:S03]  /*1d8b0*/  STL.64 [R1+0xf38], R62 ;  /* 0x000f383e01007387 */ /* 0x000fe60000100a00 */
[----:B------:R-:W-:Y:S01]  /*1d8c0*/  IMAD.MOV.U32 R31, RZ, RZ, R44 ;  /* 0x000000ffff1f7224 */ /* 0x000fe200078e002c */
[----:B------:R-:W-:Y:S01]  /*1d8d0*/  MOV R30, R45 ;  /* 0x0000002d001e7202 */ /* 0x000fe20000000f00 */
[----:B------:R-:W-:Y:S01]  /*1d8e0*/  IMAD.MOV.U32 R252, RZ, RZ, R46 ;  /* 0x000000fffffc7224 */ /* 0x000fe200078e002e */
[----:B------:R-:W4:Y:S01]  /*1d8f0*/  LDL.LU.64 R44, [R1+0xa60] ;  /* 0x000a6000012c7983 */ /* 0x000f220000300a00 */
[----:B------:R-:W-:-:S03]  /*1d900*/  IMAD.MOV.U32 R107, RZ, RZ, R47 ;  /* 0x000000ffff6b7224 */ /* 0x000fc600078e002f */
[----:B------:R-:W4:Y:S01]  /*1d910*/  LDL.LU.64 R46, [R1+0xa68] ;  /* 0x000a6800012e7983 */ /* 0x000f220000300a00 */
[-C--:B--2---:R-:W-:Y:S08]  /*1d920*/  HMMA.1688.F32.TF32 R56, R196, R52.reuse, R56 ;  /* 0x00000034c438723c */ /* 0x084ff00000081038 */
[-C--:B------:R-:W-:Y:S11]  /*1d930*/  HMMA.1688.F32.TF32 R40, R192, R52.reuse, R40 ;  /* 0x00000034c028723c */ /* 0x080ff60000081028 */
[----:B------:R-:W-:Y:S04]  /*1d940*/  @!UPT UIADD3 URZ, URZ, URZ, URZ ;  /* 0x0000003f3f3ff290 */ /* 0x000fe8000fffe03f */
[----:B------:R1:W-:Y:S04]  /*1d950*/  STL.64 [R1+0xe0], R56 ;  /* 0x0000e03801007387 */ /* 0x0003e80000100a00 */
[----:B------:R2:W-:Y:S05]  /*1d960*/  STL.64 [R1+0xe8], R58 ;  /* 0x0000e83a01007387 */ /* 0x0005ea0000100a00 */
[----:B------:R-:W-:Y:S01]  /*1d970*/  IMAD.MOV.U32 R100, RZ, RZ, R42 ;  /* 0x000000ffff647224 */ /* 0x000fe200078e002a */
[-C--:B----4-:R-:W-:Y:S01]  /*1d980*/  HMMA.1688.F32.TF32 R36, R188, R52.reuse, R36 ;  /* 0x00000034bc24723c */ /* 0x090fe20000081024 */
[----:B------:R4:W-:Y:S04]  /*1d990*/  STL.64 [R1+0x150], R40 ;  /* 0x0001502801007387 */ /* 0x0009e80000100a00 */
[----:B------:R-:W-:Y:S04]  /*1d9a0*/  STL [R1+0x2284], R100 ;  /* 0x0022846401007387 */ /* 0x000fe80000100800 */
[----:B------:R-:W3:Y:S04]  /*1d9b0*/  LDL.LU.64 R80, [R1+0x870] ;  /* 0x0008700001507983 */ /* 0x000ee80000300a00 */
[----:B------:R-:W3:Y:S01]  /*1d9c0*/  LDL.LU.64 R82, [R1+0x878] ;  /* 0x0008780001527983 */ /* 0x000ee20000300a00 */
[----:B------:R-:W-:Y:S09]  /*1d9d0*/  HMMA.1688.F32.TF32 R8, R184, R52, R8 ;  /* 0x00000034b808723c */ /* 0x000ff20000081008 */
[----:B------:R2:W-:Y:S04]  /*1d9e0*/  STL.64 [R1+0x120], R36 ;  /* 0x0001202401007387 */ /* 0x0005e80000100a00 */
[----:B------:R4:W-:Y:S04]  /*1d9f0*/  STL.64 [R1+0x128], R38 ;  /* 0x0001282601007387 */ /* 0x0009e80000100a00 */
[----:B-1----:R-:W3:Y:S04]  /*1da00*/  LDL.LU.64 R56, [R1+0x6c0] ;  /* 0x0006c00001387983 */ /* 0x002ee80000300a00 */
[----:B--2---:R-:W2:Y:S04]  /*1da10*/  LDL.LU.64 R58, [R1+0x6c8] ;  /* 0x0006c800013a7983 */ /* 0x004ea80000300a00 */
[----:B------:R1:W-:Y:S04]  /*1da20*/  STL.64 [R1+0xb0], R8 ;  /* 0x0000b00801007387 */ /* 0x0003e80000100a00 */
[----:B------:R1:W-:Y:S04]  /*1da30*/  STL.64 [R1+0xb8], R10 ;  /* 0x0000b80a01007387 */ /* 0x0003e80000100a00 */
[----:B------:R-:W2:Y:S04]  /*1da40*/  LDL.LU.64 R76, [R1+0x5e0] ;  /* 0x0005e000014c7983 */ /* 0x000ea80000300a00 */
[----:B------:R-:W2:Y:S01]  /*1da50*/  LDL.LU.64 R78, [R1+0x5e8] ;  /* 0x0005e800014e7983 */ /* 0x000ea20000300a00 */
[----:B------:R-:W-:-:S03]  /*1da60*/  IMAD.MOV.U32 R101, RZ, RZ, R43 ;  /* 0x000000ffff657224 */ /* 0x000fc600078e002b */
[----:B----4-:R-:W4:Y:S04]  /*1da70*/  LDL.LU.64 R40, [R1+0x510] ;  /* 0x0005100001287983 */ /* 0x010f280000300a00 */
        /* <DEDUP_REMOVED lines=11> */
[----:B-1----:R-:W4:Y:S04]  /*1db30*/  LDL.LU.64 R8, [R1+0x2b0] ;  /* 0x0002b00001087983 */ /* 0x002f280000300a00 */
[----:B------:R-:W4:Y:S01]  /*1db40*/  LDL.LU.64 R10, [R1+0x2b8] ;  /* 0x0002b800010a7983 */ /* 0x000f220000300a00 */
[-C--:B------:R-:W-:Y:S11]  /*1db50*/  HMMA.1688.F32.TF32 R44, R180, R52.reuse, R44 ;  /* 0x00000034b42c723c */ /* 0x080ff6000008102c */
[----:B------:R-:W-:Y:S11]  /*1db60*/  @!UPT UIADD3 URZ, URZ, URZ, URZ ;  /* 0x0000003f3f3ff290 */ /* 0x000ff6000fffe03f */
[----:B------:R-:W-:Y:S02]  /*1db70*/  @!UPT UIADD3 URZ, URZ, URZ, URZ ;  /* 0x0000003f3f3ff290 */ /* 0x000fe4000fffe03f */
[----:B------:R-:W-:Y:S01]  /*1db80*/  IMAD.MOV.U32 R13, RZ, RZ, R46 ;  /* 0x000000ffff0d7224 */ /* 0x000fe200078e002e */
[----:B------:R-:W-:Y:S01]  /*1db90*/  MOV R21, R44 ;  /* 0x0000002c00157202 */ /* 0x000fe20000000f00 */
[----:B------:R-:W-:Y:S02]  /*1dba0*/  IMAD.MOV.U32 R12, RZ, RZ, R47 ;  /* 0x000000ffff0c7224 */ /* 0x000fe400078e002f */
[----:B------:R-:W-:Y:S02]  /*1dbb0*/  IMAD.MOV.U32 R20, RZ, RZ, R45 ;  /* 0x000000ffff147224 */ /* 0x000fe400078e002d */
[----:B------:R-:W4:Y:S04]  /*1dbc0*/  LDL.LU.64 R44, [R1+0x1180] ;  /* 0x00118000012c7983 */ /* 0x000f280000300a00 */
[----:B------:R-:W4:Y:S04]  /*1dbd0*/  LDL.LU.64 R46, [R1+0x1188] ;  /* 0x00118800012e7983 */ /* 0x000f280000300a00 */
[----:B------:R-:W-:Y:S04]  /*1dbe0*/  STL.64 [R1+0x22a0], R14 ;  /* 0x0022a00e01007387 */ /* 0x000fe80000100a00 */
[----:B------:R1:W-:Y:S04]  /*1dbf0*/  STL.64 [R1+0x2298], R12 ;  /* 0x0022980c01007387 */ /* 0x0003e80000100a00 */
[----:B------:R-:W-:Y:S04]  /*1dc00*/  STL.64 [R1+0x2290], R22 ;  /* 0x0022901601007387 */ /* 0x000fe80000100a00 */
[----:B------:R-:W-:Y:S01]  /*1dc10*/  STL.64 [R1+0x2288], R20 ;  /* 0x0022881401007387 */ /* 0x000fe20000100a00 */
[-C--:B---3--:R-:W-:Y:S08]  /*1dc20*/  HMMA.1688.F32.TF32 R248, R176, R52.reuse, R80 ;  /* 0x00000034b0f8723c */ /* 0x088ff00000081050 */
[-C--:B--2---:R-:W-:Y:S11]  /*1dc30*/  HMMA.1688.F32.TF32 R56, R172, R52.reuse, R56 ;  /* 0x00000034ac38723c */ /* 0x084ff60000081038 */
[----:B------:R-:W-:Y:S04]  /*1dc40*/  @!UPT UIADD3 URZ, URZ, URZ, URZ ;  /* 0x0000003f3f3ff290 */ /* 0x000fe8000fffe03f */
[----:B------:R-:W-:Y:S01]  /*1dc50*/  STL.64 [R1+0x21a0], R250 ;  /* 0x0021a0fa01007387 */ /* 0x000fe20000100a00 */
[----:B-1----:R-:W-:Y:S03]  /*1dc60*/  HMMA.1688.F32.TF32 R12, R168, R52, R76 ;  /* 0x00000034a80c723c */ /* 0x002fe6000008104c */
[----:B------:R-:W-:Y:S04]  /*1dc70*/  STL.64 [R1+0x2198], R248 ;  /* 0x002198f801007387 */ /* 0x000fe80000100a00 */
[----:B------:R-:W-:Y:S04]  /*1dc80*/  STL.64 [R1+0x21b0], R58 ;  /* 0x0021b03a01007387 */ /* 0x000fe80000100a00 */
[----:B------:R-:W-:Y:S11]  /*1dc90*/  STL.64 [R1+0x21a8], R56 ;  /* 0x0021a83801007387 */ /* 0x000ff60000100a00 */
[----:B------:R-:W-:Y:S01]  /*1dca0*/  @!UPT UIADD3 URZ, URZ, URZ, URZ ;  /* 0x0000003f3f3ff290 */ /* 0x000fe2000fffe03f */
[----:B------:R-:W-:Y:S01]  /*1dcb0*/  STL [R1+0x224], R13 ;  /* 0x0002240d01007387 */ /* 0x000fe20000100800 */
[----:B------:R-:W-:-:S03]  /*1dcc0*/  IMAD.MOV.U32 R17, RZ, RZ, R12 ;  /* 0x000000ffff117224 */ /* 0x000fc600078e000c */
[----:B------:R4:W-:Y:S02]  /*1dcd0*/  STL.64 [R1+0x228], R14 ;  /* 0x0002280e01007387 */ /* 0x0009e40000100a00 */
[-C--:B----4-:R-:W-:Y:S02]  /*1dce0*/  HMMA.1688.F32.TF32 R12, R164, R52.reuse, R40 ;  /* 0x00000034a40c723c */ /* 0x090fe40000081028 */
[----:B------:R-:W2:Y:S04]  /*1dcf0*/  LDL.LU.64 R40, [R1+0x10a0] ;  /* 0x0010a00001287983 */ /* 0x000ea80000300a00 */
[----:B------:R-:W2:Y:S11]  /*1dd00*/  LDL.LU.64 R42, [R1+0x10a8] ;  /* 0x0010a800012a7983 */ /* 0x000eb60000300a00 */
[----:B------:R-:W-:Y:S06]  /*1dd10*/  @!UPT UIADD3 URZ, URZ, URZ, URZ ;  /* 0x0000003f3f3ff290 */ /* 0x000fec000fffe03f */
        /* <DEDUP_REMOVED lines=8> */
[----:B------:R1:W-:Y:S02]  /*1dda0*/  STL.64 [R1+0x418], R14 ;  /* 0x0004180e01007387 */ /* 0x0003e40000100a00 */
[-C--:B-1----:R-:W-:Y:S08]  /*1ddb0*/  HMMA.1688.F32.TF32 R12, R156, R52.reuse, R68 ;  /* 0x000000349c0c723c */ /* 0x082ff00000081044 */
[-C--:B------:R-:W-:Y:S08]  /*1ddc0*/  HMMA.1688.F32.TF32 R64, R152, R52.reuse, R64 ;  /* 0x000000349840723c */ /* 0x080ff00000081040 */
[-C--:B------:R-:W-:Y:S07]  /*1ddd0*/  HMMA.1688.F32.TF32 R56, R140, R52.reuse, R60 ;  /* 0x000000348c38723c */ /* 0x080fee000008103c */
[----:B------:R-:W-:Y:S01]  /*1dde0*/  STL.64 [R1+0x5f0], R12 ;  /* 0x0005f00c01007387 */ /* 0x000fe20000100a00 */
[-C--:B------:R-:W-:Y:S03]  /*1ddf0*/  HMMA.1688.F32.TF32 R8, R144, R52.reuse, R8 ;  /* 0x000000349008723c */ /* 0x080fe60000081008 */
[----:B------:R1:W-:Y:S05]  /*1de00*/  STL.64 [R1+0x5f8], R14 ;  /* 0x0005f80e01007387 */ /* 0x0003ea0000100a00 */
[----:B-1----:R-:W-:Y:S01]  /*1de10*/  HMMA.1688.F32.TF32 R12, R148, R52, R36 ;  /* 0x00000034940c723c */ /* 0x002fe20000081024 */
[----:B------:R-:W-:Y:S04]  /*1de20*/  STL.64 [R1+0x740], R64 ;  /* 0x0007404001007387 */ /* 0x000fe80000100a00 */
[----:B------:R-:W-:Y:S04]  /*1de30*/  STL.64 [R1+0x748], R66 ;  /* 0x0007484201007387 */ /* 0x000fe80000100a00 */
[----:B------:R-:W-:Y:S04]  /*1de40*/  STL.64 [R1+0xa20], R56 ;  /* 0x000a203801007387 */ /* 0x000fe80000100a00 */
[----:B------:R-:W-:Y:S10]  /*1de50*/  STL.64 [R1+0xa28], R58 ;  /* 0x000a283a01007387 */ /* 0x000ff40000100a00 */
[----:B------:R-:W-:Y:S04]  /*1de60*/  STL.64 [R1+0xc50], R12 ;  /* 0x000c500c01007387 */ /* 0x000fe80000100a00 */
[----:B------:R-:W-:Y:S04]  /*1de70*/  STL.64 [R1+0xc58], R14 ;  /* 0x000c580e01007387 */ /* 0x000fe80000100a00 */
[----:B------:R1:W-:Y:S04]  /*1de80*/  STL [R1+0xe80], R8 ;  /* 0x000e800801007387 */ /* 0x0003e80000100800 */
[----:B------:R-:W4:Y:S04]  /*1de90*/  LDL.LU.64 R36, [R1+0xe20] ;  /* 0x000e200001247983 */ /* 0x000f280000300a00 */
[----:B------:R-:W4:Y:S01]  /*1dea0*/  LDL.LU.64 R38, [R1+0xe28] ;  /* 0x000e280001267983 */ /* 0x000f220000300a00 */
[----:B------:R-:W-:Y:S01]  /*1deb0*/  MOV R137, R9 ;  /* 0x0000000900897202 */ /* 0x000fe20000000f00 */
[----:B------:R-:W-:-:S02]  /*1dec0*/  IMAD.MOV.U32 R136, RZ, RZ, R10 ;  /* 0x000000ffff887224 */ /* 0x000fc400078e000a */
[----:B------:R-:W-:Y:S01]  /*1ded0*/  IMAD.MOV.U32 R133, RZ, RZ, R11 ;  /* 0x000000ffff857224 */ /* 0x000fe200078e000b */
[----:B-1----:R-:W4:Y:S04]  /*1dee0*/  LDL.LU.64 R8, [R1+0xd30] ;  /* 0x000d300001087983 */ /* 0x002f280000300a00 */
[----:B------:R-:W4:Y:S04]  /*1def0*/  LDL.LU.64 R10, [R1+0xd38] ;  /* 0x000d3800010a7983 */ /* 0x000f280000300a00 */
[----:B------:R-:W-:Y:S04]  /*1df00*/  STL [R1+0x2118], R133 ;  /* 0x0021188501007387 */ /* 0x000fe80000100800 */
[----:B------:R-:W-:Y:S04]  /*1df10*/  STL [R1+0x2114], R136 ;  /* 0x0021148801007387 */ /* 0x000fe80000100800 */
[----:B------:R-:W-:Y:S04]  /*1df20*/  STL [R1+0x2110], R137 ;  /* 0x0021108901007387 */ /* 0x000fe80000100800 */
[----:B------:R-:W-:Y:S01]  /*1df30*/  STL.64 [R1+0x22c0], R54 ;  /* 0x0022c03601007387 */ /* 0x000fe20000100a00 */
[-C--:B--2---:R-:W-:Y:S08]  /*1df40*/  HMMA.1688.F32.TF32 R40, R196, R48.reuse, R40 ;  /* 0x00000030c428723c */ /* 0x084ff00000081028 */
[----:B---3--:R-:W-:Y:S11]  /*1df50*/  HMMA.1688.F32.TF32 R20, R192, R48, R20 ;  /* 0x00000030c014723c */ /* 0x008ff60000081014 */
[----:B------:R-:W-:Y:S05]  /*1df60*/  @!UPT UIADD3 URZ, URZ, URZ, URZ ;  /* 0x0000003f3f3ff290 */ /* 0x000fea000fffe03f */
[----:B------:R-:W-:Y:S01]  /*1df70*/  IMAD.MOV.U32 R53, RZ, RZ, R42 ;  /* 0x000000ffff357224 */ /* 0x000fe200078e002a */
[----:B------:R-:W-:Y:S01]  /*1df80*/  MOV R52, R43 ;  /* 0x0000002b00347202 */ /* 0x000fe20000000f00 */
[----:B------:R-:W-:-:S04]  /*1df90*/  IMAD.MOV.U32 R100, RZ, RZ, R40 ;  /* 0x000000ffff647224 */ /* 0x000fc800078e0028 */
[----:B------:R-:W-:Y:S04]  /*1dfa0*/  STL.64 [R1+0x22b8], R52 ;  /* 0x0022b83401007387 */ /* 0x000fe80000100a00 */
[----:B------:R-:W-:Y:S04]  /*1dfb0*/  STL.64 [R1+0x22b0], R102 ;  /* 0x0022b06601007387 */ /* 0x000fe80000100a00 */
[----:B------:R-:W-:Y:S01]  /*1dfc0*/  STL.64 [R1+0x22a8], R100 ;  /* 0x0022a86401007387 */ /* 0x000fe20000100a00 */
[----:B------:R-:W-:Y:S02]  /*1dfd0*/  IMAD.MOV.U32 R59, RZ, RZ, R20 ;  /* 0x000000ffff3b7224 */ /* 0x000fe400078e0014 */
[----:B------:R-:W-:-:S02]  /*1dfe0*/  IMAD.MOV.U32 R58, RZ, RZ, R21 ;  /* 0x000000ffff3a7224 */ /* 0x000fc400078e0015 */
[----:B------:R-:W-:Y:S01]  /*1dff0*/  IMAD.MOV.U32 R57, RZ, RZ, R22 ;  /* 0x000000ffff397224 */ /* 0x000fe200078e0016 */
[----:B------:R-:W2:Y:S01]  /*1e000*/  LDL.LU.64 R20, [R1+0xbe0] ;  /* 0x000be00001147983 */ /* 0x000ea20000300a00 */
[----:B------:R-:W-:-:S03]  /*1e010*/  IMAD.MOV.U32 R56, RZ, RZ, R23 ;  /* 0x000000ffff387224 */ /* 0x000fc600078e0017 */
[----:B------:R-:W2:Y:S04]  /*1e020*/  LDL.LU.64 R22, [R1+0xbe8] ;  /* 0x000be80001167983 */ /* 0x000ea80000300a00 */
[----:B------:R-:W-:Y:S04]  /*1e030*/  STL.64 [R1+0x2258], R58 ;  /* 0x0022583a01007387 */ /* 0x000fe80000100a00 */
[----:B------:R1:W-:Y:S01]  /*1e040*/  STL.64 [R1+0x2250], R56 ;  /* 0x0022503801007387 */ /* 0x0003e20000100a00 */
[----:B------:R-:W-:Y:S01]  /*1e050*/  HMMA.1688.F32.TF32 R44, R200, R48, R44 ;  /* 0x00000030c82c723c */ /* 0x000fe2000008102c */
[----:B------:R-:W-:-:S07]  /*1e060*/  IMAD.MOV.U32 R4, RZ, RZ, R41 ;  /* 0x000000ffff047224 */ /* 0x000fce00078e0029 */
[-C--:B----4-:R-:W-:Y:S11]  /*1e070*/  HMMA.1688.F32.TF32 R248, R188, R48.reuse, R36 ;  /* 0x00000030bcf8723c */ /* 0x090ff60000081024 */
[----:B------:R-:W-:Y:S11]  /*1e080*/  @!UPT UIADD3 URZ, URZ, URZ, URZ ;  /* 0x0000003f3f3ff290 */ /* 0x000ff6000fffe03f */
[----:B------:R-:W-:Y:S01]  /*1e090*/  @!UPT UIADD3 URZ, URZ, URZ, URZ ;  /* 0x0000003f3f3ff290 */ /* 0x000fe2000fffe03f */
[----:B------:R-:W-:Y:S04]  /*1e0a0*/  STL.64 [R1+0x21c0], R250 ;  /* 0x0021c0fa01007387 */ /* 0x000fe80000100a00 */
[----:B------:R-:W-:Y:S04]  /*1e0b0*/  STL.64 [R1+0x21b8], R248 ;  /* 0x0021b8f801007387 */ /* 0x000fe80000100a00 */
[----:B------:R-:W3:Y:S04]  /*1e0c0*/  LDL.LU.64 R76, [R1+0xa40] ;  /* 0x000a4000014c7983 */ /* 0x000ee80000300a00 */
[----:B------:R-:W3:Y:S04]  /*1e0d0*/  LDL.LU.64 R78, [R1+0xa48] ;  /* 0x000a4800014e7983 */ /* 0x000ee80000300a00 */
[----:B------:R-:W4:Y:S04]  /*1e0e0*/  LDL.LU.64 R60, [R1+0x7e0] ;  /* 0x0007e000013c7983 */ /* 0x000f280000300a00 */
[----:B------:R-:W4:Y:S01]  /*1e0f0*/  LDL.LU.64 R62, [R1+0x7e8] ;  /* 0x0007e800013e7983 */ /* 0x000f220000300a00 */
[----:B------:R-:W-:Y:S03]  /*1e100*/  HMMA.1688.F32.TF32 R8, R184, R48, R8 ;  /* 0x00000030b808723c */ /* 0x000fe60000081008 */
[----:B------:R-:W4:Y:S04]  /*1e110*/  LDL.LU.64 R72, [R1+0x750] ;  /* 0x0007500001487983 */ /* 0x000f280000300a00 */
[----:B------:R-:W4:Y:S04]  /*1e120*/  LDL.LU.64 R74, [R1+0x758] ;  /* 0x00075800014a7983 */ /* 0x000f280000300a00 */
[----:B------:R-:W4:Y:S04]  /*1e130*/  LDL.LU.64 R68, [R1+0x650] ;  /* 0x0006500001447983 */ /* 0x000f280000300a00 */
[----:B------:R-:W4:Y:S04]  /*1e140*/  LDL.LU.64 R70, [R1+0x658] ;  /* 0x0006580001467983 */ /* 0x000f280000300a00 */
[----:B------:R-:W4:Y:S04]  /*1e150*/  LDL.LU.64 R64, [R1+0x590] ;  /* 0x0005900001407983 */ /* 0x000f280000300a00 */
[----:B------:R-:W4:Y:S01]  /*1e160*/  LDL.LU.64 R66, [R1+0x598] ;  /* 0x0005980001427983 */ /* 0x000f220000300a00 */
[----:B------:R-:W-:-:S03]  /*1e170*/  IMAD.MOV.U32 R15, RZ, RZ, R44 ;  /* 0x000000ffff0f7224 */ /* 0x000fc600078e002c */
[----:B-1----:R-:W4:Y:S01]  /*1e180*/  LDL.LU.64 R56, [R1+0x550] ;  /* 0x0005500001387983 */ /* 0x002f220000300a00 */
[----:B------:R-:W-:-:S03]  /*1e190*/  IMAD.MOV.U32 R14, RZ, RZ, R45 ;  /* 0x000000ffff0e7224 */ /* 0x000fc600078e002d */
[----:B------:R-:W4:Y:S01]  /*1e1a0*/  LDL.LU.64 R58, [R1+0x558] ;  /* 0x00055800013a7983 */ /* 0x000f220000300a00 */
[----:B------:R-:W-:Y:S01]  /*1e1b0*/  MOV R13, R46 ;  /* 0x0000002e000d7202 */ /* 0x000fe20000000f00 */
[----:B------:R-:W-:Y:S02]  /*1e1c0*/  IMAD.MOV.U32 R12, RZ, RZ, R47 ;  /* 0x000000ffff0c7224 */ /* 0x000fe400078e002f */
[----:B------:R-:W4:Y:S04]  /*1e1d0*/  LDL.LU.64 R44, [R1+0x4e0] ;  /* 0x0004e000012c7983 */ /* 0x000f280000300a00 */
[----:B------:R-:W4:Y:S01]  /*1e1e0*/  LDL.LU.64 R46, [R1+0x4e8] ;  /* 0x0004e800012e7983 */ /* 0x000f220000300a00 */
[----:B------:R-:W-:-:S03]  /*1e1f0*/  MOV R240, R8 ;  /* 0x0000000800f07202 */ /* 0x000fc60000000f00 */
[----:B------:R-:W4:Y:S01]  /*1e200*/  LDL.LU.64 R40, [R1+0x4d0] ;  /* 0x0004d00001287983 */ /* 0x000f220000300a00 */
[----:B------:R-:W-:-:S03]  /*1e210*/  IMAD.MOV.U32 R241, RZ, RZ, R9 ;  /* 0x000000fffff17224 */ /* 0x000fc600078e0009 */
[----:B------:R-:W4:Y:S01]  /*1e220*/  LDL.LU.64 R42, [R1+0x4d8] ;  /* 0x0004d800012a7983 */ /* 0x000f220000300a00 */
[----:B------:R-:W-:-:S03]  /*1e230*/  IMAD.MOV.U32 R28, RZ, RZ, R10 ;  /* 0x000000ffff1c7224 */ /* 0x000fc600078e000a */
[----:B------:R-:W4:Y:S01]  /*1e240*/  LDL.LU.64 R36, [R1+0x4c0] ;  /* 0x0004c00001247983 */ /* 0x000f220000300a00 */
[----:B------:R-:W-:-:S03]  /*1e250*/  IMAD.MOV.U32 R29, RZ, RZ, R11 ;  /* 0x000000ffff1d7224 */ /* 0x000fc600078e000b */
[----:B------:R-:W4:Y:S04]  /*1e260*/  LDL.LU.64 R38, [R1+0x4c8] ;  /* 0x0004c80001267983 */ /* 0x000f280000300a00 */
[----:B------:R-:W4:Y:S04]  /*1e270*/  LDL.LU.64 R8, [R1+0x370] ;  /* 0x0003700001087983 */ /* 0x000f280000300a00 */
[----:B------:R-:W4:Y:S04]  /*1e280*/  LDL.LU.64 R10, [R1+0x378] ;  /* 0x00037800010a7983 */ /* 0x000f280000300a00 */
[----:B------:R-:W4:Y:S04]  /*1e290*/  LDL.LU.64 R52, [R1+0x1270] ;  /* 0x0012700001347983 */ /* 0x000f280000300a00 */
[----:B------:R-:W4:Y:S01]  /*1e2a0*/  LDL.LU.64 R54, [R1+0x1278] ;  /* 0x0012780001367983 */ /* 0x000f220000300a00 */
[----:B--2---:R-:W-:Y:S11]  /*1e2b0*/  HMMA.1688.F32.TF32 R20, R180, R48, R20 ;  /* 0x00000030b414723c */ /* 0x004ff60000081014 */
[----:B------:R-:W-:Y:S11]  /*1e2c0*/  @!UPT UIADD3 URZ, URZ, URZ, URZ ;  /* 0x0000003f3f3ff290 */ /* 0x000ff6000fffe03f */
[----:B------:R-:W-:Y:S02]  /*1e2d0*/  @!UPT UIADD3 URZ, URZ, URZ, URZ ;  /* 0x0000003f3f3ff290 */ /* 0x000fe4000fffe03f */
[----:B------:R-:W-:Y:S01]  /*1e2e0*/  IMAD.MOV.U32 R242, RZ, RZ, R20 ;  /* 0x000000fffff27224 */ /* 0x000fe200078e0014 */
[----:B------:R-:W-:Y:S01]  /*1e2f0*/  MOV R243, R21 ;  /* 0x0000001500f37202 */ /* 0x000fe20000000f00 */
[----:B------:R-:W-:Y:S01]  /*1e300*/  IMAD.MOV.U32 R24, RZ, RZ, R22 ;  /* 0x000000ffff187224 */ /* 0x000fe200078e0016 */
[----:B------:R-:W2:Y:S01]  /*1e310*/  LDL.LU.64 R20, [R1+0x1260] ;  /* 0x0012600001147983 */ /* 0x000ea20000300a00 */
[----:B------:R-:W-:-:S03]  /*1e320*/  IMAD.MOV.U32 R25, RZ, RZ, R23 ;  /* 0x000000ffff197224 */ /* 0x000fc600078e0017 */
[----:B------:R-:W2:Y:S04]  /*1e330*/  LDL.LU.64 R22, [R1+0x1268] ;  /* 0x0012680001167983 */ /* 0x000ea80000300a00 */
[----:B------:R-:W-:Y:S04]  /*1e340*/  STL.64 [R1+0x21e0], R242 ;  /* 0x0021e0f201007387 */ /* 0x000fe80000100a00 */
[----:B------:R-:W-:Y:S01]  /*1e350*/  STL.64 [R1+0x21d8], R240 ;  /* 0x0021d8f001007387 */ /* 0x000fe20000100a00 */
[-C--:B---3--:R-:W-:Y:S08]  /*1e360*/  HMMA.1688.F32.TF32 R244, R176, R48.reuse, R76 ;  /* 0x00000030b0f4723c */ /* 0x088ff0000008104c */
[-C--:B----4-:R-:W-:Y:S08]  /*1e370*/  HMMA.1688.F32.TF32 R60, R172, R48.reuse, R60 ;  /* 0x00000030ac3c723c */ /* 0x090ff0000008103c */
[-C--:B------:R-:W-:Y:S07]  /*1e380*/  HMMA.1688.F32.TF32 R72, R168, R48.reuse, R72 ;  /* 0x00000030a848723c */ /* 0x080fee0000081048 */
[----:B------:R-:W-:Y:S04]  /*1e390*/  STL.64 [R1+0x21f0], R246 ;  /* 0x0021f0f601007387 */ /* 0x000fe80000100a00 */
[----:B------:R-:W-:Y:S04]  /*1e3a0*/  STL.64 [R1+0x21e8], R244 ;  /* 0x0021e8f401007387 */ /* 0x000fe80000100a00 */
[----:B------:R-:W-:Y:S04]  /*1e3b0*/  STL.64 [R1+0x2200], R62 ;  /* 0x0022003e01007387 */ /* 0x000fe80000100a00 */
[----:B------:R1:W-:Y:S01]  /*1e3c0*/  STL.64 [R1+0x21f8], R60 ;  /* 0x0021f83c01007387 */ /* 0x0003e20000100a00 */
[-C--:B------:R-:W-:Y:S08]  /*1e3d0*/  HMMA.1688.F32.TF32 R64, R160, R48.reuse, R64 ;  /* 0x00000030a040723c */ /* 0x080ff00000081040 */
[-C--:B-1----:R-:W-:Y:S08]  /*1e3e0*/  HMMA.1688.F32.TF32 R60, R164, R48.reuse, R68 ;  /* 0x00000030a43c723c */ /* 0x082ff00000081044 */
[-C--:B------:R-:W-:Y:S08]  /*1e3f0*/  HMMA.1688.F32.TF32 R56, R156, R48.reuse, R56 ;  /* 0x000000309c38723c */ /* 0x080ff00000081038 */
[-C--:B------:R-:W-:Y:S01]  /*1e400*/  HMMA.1688.F32.TF32 R44, R152, R48.reuse, R44 ;  /* 0x00000030982c723c */ /* 0x080fe2000008102c */
[----:B------:R-:W-:Y:S04]  /*1e410*/  STL.64 [R1+0x210], R72 ;  /* 0x0002104801007387 */ /* 0x000fe80000100a00 */
[----:B------:R-:W-:Y:S03]  /*1e420*/  STL [R1+0x218], R74 ;  /* 0x0002184a01007387 */ /* 0x000fe60000100800 */
[-C--:B------:R-:W-:Y:S01]  /*1e430*/  HMMA.1688.F32.TF32 R40, R140, R48.reuse, R40 ;  /* 0x000000308c28723c */ /* 0x080fe20000081028 */
[----:B------:R1:W-:Y:S04]  /*1e440*/  STL.64 [R1+0x2e0], R60 ;  /* 0x0002e03c01007387 */ /* 0x0003e80000100a00 */
[----:B------:R3:W-:Y:S03]  /*1e450*/  STL.64 [R1+0x2e8], R62 ;  /* 0x0002e83e01007387 */ /* 0x0007e60000100a00 */
[-C--:B------:R-:W-:Y:S01]  /*1e460*/  HMMA.1688.F32.TF32 R36, R148, R48.reuse, R36 ;  /* 0x000000309424723c */ /* 0x080fe20000081024 */
[----:B-1----:R-:W4:Y:S07]  /*1e470*/  LDL.LU.64 R60, [R1+0x1250] ;  /* 0x00125000013c7983 */ /* 0x002f2e0000300a00 */
[----:B------:R-:W-:Y:S01]  /*1e480*/  HMMA.1688.F32.TF32 R8, R144, R48, R8 ;  /* 0x000000309008723c */ /* 0x000fe20000081008 */
[----:B------:R-:W-:Y:S04]  /*1e490*/  STL.64 [R1+0x3b0], R64 ;  /* 0x0003b04001007387 */ /* 0x000fe80000100a00 */
[----:B------:R-:W-:Y:S04]  /*1e4a0*/  STL.64 [R1+0x3b8], R66 ;  /* 0x0003b84201007387 */ /* 0x000fe80000100a00 */
[----:B---3--:R-:W4:Y:S04]  /*1e4b0*/  LDL.LU.64 R62, [R1+0x1258] ;  /* 0x00125800013e7983 */ /* 0x008f280000300a00 */
[----:B------:R1:W-:Y:S04]  /*1e4c0*/  STL.64 [R1+0x3d0], R56 ;  /* 0x0003d03801007387 */ /* 0x0003e80000100a00 */
[----:B------:R3:W-:Y:S04]  /*1e4d0*/  STL.64 [R1+0x3d8], R58 ;  /* 0x0003d83a01007387 */ /* 0x0007e80000100a00 */
[----:B-1----:R-:W4:Y:S04]  /*1e4e0*/  LDL.LU.64 R56, [R1+0x1240] ;  /* 0x0012400001387983 */ /* 0x002f280000300a00 */
[----:B---3--:R-:W3:Y:S04]  /*1e4f0*/  LDL.LU.64 R58, [R1+0x1248] ;  /* 0x00124800013a7983 */ /* 0x008ee80000300a00 */
[----:B------:R-:W-:Y:S04]  /*1e500*/  STL.64 [R1+0x6c0], R44 ;  /* 0x0006c02c01007387 */ /* 0x000fe80000100a00 */
[----:B------:R-:W-:Y:S04]  /*1e510*/  STL.64 [R1+0x6c8], R46 ;  /* 0x0006c82e01007387 */ /* 0x000fe80000100a00 */
[----:B------:R-:W1:Y:S04]  /*1e520*/  LDSM.16.M88.4 R44, [R5+0x56000] ;  /* 0x05600000052c783b */ /* 0x000e680000000200 */
[----:B------:R-:W-:Y:S04]  /*1e530*/  STL.64 [R1+0x870], R40 ;  /* 0x0008702801007387 */ /* 0x000fe80000100a00 */
[----:B------:R-:W-:Y:S04]  /*1e540*/  STL.64 [R1+0x878], R42 ;  /* 0x0008782a01007387 */ /* 0x000fe80000100a00 */
[----:B------:R-:W-:Y:S04]  /*1e550*/  STL.64 [R1+0xa30], R36 ;  /* 0x000a302401007387 */ /* 0x000fe80000100a00 */
[----:B------:R-:W-:Y:S04]  /*1e560*/  STL.64 [R1+0xa38], R38 ;  /* 0x000a382601007387 */ /* 0x000fe80000100a00 */
[----:B------:R-:W-:Y:S04]  /*1e570*/  STL.64 [R1+0xd30], R8 ;  /* 0x000d300801007387 */ /* 0x000fe80000100a00 */
[----:B------:R-:W-:Y:S04]  /*1e580*/  STL.64 [R1+0xd38], R10 ;  /* 0x000d380a01007387 */ /* 0x000fe80000100a00 */
[----:B------:R-:W3:Y:S04]  /*1e590*/  LDL.LU.64 R64, [R1+0x11c0] ;  /* 0x0011c00001407983 */ /* 0x000ee80000300a00 */
[----:B------:R-:W3:Y:S04]  /*1e5a0*/  LDL.LU.64 R66, [R1+0x11c8] ;  /* 0x0011c80001427983 */ /* 0x000ee80000300a00 */
[----:B------:R-:W3:Y:S04]  /*1e5b0*/  LDL.LU.64 R68, [R1+0x11b0] ;  /* 0x0011b00001447983 */ /* 0x000ee80000300a00 */
[----:B------:R-:W2:Y:S04]  /*1e5c0*/  LDSM.16.M88.4 R40, [R5+0x56800] ;  /* 0x056800000528783b */ /* 0x000ea80000000200 */
[----:B------:R-:W3:Y:S01]  /*1e5d0*/  LDL.LU.64 R70, [R1+0x11b8] ;  /* 0x0011b80001467983 */ /* 0x000ee20000300a00 */
[----:B------:R-:W-:Y:S01]  /*1e5e0*/  IMAD.MOV.U32 R16, RZ, RZ, R75 ;  /* 0x000000ffff107224 */ /* 0x000fe200078e004b */
[C---:B-1----:R-:W-:Y:S02]  /*1e5f0*/  HMMA.1688.F32.TF32 R244, R200.reuse, R44, R52 ;  /* 0x0000002cc8f4723c */ /* 0x042fe40000081034 */
[----:B------:R-:W3:Y:S04]  /*1e600*/  LDL.LU.64 R72, [R1+0x11a0] ;  /* 0x0011a00001487983 */ /* 0x000ee80000300a00 */
[----:B------:R-:W3:Y:S04]  /*1e610*/  LDL.LU.64 R74, [R1+0x11a8] ;  /* 0x0011a800014a7983 */ /* 0x000ee80000300a00 */
[----:B------:R-:W3:Y:S04]  /*1e620*/  LDL.LU.64 R52, [R1+0x1190] ;  /* 0x0011900001347983 */ /* 0x000ee80000300a00 */
[----:B------:R-:W3:Y:S04]  /*1e630*/  LDL.LU.64 R54, [R1+0x1198] ;  /* 0x0011980001367983 */ /* 0x000ee80000300a00 */
[----:B------:R-:W4:Y:S04]  /*1e640*/  LDSM.16.M88.4 R36, [R5+0x57000] ;  /* 0x057000000524783b */ /* 0x000f280000000200 */
[----:B------:R-:W3:Y:S01]  /*1e650*/  LDSM.16.M88.4 R8, [R5+0x57800] ;  /* 0x057800000508783b */ /* 0x000ee20000000200 */
[C---:B--2---:R-:W-:Y:S03]  /*1e660*/  HMMA.1688.F32.TF32 R240, R200.reuse, R40, R20 ;  /* 0x00000028c8f0723c */ /* 0x044fe60000081014 */
        /* <DEDUP_REMOVED lines=20> */
[C---:B----4-:R-:W-:Y:S08]  /*1e7b0*/  HMMA.1688.F32.TF32 R60, R200.reuse, R36, R60 ;  /* 0x00000024c83c723c */ /* 0x050ff0000008103c */
[----:B---3--:R-:W-:Y:S01]  /*1e7c0*/  HMMA.1688.F32.TF32 R200, R200, R8, R56 ;  /* 0x00000008c8c8723c */ /* 0x008fe20000081038 */
[----:B------:R-:W3:Y:S04]  /*1e7d0*/  LDL.LU.64 R56, [R1+0xf60] ;  /* 0x000f600001387983 */ /* 0x000ee80000300a00 */
[----:B------:R-:W3:Y:S03]  /*1e7e0*/  LDL.LU.64 R58, [R1+0xf68] ;  /* 0x000f6800013a7983 */ /* 0x000ee60000300a00 */
[C---:B------:R-:W-:Y:S08]  /*1e7f0*/  HMMA.1688.F32.TF32 R64, R196.reuse, R44, R64 ;  /* 0x0000002cc440723c */ /* 0x040ff00000081040 */
[C---:B------:R-:W-:Y:S08]  /*1e800*/  HMMA.1688.F32.TF32 R68, R196.reuse, R40, R68 ;  /* 0x00000028c444723c */ /* 0x040ff00000081044 */
[C---:B------:R-:W-:Y:S07]  /*1e810*/  HMMA.1688.F32.TF32 R72, R196.reuse, R36, R72 ;  /* 0x00000024c448723c */ /* 0x040fee0000081048 */
[----:B------:R-:W-:Y:S04]  /*1e820*/  STL.64 [R1+0x2268], R66 ;  /* 0x0022684201007387 */ /* 0x000fe80000100a00 */
[----:B------:R-:W-:Y:S01]  /*1e830*/  STL.64 [R1+0x2260], R64 ;  /* 0x0022604001007387 */ /* 0x000fe20000100a00 */
[----:B------:R-:W-:Y:S03]  /*1e840*/  HMMA.1688.F32.TF32 R196, R196, R8, R52 ;  /* 0x00000008c4c4723c */ /* 0x000fe60000081034 */
[----:B------:R-:W-:Y:S04]  /*1e850*/  STL.64 [R1+0x2278], R70 ;  /* 0x0022784601007387 */ /* 0x000fe80000100a00 */
[----:B------:R-:W-:Y:S04]  /*1e860*/  STL.64 [R1+0x2270], R68 ;  /* 0x0022704401007387 */ /* 0x000fe80000100a00 */
[----:B------:R-:W4:Y:S04]  /*1e870*/  LDL.LU.64 R52, [R1+0xf50] ;  /* 0x000f500001347983 */ /* 0x000f280000300a00 */
[----:B------:R-:W4:Y:S01]  /*1e880*/  LDL.LU.64 R54, [R1+0xf58] ;  /* 0x000f580001367983 */ /* 0x000f220000300a00 */
[C---:B--2---:R-:W-:Y:S03]  /*1e890*/  HMMA.1688.F32.TF32 R76, R192.reuse, R44, R20 ;  /* 0x0000002cc04c723c */ /* 0x044fe60000081014 */
[----:B------:R-:W2:Y:S04]  /*1e8a0*/  LDL.LU.64 R20, [R1+0xe60] ;  /* 0x000e600001147983 */ /* 0x000ea80000300a00 */
[----:B------:R-:W2:Y:S01]  /*1e8b0*/  LDL.LU.64 R22, [R1+0xe68] ;  /* 0x000e680001167983 */ /* 0x000ea20000300a00 */
[C---:B------:R-:W-:Y:S08]  /*1e8c0*/  HMMA.1688.F32.TF32 R80, R192.reuse, R40, R80 ;  /* 0x00000028c050723c */ /* 0x040ff00000081050 */
[C---:B------:R-:W-:Y:S08]  /*1e8d0*/  HMMA.1688.F32.TF32 R84, R192.reuse, R36, R84 ;  /* 0x00000024c054723c */ /* 0x040ff00000081054 */
[----:B------:R-:W-:Y:S01]  /*1e8e0*/  HMMA.1688.F32.TF32 R192, R192, R8, R116 ;  /* 0x00000008c0c0723c */ /* 0x000fe20000081074 */
[----:B------:R-:W-:Y:S04]  /*1e8f0*/  STL.64 [R1+0x2210], R78 ;  /* 0x0022104e01007387 */ /* 0x000fe80000100a00 */
[----:B------:R-:W-:Y:S04]  /*1e900*/  STL.64 [R1+0x2208], R76 ;  /* 0x0022084c01007387 */ /* 0x000fe80000100a00 */
[----:B------:R-:W-:Y:S04]  /*1e910*/  STL.64 [R1+0x2220], R82 ;  /* 0x0022205201007387 */ /* 0x000fe80000100a00 */
[----:B------:R-:W-:Y:S04]  /*1e920*/  STL.64 [R1+0x2218], R80 ;  /* 0x0022185001007387 */ /* 0x000fe80000100a00 */
[----:B------:R-:W-:Y:S04]  /*1e930*/  STL.64 [R1+0x2230], R86 ;  /* 0x0022305601007387 */ /* 0x000fe80000100a00 */
[----:B------:R-:W-:Y:S04]  /*1e940*/  STL.64 [R1+0x2228], R84 ;  /* 0x0022285401007387 */ /* 0x000fe80000100a00 */
        /* <DEDUP_REMOVED lines=12> */
[C---:B------:R-:W-:Y:S03]  /*1ea10*/  HMMA.1688.F32.TF32 R88, R188.reuse, R44, R88 ;  /* 0x0000002cbc58723c */ /* 0x040fe60000081058 */
[----:B------:R-:W2:Y:S04]  /*1ea20*/  LDL.LU.64 R212, [R1+0xd90] ;  /* 0x000d900001d47983 */ /* 0x000ea80000300a00 */
[----:B------:R-:W2:Y:S01]  /*1ea30*/  LDL.LU.64 R214, [R1+0xd98] ;  /* 0x000d980001d67983 */ /* 0x000ea20000300a00 */
[C---:B------:R-:W-:Y:S03]  /*1ea40*/  HMMA.1688.F32.TF32 R92, R188.reuse, R40, R92 ;  /* 0x00000028bc5c723c */ /* 0x040fe6000008105c */
[----:B------:R-:W2:Y:S04]  /*1ea50*/  LDL.LU.64 R216, [R1+0xd80] ;  /* 0x000d800001d87983 */ /* 0x000ea80000300a00 */
[----:B------:R-:W2:Y:S01]  /*1ea60*/  LDL.LU.64 R218, [R1+0xd88] ;  /* 0x000d880001da7983 */ /* 0x000ea20000300a00 */
[C---:B------:R-:W-:Y:S03]  /*1ea70*/  HMMA.1688.F32.TF32 R96, R188.reuse, R36, R96 ;  /* 0x00000024bc60723c */ /* 0x040fe60000081060 */
[----:B-1----:R-:W2:Y:S04]  /*1ea80*/  LDL.LU.64 R192, [R1+0xd00] ;  /* 0x000d000001c07983 */ /* 0x002ea80000300a00 */
[----:B------:R-:W2:Y:S01]  /*1ea90*/  LDL.LU.64 R194, [R1+0xd08] ;  /* 0x000d080001c27983 */ /* 0x000ea20000300a00 */
[----:B------:R-:W-:Y:S08]  /*1eaa0*/  HMMA.1688.F32.TF32 R188, R188, R8, R112 ;  /* 0x00000008bcbc723c */ /* 0x000ff00000081070 */
[C---:B------:R-:W-:Y:S01]  /*1eab0*/  HMMA.1688.F32.TF32 R112, R184.reuse, R40, R100 ;  /* 0x00000028b870723c */ /* 0x040fe20000081064 */
        /* <DEDUP_REMOVED lines=11> */
[----:B------:R-:W2:Y:S04]  /*1eb70*/  LDL.LU.64 R64, [R1+0xc10] ;  /* 0x000c100001407983 */ /* 0x000ea80000300a00 */
[----:B------:R-:W2:Y:S01]  /*1eb80*/  LDL.LU.64 R66, [R1+0xc18] ;  /* 0x000c180001427983 */ /* 0x000ea20000300a00 */
[C---:B---3--:R-:W-:Y:S03]  /*1eb90*/  HMMA.1688.F32.TF32 R116, R184.reuse, R36, R56 ;  /* 0x00000024b874723c */ /* 0x048fe60000081038 */
[----:B------:R-:W3:Y:S04]  /*1eba0*/  LDL.LU.64 R56, [R1+0xbf0] ;  /* 0x000bf00001387983 */ /* 0x000ee80000300a00 */
[----:B------:R-:W3:Y:S01]  /*1ebb0*/  LDL.LU.64 R58, [R1+0xbf8] ;  /* 0x000bf800013a7983 */ /* 0x000ee20000300a00 */
[----:B----4-:R-:W-:Y:S03]  /*1ebc0*/  HMMA.1688.F32.TF32 R184, R184, R8, R52 ;  /* 0x00000008b8b8723c */ /* 0x010fe60000081034 */
[----:B------:R-:W4:Y:S04]  /*1ebd0*/  LDL.LU.64 R52, [R1+0xb50] ;  /* 0x000b500001347983 */ /* 0x000f280000300a00 */
[----:B------:R-:W4:Y:S01]  /*1ebe0*/  LDL.LU.64 R54, [R1+0xb58] ;  /* 0x000b580001367983 */ /* 0x000f220000300a00 */
[C---:B--2---:R-:W-:Y:S03]  /*1ebf0*/  HMMA.1688.F32.TF32 R120, R180.reuse, R44, R20 ;  /* 0x0000002cb478723c */ /* 0x044fe60000081014 */
[----:B------:R-:W4:Y:S04]  /*1ec00*/  LDL.LU.64 R20, [R1+0xb40] ;  /* 0x000b400001147983 */ /* 0x000f280000300a00 */
[----:B------:R-:W4:Y:S01]  /*1ec10*/  LDL.LU.64 R22, [R1+0xb48] ;  /* 0x000b480001167983 */ /* 0x000f220000300a00 */
[C---:B------:R-:W-:Y:S08]  /*1ec20*/  HMMA.1688.F32.TF32 R124, R180.reuse, R40, R124 ;  /* 0x00000028b47c723c */ /* 0x040ff0000008107c */
[C---:B------:R-:W-:Y:S08]  /*1ec30*/  HMMA.1688.F32.TF32 R128, R180.reuse, R36, R128 ;  /* 0x00000024b480723c */ /* 0x040ff00000081080 */
[----:B------:R-:W-:Y:S08]  /*1ec40*/  HMMA.1688.F32.TF32 R204, R180, R8, R204 ;  /* 0x00000008b4cc723c */ /* 0x000ff000000810cc */
[C---:B------:R-:W-:Y:S08]  /*1ec50*/  HMMA.1688.F32.TF32 R180, R176.reuse, R44, R220 ;  /* 0x0000002cb0b4723c */ /* 0x040ff000000810dc */
[C---:B------:R-:W-:Y:S08]  /*1ec60*/  HMMA.1688.F32.TF32 R208, R176.reuse, R40, R208 ;  /* 0x00000028b0d0723c */ /* 0x040ff000000810d0 */
[C---:B------:R-:W-:Y:S08]  /*1ec70*/  HMMA.1688.F32.TF32 R212, R176.reuse, R36, R212 ;  /* 0x00000024b0d4723c */ /* 0x040ff000000810d4 */
[----:B------:R-:W-:Y:S08]  /*1ec80*/  HMMA.1688.F32.TF32 R216, R176, R8, R216 ;  /* 0x00000008b0d8723c */ /* 0x000ff000000810d8 */
[C---:B------:R-:W-:Y:S08]  /*1ec90*/  HMMA.1688.F32.TF32 R176, R172.reuse, R44, R192 ;  /* 0x0000002cacb0723c */ /* 0x040ff000000810c0 */
[C---:B------:R-:W-:Y:S08]  /*1eca0*/  HMMA.1688.F32.TF32 R220, R172.reuse, R40, R100 ;  /* 0x00000028acdc723c */ /* 0x040ff00000081064 */
[C---:B------:R-:W-:Y:S08]  /*1ecb0*/  HMMA.1688.F32.TF32 R224, R172.reuse, R36, R84 ;  /* 0x00000024ace0723c */ /* 0x040ff00000081054 */
[----:B------:R-:W-:Y:S08]  /*1ecc0*/  HMMA.1688.F32.TF32 R228, R172, R8, R80 ;  /* 0x00000008ace4723c */ /* 0x000ff00000081050 */
[C---:B------:R-:W-:Y:S01]  /*1ecd0*/  HMMA.1688.F32.TF32 R236, R168.reuse, R36, R64 ;  /* 0x00000024a8ec723c */ /* 0x040fe20000081040 */
[----:B------:R-:W2:Y:S07]  /*1ece0*/  LDL.LU.64 R64, [R1+0xb30] ;  /* 0x000b300001407983 */ /* 0x000eae0000300a00 */
[C---:B------:R-:W-:Y:S08]  /*1ecf0*/  HMMA.1688.F32.TF32 R172, R168.reuse, R44, R76 ;  /* 0x0000002ca8ac723c */ /* 0x040ff0000008104c */
[C---:B------:R-:W-:Y:S08]  /*1ed00*/  HMMA.1688.F32.TF32 R232, R168.reuse, R40, R68 ;  /* 0x00000028a8e8723c */ /* 0x040ff00000081044 */
[----:B---3--:R-:W-:Y:S08]  /*1ed10*/  HMMA.1688.F32.TF32 R168, R168, R8, R56 ;  /* 0x00000008a8a8723c */ /* 0x008ff00000081038 */
[C---:B----4-:R-:W-:Y:S08]  /*1ed20*/  HMMA.1688.F32.TF32 R52, R164.reuse, R44, R52 ;  /* 0x0000002ca434723c */ /* 0x050ff00000081034 */
[C---:B------:R-:W-:Y:S11]  /*1ed30*/  HMMA.1688.F32.TF32 R20, R164.reuse, R40, R20 ;  /* 0x00000028a414723c */ /* 0x040ff60000081014 */
[----:B------:R-:W-:Y:S04]  /*1ed40*/  @!UPT UIADD3 URZ, URZ, URZ, URZ ;  /* 0x0000003f3f3ff290 */ /* 0x000fe8000fffe03f */
[----:B------:R1:W-:Y:S04]  /*1ed50*/  STL.64 [R1+0x200], R52 ;  /* 0x0002003401007387 */ /* 0x0003e80000100a00 */
[----:B------:R3:W-:Y:S04]  /*1ed60*/  STL.64 [R1+0x208], R54 ;  /* 0x0002083601007387 */ /* 0x0007e80000100a00 */
[----:B------:R-:W2:Y:S04]  /*1ed70*/  LDL.LU.64 R66, [R1+0xb38] ;  /* 0x000b380001427983 */ /* 0x000ea80000300a00 */
[----:B------:R4:W-:Y:S04]  /*1ed80*/  STL.64 [R1+0x1f0], R20 ;  /* 0x0001f01401007387 */ /* 0x0009e80000100a00 */
[----:B------:R1:W-:Y:S04]  /*1ed90*/  STL.64 [R1+0x1f8], R22 ;  /* 0x0001f81601007387 */ /* 0x0003e80000100a00 */
[----:B------:R-:W2:Y:S04]  /*1eda0*/  LDL.LU.64 R56, [R1+0xb10] ;  /* 0x000b100001387983 */ /* 0x000ea80000300a00 */
[----:B------:R-:W2:Y:S04]  /*1edb0*/  LDL.LU.64 R58, [R1+0xb18] ;  /* 0x000b1800013a7983 */ /* 0x000ea80000300a00 */
[----:B-1----:R-:W2:Y:S04]  /*1edc0*/  LDL.LU.64 R52, [R1+0xaa0] ;  /* 0x000aa00001347983 */ /* 0x002ea80000300a00 */
[----:B---3--:R-:W3:Y:S04]  /*1edd0*/  LDL.LU.64 R54, [R1+0xaa8] ;  /* 0x000aa80001367983 */ /* 0x008ee80000300a00 */
        /* <DEDUP_REMOVED lines=12> */
[C---:B--2---:R-:W-:Y:S03]  /*1eea0*/  HMMA.1688.F32.TF32 R192, R164.reuse, R36, R64 ;  /* 0x00000024a4c0723c */ /* 0x044fe60000081040 */
[----:B------:R-:W2:Y:S04]  /*1eeb0*/  LDL.LU.64 R64, [R1+0x9c0] ;  /* 0x0009c00001407983 */ /* 0x000ea80000300a00 */
[----:B------:R-:W2:Y:S01]  /*1eec0*/  LDL.LU.64 R66, [R1+0x9c8] ;  /* 0x0009c80001427983 */ /* 0x000ea20000300a00 */
[----:B------:R-:W-:Y:S08]  /*1eed0*/  HMMA.1688.F32.TF32 R164, R164, R8, R56 ;  /* 0x00000008a4a4723c */ /* 0x000ff00000081038 */
[C---:B---3--:R-:W-:Y:S07]  /*1eee0*/  HMMA.1688.F32.TF32 R52, R160.reuse, R44, R52 ;  /* 0x0000002ca034723c */ /* 0x048fee0000081034 */
[----:B------:R-:W-:Y:S04]  /*1eef0*/  STL.64 [R1+0x1e0], R192 ;  /* 0x0001e0c001007387 */ /* 0x000fe80000100a00 */
[----:B------:R-:W-:Y:S04]  /*1ef00*/  STL.64 [R1+0x1e8], R194 ;  /* 0x0001e8c201007387 */ /* 0x000fe80000100a00 */
[----:B------:R-:W3:Y:S04]  /*1ef10*/  LDL.LU.64 R56, [R1+0x9b0] ;  /* 0x0009b00001387983 */ /* 0x000ee80000300a00 */
[----:B------:R-:W3:Y:S04]  /*1ef20*/  LDL.LU.64 R58, [R1+0x9b8] ;  /* 0x0009b800013a7983 */ /* 0x000ee80000300a00 */
[----:B------:R1:W-:Y:S04]  /*1ef30*/  STL.64 [R1+0x2d0], R52 ;  /* 0x0002d03401007387 */ /* 0x0003e80000100a00 */
[----:B------:R4:W-:Y:S04]  /*1ef40*/  STL.64 [R1+0x2d8], R54 ;  /* 0x0002d83601007387 */ /* 0x0009e80000100a00 */
[----:B-1----:R-:W3:Y:S04]  /*1ef50*/  LDL.LU.64 R52, [R1+0x9a0] ;  /* 0x0009a00001347983 */ /* 0x002ee80000300a00 */
[----:B----4-:R-:W4:Y:S01]  /*1ef60*/  LDL.LU.64 R54, [R1+0x9a8] ;  /* 0x0009a80001367983 */ /* 0x010f220000300a00 */
[C---:B------:R-:W-:Y:S03]  /*1ef70*/  HMMA.1688.F32.TF32 R192, R160.reuse, R40, R20 ;  /* 0x00000028a0c0723c */ /* 0x040fe60000081014 */
[----:B------:R-:W4:Y:S04]  /*1ef80*/  LDL.LU.64 R20, [R1+0x990] ;  /* 0x0009900001147983 */ /* 0x000f280000300a00 */
[----:B------:R-:W4:Y:S01]  /*1ef90*/  LDL.LU.64 R22, [R1+0x998] ;  /* 0x0009980001167983 */ /* 0x000f220000300a00 */
[C---:B------:R-:W-:Y:S08]  /*1efa0*/  HMMA.1688.F32.TF32 R100, R160.reuse, R36, R100 ;  /* 0x00000024a064723c */ /* 0x040ff00000081064 */
[----:B------:R-:W-:Y:S08]  /*1efb0*/  HMMA.1688.F32.TF32 R160, R160, R8, R84 ;  /* 0x00000008a0a0723c */ /* 0x000ff00000081054 */
[C---:B------:R-:W-:Y:S08]  /*1efc0*/  HMMA.1688.F32.TF32 R84, R156.reuse, R44, R80 ;  /* 0x0000002c9c54723c */ /* 0x040ff00000081050 */
[C---:B------:R-:W-:Y:S08]  /*1efd0*/  HMMA.1688.F32.TF32 R80, R156.reuse, R40, R76 ;  /* 0x000000289c50723c */ /* 0x040ff0000008104c */
[C---:B------:R-:W-:Y:S01]  /*1efe0*/  HMMA.1688.F32.TF32 R76, R156.reuse, R36, R68 ;  /* 0x000000249c4c723c */ /* 0x040fe20000081044 */
[----:B------:R-:W-:Y:S04]  /*1eff0*/  STL.64 [R1+0x2c0], R192 ;  /* 0x0002c0c001007387 */ /* 0x000fe80000100a00 */
[----:B------:R-:W-:Y:S04]  /*1f000*/  STL.64 [R1+0x2c8], R194 ;  /* 0x0002c8c201007387 */ /* 0x000fe80000100a00 */
[----:B------:R-:W-:Y:S04]  /*1f010*/  STL.64 [R1+0x2b0], R100 ;  /* 0x0002b06401007387 */ /* 0x000fe80000100a00 */
[----:B------:R-:W-:Y:S04]  /*1f020*/  STL.64 [R1+0x2b8], R102 ;  /* 0x0002b86601007387 */ /* 0x000fe80000100a00 */
[----:B------:R-:W-:Y:S04]  /*1f030*/  STL.64 [R1+0x3a0], R84 ;  /* 0x0003a05401007387 */ /* 0x000fe80000100a00 */
[----:B------:R-:W-:Y:S04]  /*1f040*/  STL.64 [R1+0x3a8], R86 ;  /* 0x0003a85601007387 */ /* 0x000fe80000100a00 */
[----:B------:R-:W4:Y:S04]  /*1f050*/  LDL.LU.64 R68, [R1+0x8e0] ;  /* 0x0008e00001447983 */ /* 0x000f280000300a00 */
[----:B------:R-:W-:Y:S04]  /*1f060*/  STL.64 [R1+0x390], R80 ;  /* 0x0003905001007387 */ /* 0x000fe80000100a00 */
[----:B------:R-:W-:Y:S04]  /*1f070*/  STL.64 [R1+0x398], R82 ;  /* 0x0003985201007387 */ /* 0x000fe80000100a00 */
[----:B------:R-:W4:Y:S04]  /*1f080*/  LDL.LU.64 R70, [R1+0x8e8] ;  /* 0x0008e80001467983 */ /* 0x000f280000300a00 */
[----:B------:R-:W-:Y:S04]  /*1f090*/  STL.64 [R1+0x370], R76 ;  /* 0x0003704c01007387 */ /* 0x000fe80000100a00 */
[----:B------:R-:W-:Y:S01]  /*1f0a0*/  STL.64 [R1+0x378], R78 ;  /* 0x0003784e01007387 */ /* 0x000fe20000100a00 */
[----:B--2---:R-:W-:Y:S08]  /*1f0b0*/  HMMA.1688.F32.TF32 R156, R156, R8, R64 ;  /* 0x000000089c9c723c */ /* 0x004ff00000081040 */
[C---:B---3--:R-:W-:Y:S11]  /*1f0c0*/  HMMA.1688.F32.TF32 R64, R152.reuse, R44, R56 ;  /* 0x0000002c9840723c */ /* 0x048ff60000081038 */
[----:B------:R-:W-:Y:S04]  /*1f0d0*/  @!UPT UIADD3 URZ, URZ, URZ, URZ ;  /* 0x0000003f3f3ff290 */ /* 0x000fe8000fffe03f */
[----:B------:R-:W-:Y:S04]  /*1f0e0*/  STL [R1+0x2160], R156 ;  /* 0x0021609c01007387 */ /* 0x000fe80000100800 */
[----:B------:R-:W-:Y:S04]  /*1f0f0*/  STL [R1+0x215c], R157 ;  /* 0x00215c9d01007387 */ /* 0x000fe80000100800 */
[----:B------:R-:W-:Y:S04]  /*1f100*/  STL [R1+0x2158], R158 ;  /* 0x0021589e01007387 */ /* 0x000fe80000100800 */
[----:B------:R-:W-:Y:S01]  /*1f110*/  STL [R1+0x2154], R159 ;  /* 0x0021549f01007387 */ /* 0x000fe20000100800 */
[C---:B----4-:R-:W-:Y:S03]  /*1f120*/  HMMA.1688.F32.TF32 R56, R152.reuse, R40, R52 ;  /* 0x000000289838723c */ /* 0x050fe60000081034 */
[----:B------:R-:W2:Y:S04]  /*1f130*/  LDL.LU.64 R52, [R1+0x930] ;  /* 0x0009300001347983 */ /* 0x000ea80000300a00 */
[----:B------:R-:W-:Y:S04]  /*1f140*/  STL.64 [R1+0x4d0], R64 ;  /* 0x0004d04001007387 */ /* 0x000fe80000100a00 */
[----:B------:R-:W-:Y:S04]  /*1f150*/  STL.64 [R1+0x4d8], R66 ;  /* 0x0004d84201007387 */ /* 0x000fe80000100a00 */
[----:B------:R-:W2:Y:S08]  /*1f160*/  LDL.LU.64 R54, [R1+0x938] ;  /* 0x0009380001367983 */ /* 0x000eb00000300a00 */
[----:B------:R-:W-:Y:S04]  /*1f170*/  STL.64 [R1+0x4b0], R56 ;  /* 0x0004b03801007387 */ /* 0x000fe80000100a00 */
[----:B------:R1:W-:Y:S02]  /*1f180*/  STL.64 [R1+0x4b8], R58 ;  /* 0x0004b83a01007387 */ /* 0x0003e40000100a00 */
[----:B-1----:R-:W-:Y:S02]  /*1f190*/  HMMA.1688.F32.TF32 R56, R152, R36, R20 ;  /* 0x000000249838723c */ /* 0x002fe40000081014 */
[----:B------:R-:W3:Y:S04]  /*1f1a0*/  LDL.LU.64 R20, [R1+0x920] ;  /* 0x0009200001147983 */ /* 0x000ee80000300a00 */
[----:B------:R-:W3:Y:S11]  /*1f1b0*/  LDL.LU.64 R22, [R1+0x928] ;  /* 0x0009280001167983 */ /* 0x000ef60000300a00 */
[----:B------:R-:W-:Y:S06]  /*1f1c0*/  @!UPT UIADD3 URZ, URZ, URZ, URZ ;  /* 0x0000003f3f3ff290 */ /* 0x000fec000fffe03f */
[----:B------:R1:W-:Y:S04]  /*1f1d0*/  STL.64 [R1+0x480], R56 ;  /* 0x0004803801007387 */ /* 0x0003e80000100a00 */
[----:B------:R4:W-:Y:S04]  /*1f1e0*/  STL.64 [R1+0x488], R58 ;  /* 0x0004883a01007387 */ /* 0x0009e80000100a00 */
[----:B------:R-:W3:Y:S04]  /*1f1f0*/  LDL.LU.64 R64, [R1+0x910] ;  /* 0x0009100001407983 */ /* 0x000ee80000300a00 */
[----:B------:R-:W3:Y:S04]  /*1f200*/  LDL.LU.64 R66, [R1+0x918] ;  /* 0x0009180001427983 */ /* 0x000ee80000300a00 */
[----:B-1----:R-:W3:Y:S04]  /*1f210*/  LDL.LU.64 R56, [R1+0x7f0] ;  /* 0x0007f00001387983 */ /* 0x002ee80000300a00 */
[----:B----4-:R-:W4:Y:S01]  /*1f220*/  LDL.LU.64 R58, [R1+0x7f8] ;  /* 0x0007f800013a7983 */ /* 0x010f220000300a00 */
[----:B--2---:R-:W-:Y:S11]  /*1f230*/  HMMA.1688.F32.TF32 R52, R140, R44, R52 ;  /* 0x0000002c8c34723c */ /* 0x004ff60000081034 */
[----:B------:R-:W-:Y:S11]  /*1f240*/  @!UPT UIADD3 URZ, URZ, URZ, URZ ;  /* 0x0000003f3f3ff290 */ /* 0x000ff6000fffe03f */
[----:B------:R-:W-:Y:S01]  /*1f250*/  @!UPT UIADD3 URZ, URZ, URZ, URZ ;  /* 0x0000003f3f3ff290 */ /* 0x000fe2000fffe03f */
[----:B------:R1:W-:Y:S01]  /*1f260*/  STL.64 [R1+0x650], R52 ;  /* 0x0006503401007387 */ /* 0x0003e20000100a00 */
[----:B------:R-:W-:Y:S02]  /*1f270*/  IMAD.MOV.U32 R6, RZ, RZ, R54 ;  /* 0x000000ffff067224 */ /* 0x000fe400078e0036 */
[----:B------:R-:W-:Y:S01]  /*1f280*/  IMAD.MOV.U32 R7, RZ, RZ, R55 ;  /* 0x000000ffff077224 */ /* 0x000fe200078e0037 */
[----:B-1----:R-:W2:Y:S04]  /*1f290*/  LDL.LU.64 R52, [R1+0x900] ;  /* 0x0009000001347983 */ /* 0x002ea80000300a00 */
[----:B------:R-:W2:Y:S01]  /*1f2a0*/  LDL.LU.64 R54, [R1+0x908] ;  /* 0x0009080001367983 */ /* 0x000ea20000300a00 */
[----:B------:R-:W-:Y:S03]  /*1f2b0*/  HMMA.1688.F32.TF32 R68, R152, R8, R68 ;  /* 0x000000089844723c */ /* 0x000fe60000081044 */
[----:B------:R1:W-:Y:S01]  /*1f2c0*/  STL [R1+0x2150], R7 ;  /* 0x0021500701007387 */ /* 0x0003e20000100800 */
[----:B------:R-:W-:-:S02]  /*1f2d0*/  IMAD.MOV.U32 R76, RZ, RZ, R26 ;  /* 0x000000ffff4c7224 */ /* 0x000fc400078e001a */
[----:B------:R-:W-:Y:S01]  /*1f2e0*/  IMAD.MOV.U32 R77, RZ, RZ, R27 ;  /* 0x000000ffff4d7224 */ /* 0x000fe200078e001b */
[----:B------:R-:W-:Y:S01]  /*1f2f0*/  MOV R79, R106 ;  /* 0x0000006a004f7202 */ /* 0x000fe20000000f00 */
[----:B------:R-:W-:Y:S01]  /*1f300*/  IMAD.MOV.U32 R78, RZ, RZ, R3 ;  /* 0x000000ffff4e7224 */ /* 0x000fe200078e0003 */
[----:B------:R-:W-:Y:S01]  /*1f310*/  MOV R249, R14 ;  /* 0x0000000e00f97202 */ /* 0x000fe20000000f00 */
[----:B------:R-:W-:Y:S01]  /*1f320*/  IMAD.MOV.U32 R80, RZ, RZ, R35 ;  /* 0x000000ffff507224 */ /* 0x000fe200078e0023 */
[----:B------:R-:W-:Y:S01]  /*1f330*/  LDS R152, [R2+0x4000] ;  /* 0x0040000002987984 */ /* 0x000fe20000000800 */
[----:B------:R-:W-:Y:S02]  /*1f340*/  IMAD.MOV.U32 R81, RZ, RZ, R34 ;  /* 0x000000ffff517224 */ /* 0x000fe400078e0022 */
[----:B------:R-:W-:Y:S01]  /*1f350*/  IMAD.MOV.U32 R82, RZ, RZ, R139 ;  /* 0x000000ffff527224 */ /* 0x000fe200078e008b */
[----:B------:R-:W-:Y:S01]  /*1f360*/  LDS R154, [R2+0x6000] ;  /* 0x00600000029a7984 */ /* 0x000fe20000000800 */
[----:B------:R-:W-:-:S02]  /*1f370*/  IMAD.MOV.U32 R83, RZ, RZ, R138 ;  /* 0x000000ffff537224 */ /* 0x000fc400078e008a */
[----:B------:R-:W-:Y:S01]  /*1f380*/  IMAD.MOV.U32 R251, RZ, RZ, R12 ;  /* 0x000000fffffb7224 */ /* 0x000fe200078e000c */
[----:B------:R-:W-:Y:S01]  /*1f390*/  LDS R153, [R0+0x4000] ;  /* 0x0040000000997984 */ /* 0x000fe20000000800 */
[----:B---3--:R-:W-:Y:S01]  /*1f3a0*/  HMMA.1688.F32.TF32 R64, R140, R36, R64 ;  /* 0x000000248c40723c */ /* 0x008fe20000081040 */
[----:B------:R-:W-:Y:S02]  /*1f3b0*/  IMAD.MOV.U32 R250, RZ, RZ, R13 ;  /* 0x000000fffffa7224 */ /* 0x000fe400078e000d */
[----:B------:R-:W3:Y:S01]  /*1f3c0*/  LDS R155, [R0+0x6000] ;  /* 0x00600000009b7984 */ /* 0x000ee20000000800 */
[----:B------:R-:W-:Y:S01]  /*1f3d0*/  IMAD.MOV.U32 R156, RZ, RZ, R68 ;  /* 0x000000ffff9c7224 */ /* 0x000fe200078e0044 */
[----:B------:R-:W-:Y:S01]  /*1f3e0*/  MOV R157, R69 ;  /* 0x00000045009d7202 */ /* 0x000fe20000000f00 */
[----:B------:R-:W-:Y:S02]  /*1f3f0*/  IMAD.MOV.U32 R158, RZ, RZ, R70 ;  /* 0x000000ffff9e7224 */ /* 0x000fe400078e0046 */
[----:B------:R-:W-:-:S02]  /*1f400*/  IMAD.MOV.U32 R159, RZ, RZ, R71 ;  /* 0x000000ffff9f7224 */ /* 0x000fc400078e0047 */
[C---:B------:R-:W-:Y:S08]  /*1f410*/  HMMA.1688.F32.TF32 R68, R140.reuse, R40, R20 ;  /* 0x000000288c44723c */ /* 0x040ff00000081014 */
[----:B----4-:R-:W-:Y:S01]  /*1f420*/  HMMA.1688.F32.TF32 R56, R140, R8, R56 ;  /* 0x000000088c38723c */ /* 0x010fe20000081038 */
[----:B------:R-:W-:Y:S04]  /*1f430*/  STL [R1+0x214c], R6 ;  /* 0x00214c0601007387 */ /* 0x000fe80000100800 */
[----:B------:R-:W4:Y:S04]  /*1f440*/  LDL.LU.64 R20, [R1+0x940] ;  /* 0x0009400001147983 */ /* 0x000f280000300a00 */
[----:B------:R-:W4:Y:S01]  /*1f450*/  LDL.LU.64 R22, [R1+0x948] ;  /* 0x0009480001167983 */ /* 0x000f220000300a00 */
[----:B-1----:R-:W-:Y:S01]  /*1f460*/  MOV R7, R66 ;  /* 0x0000004200077202 */ /* 0x002fe20000000f00 */
[----:B------:R-:W-:-:S02]  /*1f470*/  IMAD.MOV.U32 R248, RZ, RZ, R15 ;  /* 0x000000fffff87224 */ /* 0x000fc400078e000f */
[----:B------:R-:W-:Y:S04]  /*1f480*/  LDS R140, [R2+0x4080] ;  /* 0x00408000028c7984 */ /* 0x000fe80000000800 */
[----:B------:R1:W-:Y:S04]  /*1f490*/  STL.64 [R1+0x640], R68 ;  /* 0x0006404401007387 */ /* 0x0003e80000100a00 */
[----:B------:R3:W-:Y:S04]  /*1f4a0*/  STL.64 [R1+0x648], R70 ;  /* 0x0006484601007387 */ /* 0x0007e80000100a00 */
[----:B------:R3:W-:Y:S04]  /*1f4b0*/  STL.64 [R1+0x630], R64 ;  /* 0x0006304001007387 */ /* 0x0007e80000100a00 */
[----:B-1----:R-:W4:Y:S04]  /*1f4c0*/  LDL.LU.64 R68, [R1+0x970] ;  /* 0x0009700001447983 */ /* 0x002f280000300a00 */
[----:B---3--:R-:W3:Y:S01]  /*1f4d0*/  LDL.LU.64 R70, [R1+0x978] ;  /* 0x0009780001467983 */ /* 0x008ee20000300a00 */
[----:B------:R-:W-:-:S03]  /*1f4e0*/  IMAD.MOV.U32 R6, RZ, RZ, R67 ;  /* 0x000000ffff067224 */ /* 0x000fc600078e0043 */
[----:B------:R1:W-:Y:S04]  /*1f4f0*/  STL.64 [R1+0x4e0], R56 ;  /* 0x0004e03801007387 */ /* 0x0003e80000100a00 */
[----:B------:R1:W-:Y:S04]  /*1f500*/  STL.64 [R1+0x4e8], R58 ;  /* 0x0004e83a01007387 */ /* 0x0003e80000100a00 */
[----:B------:R-:W3:Y:S04]  /*1f510*/  LDL.LU.64 R64, [R1+0x960] ;  /* 0x0009600001407983 */ /* 0x000ee80000300a00 */
[----:B------:R-:W3:Y:S04]  /*1f520*/  LDL.LU.64 R66, [R1+0x968] ;  /* 0x0009680001427983 */ /* 0x000ee80000300a00 */
[----:B-1----:R-:W3:Y:S04]  /*1f530*/  LDL.LU.64 R56, [R1+0x860] ;  /* 0x0008600001387983 */ /* 0x002ee80000300a00 */
[----:B------:R-:W3:Y:S04]  /*1f540*/  LDL.LU.64 R58, [R1+0x868] ;  /* 0x00086800013a7983 */ /* 0x000ee80000300a00 */
[----:B------:R-:W-:Y:S04]  /*1f550*/  LDS R142, [R2+0x6080] ;  /* 0x00608000028e7984 */ /* 0x000fe80000000800 */
[----:B------:R-:W-:Y:S04]  /*1f560*/  LDS R141, [R0+0x4080] ;  /* 0x00408000008d7984 */ /* 0x000fe80000000800 */
[----:B------:R-:W1:Y:S01]  /*1f570*/  LDS R143, [R0+0x6080] ;  /* 0x00608000008f7984 */ /* 0x000e620000000800 */
[C---:B--2---:R-:W-:Y:S11]  /*1f580*/  HMMA.1688.F32.TF32 R52, R148.reuse, R44, R52 ;  /* 0x0000002c9434723c */ /* 0x044ff60000081034 */
[----:B------:R-:W-:Y:S11]  /*1f590*/  @!UPT UIADD3 URZ, URZ, URZ, URZ ;  /* 0x0000003f3f3ff290 */ /* 0x000ff6000fffe03f */
[----:B------:R-:W-:Y:S02]  /*1f5a0*/  @!UPT UIADD3 URZ, URZ, URZ, URZ ;  /* 0x0000003f3f3ff290 */ /* 0x000fe4000fffe03f */
[----:B------:R-:W-:Y:S02]  /*1f5b0*/  IMAD.MOV.U32 R137, RZ, RZ, R55 ;  /* 0x000000ffff897224 */ /* 0x000fe400078e0037 */
[----:B------:R-:W-:Y:S02]  /*1f5c0*/  IMAD.MOV.U32 R136, RZ, RZ, R54 ;  /* 0x000000ffff887224 */ /* 0x000fe400078e0036 */
[----:B------:R-:W-:Y:S01]  /*1f5d0*/  IMAD.MOV.U32 R133, RZ, RZ, R53 ;  /* 0x000000ffff857224 */ /* 0x000fe200078e0035 */
[----:B------:R2:W-:Y:S04]  /*1f5e0*/  STL [R1+0x7f0], R52 ;  /* 0x0007f03401007387 */ /* 0x0005e80000100800 */
[----:B------:R-:W-:Y:S04]  /*1f5f0*/  STL [R1+0x2124], R137 ;  /* 0x0021248901007387 */ /* 0x000fe80000100800 */
[----:B------:R-:W-:Y:S04]  /*1f600*/  STL [R1+0x2120], R136 ;  /* 0x0021208801007387 */ /* 0x000fe80000100800 */
[----:B------:R1:W-:Y:S04]  /*1f610*/  STL [R1+0x211c], R133 ;  /* 0x00211c8501007387 */ /* 0x0003e80000100800 */
[----:B--2---:R-:W2:Y:S04]  /*1f620*/  LDL.LU.64 R52, [R1+0x840] ;  /* 0x0008400001347983 */ /* 0x004ea80000300a00 */
[----:B------:R-:W2:Y:S01]  /*1f630*/  LDL.LU.64 R54, [R1+0x848] ;  /* 0x0008480001367983 */ /* 0x000ea20000300a00 */
[C---:B----4-:R-:W-:Y:S08]  /*1f640*/  HMMA.1688.F32.TF32 R20, R148.reuse, R40, R20 ;  /* 0x000000289414723c */ /* 0x050ff00000081014 */
[C---:B---3--:R-:W-:Y:S11]  /*1f650*/  HMMA.1688.F32.TF32 R68, R148.reuse, R36, R68 ;  /* 0x000000249444723c */ /* 0x048ff60000081044 */
[----:B------:R-:W-:Y:S04]  /*1f660*/  @!UPT UIADD3 URZ, URZ, URZ, URZ ;  /* 0x0000003f3f3ff290 */ /* 0x000fe8000fffe03f */
[----:B------:R3:W-:Y:S01]  /*1f670*/  STL.64 [R1+0x7e0], R20 ;  /* 0x0007e01401007387 */ /* 0x0007e20000100a00 */
[----:B------:R-:W-:Y:S08]  /*1f680*/  HMMA.1688.F32.TF32 R148, R148, R8, R64 ;  /* 0x000000089494723c */ /* 0x000ff00000081040 */
[----:B------:R-:W-:Y:S01]  /*1f690*/  HMMA.1688.F32.TF32 R56, R144, R44, R56 ;  /* 0x0000002c9038723c */ /* 0x000fe20000081038 */
[----:B-1----:R-:W-:Y:S01]  /*1f6a0*/  IMAD.MOV.U32 R133, RZ, RZ, R71 ;  /* 0x000000ffff857224 */ /* 0x002fe200078e0047 */
[----:B------:R1:W-:Y:S01]  /*1f6b0*/  STL.64 [R1+0x7e8], R22 ;  /* 0x0007e81601007387 */ /* 0x0003e20000100a00 */
[----:B------:R-:W-:Y:S01]  /*1f6c0*/  IMAD.MOV.U32 R136, RZ, RZ, R70 ;  /* 0x000000ffff887224 */ /* 0x000fe200078e0046 */
[----:B------:R-:W-:-:S02]  /*1f6d0*/  MOV R137, R69 ;  /* 0x0000004500897202 */ /* 0x000fc40000000f00 */
[----:B---3--:R-:W3:Y:S04]  /*1f6e0*/  LDL.LU.64 R20, [R1+0x830] ;  /* 0x0008300001147983 */ /* 0x008ee80000300a00 */
[----:B-1----:R-:W3:Y:S04]  /*1f6f0*/  LDL.LU.64 R22, [R1+0x838] ;  /* 0x0008380001167983 */ /* 0x002ee80000300a00 */
[----:B------:R-:W-:Y:S04]  /*1f700*/  STL [R1+0x7d0], R68 ;  /* 0x0007d04401007387 */ /* 0x000fe80000100800 */
[----:B------:R-:W-:Y:S04]  /*1f710*/  STL [R1+0x2130], R133 ;  /* 0x0021308501007387 */ /* 0x000fe80000100800 */
[----:B------:R-:W-:Y:S04]  /*1f720*/  STL [R1+0x212c], R136 ;  /* 0x00212c8801007387 */ /* 0x000fe80000100800 */
[----:B------:R-:W-:Y:S04]  /*1f730*/  STL [R1+0x2128], R137 ;  /* 0x0021288901007387 */ /* 0x000fe80000100800 */
[----:B------:R1:W-:Y:S04]  /*1f740*/  STL.64 [R1+0x2090], R150 ;  /* 0x0020909601007387 */ /* 0x0003e80000100a00 */
[----:B------:R4:W-:Y:S01]  /*1f750*/  STL.64 [R1+0x2088], R148 ;  /* 0x0020889401007387 */ /* 0x0009e20000100a00 */
[----:B-1----:R-:W-:-:S02]  /*1f760*/  IMAD.MOV.U32 R150, RZ, RZ, R57 ;  /* 0x000000ffff967224 */ /* 0x002fc400078e0039 */
[----:B------:R-:W-:Y:S02]  /*1f770*/  IMAD.MOV.U32 R151, RZ, RZ, R56 ;  /* 0x000000ffff977224 */ /* 0x000fe400078e0038 */
[----:B----4-:R-:W-:Y:S01]  /*1f780*/  IMAD.MOV.U32 R148, RZ, RZ, R59 ;  /* 0x000000ffff947224 */ /* 0x010fe200078e003b */
[----:B------:R-:W-:-:S04]  /*1f790*/  MOV R149, R58 ;  /* 0x0000003a00957202 */ /* 0x000fc80000000f00 */
[----:B------:R-:W-:Y:S01]  /*1f7a0*/  STL [R1+0x2140], R148 ;  /* 0x0021409401007387 */ /* 0x000fe20000100800 */
[----:B------:R-:W-:-:S03]  /*1f7b0*/  IMAD.MOV.U32 R64, RZ, RZ, R31 ;  /* 0x000000ffff407224 */ /* 0x000fc600078e001f */
[----:B------:R-:W-:Y:S01]  /*1f7c0*/  STL [R1+0x213c], R150 ;  /* 0x00213c9601007387 */ /* 0x000fe20000100800 */
[----:B------:R-:W-:-:S03]  /*1f7d0*/  IMAD.MOV.U32 R65, RZ, RZ, R30 ;  /* 0x000000ffff417224 */ /* 0x000fc600078e001e */
[----:B------:R-:W-:Y:S01]  /*1f7e0*/  STL [R1+0x2138], R151 ;  /* 0x0021389701007387 */ /* 0x000fe20000100800 */
[----:B------:R-:W-:-:S03]  /*1f7f0*/  MOV R66, R252 ;  /* 0x000000fc00427202 */ /* 0x000fc60000000f00 */
[----:B------:R-:W-:Y:S01]  /*1f800*/  STL [R1+0x2134], R149 ;  /* 0x0021349501007387 */ /* 0x000fe20000100800 */
[----:B------:R-:W-:Y:S01]  /*1f810*/  IMAD.MOV.U32 R67, RZ, RZ, R107 ;  /* 0x000000ffff437224 */ /* 0x000fe200078e006b */
[----:B--2---:R-:W-:Y:S11]  /*1f820*/  HMMA.1688.F32.TF32 R52, R144, R40, R52 ;  /* 0x000000289034723c */ /* 0x004ff60000081034 */
[----:B------:R-:W-:Y:S11]  /*1f830*/  @!UPT UIADD3 URZ, URZ, URZ, URZ ;  /* 0x0000003f3f3ff290 */ /* 0x000ff6000fffe03f */
[----:B------:R-:W-:Y:S01]  /*1f840*/  @!UPT UIADD3 URZ, URZ, URZ, URZ ;  /* 0x0000003f3f3ff290 */ /* 0x000fe2000fffe03f */
[----:B------:R1:W-:Y:S04]  /*1f850*/  STL [R1+0x8a0], R52 ;  /* 0x0008a03401007387 */ /* 0x0003e80000100800 */
[----:B------:R-:W2:Y:S04]  /*1f860*/  LDL.LU R31, [R1+0x2344] ;  /* 0x00234400011f7983 */ /* 0x000ea80000300800 */
[----:B------:R-:W4:Y:S04]  /*1f870*/  LDL.LU R30, [R1+0x2340] ;  /* 0x00234000011e7983 */ /* 0x000f280000300800 */
[----:B------:R-:W3:Y:S04]  /*1f880*/  LDL.LU R252, [R1+0x233c] ;  /* 0x00233c0001fc7983 */ /* 0x000ee80000300800 */
[----:B------:R-:W3:Y:S04]  /*1f890*/  LDL.LU R107, [R1+0x2338] ;  /* 0x00233800016b7983 */ /* 0x000ee80000300800 */
[----:B------:R-:W3:Y:S04]  /*1f8a0*/  LDL.LU R26, [R1+0x2334] ;  /* 0x00233400011a7983 */ /* 0x000ee80000300800 */
[----:B------:R-:W3:Y:S04]  /*1f8b0*/  LDL.LU R27, [R1+0x2330] ;  /* 0x00233000011b7983 */ /* 0x000ee80000300800 */
[----:B------:R-:W3:Y:S04]  /*1f8c0*/  LDL.LU R3, [R1+0x232c] ;  /* 0x00232c0001037983 */ /* 0x000ee80000300800 */
[----:B------:R-:W3:Y:S04]  /*1f8d0*/  LDL.LU R106, [R1+0x2328] ;  /* 0x00232800016a7983 */ /* 0x000ee80000300800 */
[----:B------:R-:W3:Y:S04]  /*1f8e0*/  LDL.LU.64 R56, [R1+0x7a0] ;  /* 0x0007a00001387983 */ /* 0x000ee80000300a00 */
[----:B------:R-:W3:Y:S04]  /*1f8f0*/  LDL.LU.64 R58, [R1+0x7a8] ;  /* 0x0007a800013a7983 */ /* 0x000ee80000300a00 */
[----:B------:R-:W3:Y:S04]  /*1f900*/  LDL.LU R35, [R1+0x2324] ;  /* 0x0023240001237983 */ /* 0x000ee80000300800 */
[----:B------:R-:W3:Y:S04]  /*1f910*/  LDL.LU R34, [R1+0x2320] ;  /* 0x0023200001227983 */ /* 0x000ee80000300800 */
[----:B------:R-:W3:Y:S04]  /*1f920*/  LDL.LU R139, [R1+0x231c] ;  /* 0x00231c00018b7983 */ /* 0x000ee80000300800 */
[----:B------:R-:W3:Y:S01]  /*1f930*/  LDL.LU R138, [R1+0x2318] ;  /* 0x00231800018a7983 */ /* 0x000ee20000300800 */
[----:B--2---:R-:W-:-:S02]  /*1f940*/  IMAD.MOV.U32 R87, RZ, RZ, R31 ;  /* 0x000000ffff577224 */ /* 0x004fc400078e001f */
[----:B----4-:R-:W-:Y:S02]  /*1f950*/  IMAD.MOV.U32 R86, RZ, RZ, R30 ;  /* 0x000000ffff567224 */ /* 0x010fe400078e001e */
[----:B---3--:R-:W-:Y:S01]  /*1f960*/  IMAD.MOV.U32 R85, RZ, RZ, R252 ;  /* 0x000000ffff557224 */ /* 0x008fe200078e00fc */
[----:B------:R-:W-:Y:S02]  /*1f970*/  MOV R84, R107 ;  /* 0x0000006b00547202 */ /* 0x000fe40000000f00 */
[----:B------:R-:W2:Y:S04]  /*1f980*/  LDL.LU R107, [R1+0x2314] ;  /* 0x00231400016b7983 */ /* 0x000ea80000300800 */
[----:B------:R-:W3:Y:S04]  /*1f990*/  LDL.LU R252, [R1+0x2310] ;  /* 0x0023100001fc7983 */ /* 0x000ee80000300800 */
[----:B------:R-:W4:Y:S04]  /*1f9a0*/  LDL.LU R30, [R1+0x230c] ;  /* 0x00230c00011e7983 */ /* 0x000f280000300800 */
[----:B------:R-:W4:Y:S01]  /*1f9b0*/  LDL.LU R31, [R1+0x2308] ;  /* 0x00230800011f7983 */ /* 0x000f220000300800 */
[----:B------:R-:W-:-:S02]  /*1f9c0*/  IMAD.MOV.U32 R195, RZ, RZ, R3 ;  /* 0x000000ffffc37224 */ /* 0x000fc400078e0003 */
[----:B------:R-:W-:Y:S01]  /*1f9d0*/  IMAD.MOV.U32 R194, RZ, RZ, R106 ;  /* 0x000000ffffc27224 */ /* 0x000fe200078e006a */
[----:B------:R-:W-:Y:S01]  /*1f9e0*/  MOV R193, R35 ;  /* 0x0000002300c17202 */ /* 0x000fe20000000f00 */
[----:B------:R-:W-:Y:S02]  /*1f9f0*/  IMAD.MOV.U32 R192, RZ, RZ, R34 ;  /* 0x000000ffffc07224 */ /* 0x000fe400078e0022 */
[----:B------:R-:W2:Y:S04]  /*1fa00*/  LDL.LU R34, [R1+0x2304] ;  /* 0x0023040001227983 */ /* 0x000ea80000300800 */
[----:B------:R-:W2:Y:S04]  /*1fa10*/  LDL.LU R35, [R1+0x2300] ;  /* 0x0023000001237983 */ /* 0x000ea80000300800 */
[----:B------:R-:W2:Y:S04]  /*1fa20*/  LDL.LU R106, [R1+0x22fc] ;  /* 0x0022fc00016a7983 */ /* 0x000ea80000300800 */
[----:B------:R-:W3:Y:S01]  /*1fa30*/  LDL.LU R3, [R1+0x22f8] ;  /* 0x0022f80001037983 */ /* 0x000ee20000300800 */
[----:B------:R-:W-:Y:S01]  /*1fa40*/  HMMA.1688.F32.TF32 R20, R144, R36, R20 ;  /* 0x000000249014723c */ /* 0x000fe20000081014 */
[----:B------:R-:W-:-:S02]  /*1fa50*/  IMAD.MOV.U32 R133, RZ, RZ, R53 ;  /* 0x000000ffff857224 */ /* 0x000fc400078e0035 */
[----:B-1----:R-:W4:Y:S01]  /*1fa60*/  LDL.LU R52, [R1+0xb00] ;  /* 0x000b000001347983 */ /* 0x002f220000300800 */
[----:B------:R-:W-:Y:S02]  /*1fa70*/  IMAD.MOV.U32 R136, RZ, RZ, R54 ;  /* 0x000000ffff887224 */ /* 0x000fe400078e0036 */
[----:B------:R-:W-:Y:S01]  /*1fa80*/  IMAD.MOV.U32 R137, RZ, RZ, R55 ;  /* 0x000000ffff897224 */ /* 0x000fe200078e0037 */
[----:B------:R-:W4:Y:S04]  /*1fa90*/  LDL.LU R53, [R1+0xb04] ;  /* 0x000b040001357983 */ /* 0x000f280000300800 */
[----:B------:R-:W4:Y:S04]  /*1faa0*/  LDL.LU R54, [R1+0xb08] ;  /* 0x000b080001367983 */ /* 0x000f280000300800 */
[----:B------:R-:W4:Y:S09]  /*1fab0*/  LDL.LU R55, [R1+0xb0c] ;  /* 0x000b0c0001377983 */ /* 0x000f320000300800 */
[----:B------:R-:W-:Y:S01]  /*1fac0*/  MOV R132, R20 ;  /* 0x0000001400847202 */ /* 0x000fe20000000f00 */
[----:B------:R-:W-:Y:S01]  /*1fad0*/  IMAD.MOV.U32 R105, RZ, RZ, R21 ;  /* 0x000000ffff697224 */ /* 0x000fe200078e0015 */
[----:B------:R-:W4:Y:S01]  /*1fae0*/  LDL.LU R20, [R1+0x670] ;  /* 0x0006700001147983 */ /* 0x000f220000300800 */
[----:B------:R-:W-:-:S02]  /*1faf0*/  IMAD.MOV.U32 R104, RZ, RZ, R22 ;  /* 0x000000ffff687224 */ /* 0x000fc400078e0016 */
[----:B------:R-:W-:Y:S01]  /*1fb00*/  IMAD.MOV.U32 R5, RZ, RZ, R23 ;  /* 0x000000ffff057224 */ /* 0x000fe200078e0017 */
[----:B------:R-:W4:Y:S01]  /*1fb10*/  LDL.LU R21, [R1+0x674] ;  /* 0x0006740001157983 */ /* 0x000f220000300800 */
[----:B--2---:R-:W-:Y:S02]  /*1fb20*/  IMAD.MOV.U32 R23, RZ, RZ, R106 ;  /* 0x000000ffff177224 */ /* 0x004fe400078e006a */
[----:B---3--:R-:W-:Y:S02]  /*1fb30*/  IMAD.MOV.U32 R22, RZ, RZ, R3 ;  /* 0x000000ffff167224 */ /* 0x008fe400078e0003 */
[----:B------:R-:W2:Y:S04]  /*1fb40*/  LDL.LU R3, [R1+0x22f4] ;  /* 0x0022f40001037983 */ /* 0x000ea80000300800 */
[----:B------:R-:W3:Y:S04]  /*1fb50*/  LDL.LU R106, [R1+0x22f0] ;  /* 0x0022f000016a7983 */ /* 0x000ee80000300800 */
[----:B------:R-:W4:Y:S04]  /*1fb60*/  LDL.LU R100, [R1+0x950] ;  /* 0x0009500001647983 */ /* 0x000f280000300800 */
[----:B------:R-:W4:Y:S04]  /*1fb70*/  LDL.LU R101, [R1+0x954] ;  /* 0x0009540001657983 */ /* 0x000f280000300800 */
[----:B------:R-:W4:Y:S04]  /*1fb80*/  LDL.LU R102, [R1+0x958] ;  /* 0x0009580001667983 */ /* 0x000f280000300800 */
[----:B------:R-:W4:Y:S01]  /*1fb90*/  LDL.LU R103, [R1+0x95c] ;  /* 0x00095c0001677983 */ /* 0x000f220000300800 */
[----:B------:R-:W-:-:S03]  /*1fba0*/  IMAD.MOV.U32 R68, RZ, RZ, R135 ;  /* 0x000000ffff447224 */ /* 0x000fc600078e0087 */
[----:B------:R-:W4:Y:S01]  /*1fbb0*/  LDL.LU R12, [R1+0x6f0] ;  /* 0x0006f000010c7983 */ /* 0x000f220000300800 */
[----:B------:R-:W-:-:S03]  /*1fbc0*/  IMAD.MOV.U32 R69, RZ, RZ, R134 ;  /* 0x000000ffff457224 */ /* 0x000fc600078e0086 */
[----:B------:R-:W4:Y:S01]  /*1fbd0*/  LDL.LU R13, [R1+0x6f4] ;  /* 0x0006f400010d7983 */ /* 0x000f220000300800 */
[----:B--2---:R-:W-:Y:S01]  /*1fbe0*/  IMAD.MOV.U32 R15, RZ, RZ, R3 ;  /* 0x000000ffff0f7224 */ /* 0x004fe200078e0003 */
[----:B---3--:R-:W-:Y:S02]  /*1fbf0*/  MOV R14, R106 ;  /* 0x0000006a000e7202 */ /* 0x008fe40000000f00 */
[----:B------:R-:W2:Y:S04]  /*1fc00*/  LDL.LU R106, [R1+0x22ec] ;  /* 0x0022ec00016a7983 */ /* 0x000ea80000300800 */
[----:B------:R-:W3:Y:S04]  /*1fc10*/  LDL.LU R3, [R1+0x22e8] ;  /* 0x0022e80001037983 */ /* 0x000ee80000300800 */
[----:B------:R-:W2:Y:S04]  /*1fc20*/  LDL.LU R135, [R1+0x22e4] ;  /* 0x0022e40001877983 */ /* 0x000ea80000300800 */
[----:B------:R-:W3:Y:S01]  /*1fc30*/  LDL.LU R134, [R1+0x22e0] ;  /* 0x0022e00001867983 */ /* 0x000ee20000300800 */
[----:B------:R-:W-:Y:S07]  /*1fc40*/  HMMA.1688.F32.TF32 R56, R144, R8, R56 ;  /* 0x000000089038723c */ /* 0x000fee0000081038 */
[----:B------:R-:W-:Y:S01]  /*1fc50*/  MOV R144, R252 ;  /* 0x000000fc00907202 */ /* 0x000fe20000000f00 */
[----:B------:R-:W-:Y:S01]  /*1fc60*/  IMAD.MOV.U32 R145, RZ, RZ, R107 ;  /* 0x000000ffff917224 */ /* 0x000fe200078e006b */
[----:B------:R-:W4:Y:S01]  /*1fc70*/  LDL.LU R252, [R1+0x22dc] ;  /* 0x0022dc0001fc7983 */ /* 0x000f220000300800 */
[----:B------:R-:W-:-:S02]  /*1fc80*/  IMAD.MOV.U32 R146, RZ, RZ, R138 ;  /* 0x000000ffff927224 */ /* 0x000fc400078e008a */
[----:B------:R-:W-:Y:S01]  /*1fc90*/  IMAD.MOV.U32 R147, RZ, RZ, R139 ;  /* 0x000000ffff937224 */ /* 0x000fe200078e008b */
[----:B------:R-:W4:Y:S04]  /*1fca0*/  LDL.LU R107, [R1+0x22d8] ;  /* 0x0022d800016b7983 */ /* 0x000f280000300800 */
[----:B------:R-:W4:Y:S04]  /*1fcb0*/  LDL.LU R138, [R1+0x22d4] ;  /* 0x0022d400018a7983 */ /* 0x000f280000300800 */
[----:B------:R-:W4:Y:S03]  /*1fcc0*/  LDL.LU R139, [R1+0x22d0] ;  /* 0x0022d000018b7983 */ /* 0x000f260000300800 */
[----:B------:R-:W-:-:S02]  /*1fcd0*/  IMAD.MOV.U32 R148, RZ, RZ, R56 ;  /* 0x000000ffff947224 */ /* 0x000fc400078e0038 */
[----:B------:R-:W-:Y:S01]  /*1fce0*/  IMAD.MOV.U32 R150, RZ, RZ, R57 ;  /* 0x000000ffff967224 */ /* 0x000fe200078e0039 */
[----:B--2---:R-:W-:Y:S01]  /*1fcf0*/  MOV R57, R135 ;  /* 0x0000008700397202 */ /* 0x004fe20000000f00 */
[----:B---3--:R-:W-:Y:S02]  /*1fd00*/  IMAD.MOV.U32 R56, RZ, RZ, R134 ;  /* 0x000000ffff387224 */ /* 0x008fe400078e0086 */
[----:B------:R-:W2:Y:S04]  /*1fd10*/  LDL.LU R134, [R1+0x22cc] ;  /* 0x0022cc0001867983 */ /* 0x000ea80000300800 */
[----:B------:R-:W2:Y:S01]  /*1fd20*/  LDL.LU R135, [R1+0x22c8] ;  /* 0x0022c80001877983 */ /* 0x000ea20000300800 */
[----:B----4-:R-:W-:Y:S01]  /*1fd30*/  HMMA.1688.F32.TF32 R52, R152, R138, R52 ;  /* 0x0000008a9834723c */ /* 0x010fe20000081034 */
[----:B------:R-:W-:Y:S01]  /*1fd40*/  IMAD.MOV.U32 R70, RZ, RZ, R33 ;  /* 0x000000ffff467224 */ /* 0x000fe200078e0021 */
[----:B------:R-:W-:Y:S01]  /*1fd50*/  MOV R71, R32 ;  /* 0x0000002000477202 */ /* 0x000fe20000000f00 */
[----:B------:R-:W-:-:S02]  /*1fd60*/  IMAD.MOV.U32 R151, RZ, RZ, R58 ;  /* 0x000000ffff977224 */ /* 0x000fc400078e003a */
[----:B------:R-:W-:Y:S02]  /*1fd70*/  IMAD.MOV.U32 R149, RZ, RZ, R59 ;  /* 0x000000ffff957224 */ /* 0x000fe400078e003b */
[----:B------:R-:W-:Y:S02]  /*1fd80*/  IMAD.MOV.U32 R58, RZ, RZ, R252 ;  /* 0x000000ffff3a7224 */ /* 0x000fe400078e00fc */
[----:B------:R-:W-:Y:S11]  /*1fd90*/  IMAD.MOV.U32 R59, RZ, RZ, R3 ;  /* 0x000000ffff3b7224 */ /* 0x000ff600078e0003 */
[----:B------:R-:W-:Y:S04]  /*1fda0*/  @!UPT UIADD3 URZ, URZ, URZ, URZ ;  /* 0x0000003f3f3ff290 */ /* 0x000fe8000fffe03f */
[----:B------:R-:W-:Y:S01]  /*1fdb0*/  MOV R33, R54 ;  /* 0x0000003600217202 */ /* 0x000fe20000000f00 */
[----:B------:R-:W-:Y:S02]  /*1fdc0*/  IMAD.MOV.U32 R32, RZ, RZ, R55 ;  /* 0x000000ffff207224 */ /* 0x000fe400078e0037 */
[----:B------:R-:W-:Y:S01]  /*1fdd0*/  IMAD.MOV.U32 R37, RZ, RZ, R52 ;  /* 0x000000ffff257224 */ /* 0x000fe200078e0034 */
[----:B------:R-:W3:Y:S01]  /*1fde0*/  LDL.LU.64 R54, [R1+0x22c0] ;  /* 0x0022c00001367983 */ /* 0x000ee20000300a00 */
[----:B------:R-:W-:-:S03]  /*1fdf0*/  IMAD.MOV.U32 R36, RZ, RZ, R53 ;  /* 0x000000ffff247224 */ /* 0x000fc600078e0035 */
[----:B------:R-:W4:Y:S01]  /*1fe00*/  LDL.LU.64 R52, [R1+0x22b8] ;  /* 0x0022b80001347983 */ /* 0x000f220000300a00 */
[C---:B--2---:R-:W-:Y:S11]  /*1fe10*/  HMMA.1688.F32.TF32 R100, R152.reuse, R134, R100 ;  /* 0x000000869864723c */ /* 0x044ff60000081064 */
[----:B------:R-:W-:Y:S11]  /*1fe20*/  @!UPT UIADD3 URZ, URZ, URZ, URZ ;  /* 0x0000003f3f3ff290 */ /* 0x000ff6000fffe03f */
[----:B------:R-:W-:Y:S01]  /*1fe30*/  @!UPT UIADD3 URZ, URZ, URZ, URZ ;  /* 0x0000003f3f3ff290 */ /* 0x000fe2000fffe03f */
[----:B------:R1:W-:Y:S01]  /*1fe40*/  STL.64 [R1+0x9c0], R100 ;  /* 0x0009c06401007387 */ /* 0x0003e20000100a00 */
[----:B------:R-:W-:Y:S02]  /*1fe50*/  IMAD.MOV.U32 R252, RZ, RZ, R102 ;  /* 0x000000fffffc7224 */ /* 0x000fe400078e0066 */
[----:B------:R-:W-:Y:S02]  /*1fe60*/  IMAD.MOV.U32 R3, RZ, RZ, R103 ;  /* 0x000000ffff037224 */ /* 0x000fe400078e0067 */
[----:B------:R-:W2:Y:S01]  /*1fe70*/  LDL.LU.64 R102, [R1+0x22b0] ;  /* 0x0022b00001667983 */ /* 0x000ea20000300a00 */
[C---:B------:R-:W-:Y:S03]  /*1fe80*/  HMMA.1688.F32.TF32 R12, R152.reuse, R106, R12 ;  /* 0x0000006a980c723c */ /* 0x040fe6000008100c */
[----:B-1----:R-:W3:Y:S04]  /*1fe90*/  LDL.LU.64 R100, [R1+0x22a8] ;  /* 0x0022a80001647983 */ /* 0x002ee80000300a00 */
[----:B------:R-:W-:Y:S04]  /*1fea0*/  STL [R1+0x1fec], R252 ;  /* 0x001fecfc01007387 */ /* 0x000fe80000100800 */
[----:B------:R-:W-:Y:S11]  /*1feb0*/  STL [R1+0x1fe8], R3 ;  /* 0x001fe80301007387 */ /* 0x000ff60000100800 */
[----:B------:R-:W-:Y:S01]  /*1fec0*/  @!UPT UIADD3 URZ, URZ, URZ, URZ ;  /* 0x0000003f3f3ff290 */ /* 0x000fe2000fffe03f */
[----:B------:R-:W-:Y:S04]  /*1fed0*/  STL.64 [R1+0xb10], R12 ;  /* 0x000b100c01007387 */ /* 0x000fe80000100a00 */
[----:B------:R1:W-:Y:S04]  /*1fee0*/  STL.64 [R1+0xb18], R14 ;  /* 0x000b180e01007387 */ /* 0x0003e80000100a00 */
[----:B-1----:R-:W3:Y:S04]  /*1fef0*/  LDL.LU.64 R14, [R1+0x22a0] ;  /* 0x0022a000010e7983 */ /* 0x002ee80000300a00 */
[----:B------:R-:W3:Y:S01]  /*1ff00*/  LDL.LU.64 R12, [R1+0x2298] ;  /* 0x00229800010c7983 */ /* 0x000ee20000300a00 */
[C---:B--2---:R-:W-:Y:S11]  /*1ff10*/  HMMA.1688.F32.TF32 R20, R152.reuse, R102, R20 ;  /* 0x000000669814723c */ /* 0x044ff60000081014 */
[----:B------:R-:W-:Y:S11]  /*1ff20*/  @!UPT UIADD3 URZ, URZ, URZ, URZ ;  /* 0x0000003f3f3ff290 */ /* 0x000ff6000fffe03f */
[----:B------:R-:W-:Y:S01]  /*1ff30*/  @!UPT UIADD3 URZ, URZ, URZ, URZ ;  /* 0x0000003f3f3ff290 */ /* 0x000fe2000fffe03f */
[----:B------:R-:W-:Y:S04]  /*1ff40*/  STL.64 [R1+0xc00], R20 ;  /* 0x000c001401007387 */ /* 0x000fe80000100a00 */
[----:B------:R1:W-:Y:S04]  /*1ff50*/  STL.64 [R1+0xc08], R22 ;  /* 0x000c081601007387 */ /* 0x0003e80000100a00 */
[----:B-1----:R-:W2:Y:S01]  /*1ff60*/  LDL.LU.64 R22, [R1+0x2290] ;  /* 0x0022900001167983 */ /* 0x002ea20000300a00 */
[C---:B------:R-:W-:Y:S03]  /*1ff70*/  HMMA.1688.F32.TF32 R144, R152.reuse, R34, R144 ;  /* 0x000000229890723c */ /* 0x040fe60000081090 */
[----:B------:R-:W3:Y:S05]  /*1ff80*/  LDL.LU.64 R20, [R1+0x2288] ;  /* 0x0022880001147983 */ /* 0x000eea0000300a00 */
[C---:B------:R-:W-:Y:S11]  /*1ff90*/  HMMA.1688.F32.TF32 R192, R152.reuse, R30, R192 ;  /* 0x0000001e98c0723c */ /* 0x040ff600000810c0 */
[----:B------:R-:W-:Y:S04]  /*1ffa0*/  @!UPT UIADD3 URZ, URZ, URZ, URZ ;  /* 0x0000003f3f3ff290 */ /* 0x000fe8000fffe03f */
[----:B------:R-:W-:Y:S04]  /*1ffb0*/  STL.64 [R1+0xd50], R144 ;  /* 0x000d509001007387 */ /* 0x000fe80000100a00 */
[----:B------:R1:W-:Y:S02]  /*1ffc0*/  STL.64 [R1+0xd58], R146 ;  /* 0x000d589201007387 */ /* 0x0003e40000100a00 */
[----:B-1----:R-:W-:Y:S02]  /*1ffd0*/  HMMA.1688.F32.TF32 R144, R152, R26, R84 ;  /* 0x0000001a9890723c */ /* 0x002fe40000081054 */
[----:B------:R-:W-:Y:S04]  /*1ffe0*/  STL.64 [R1+0xdc0], R192 ;  /* 0x000dc0c001007387 */ /* 0x000fe80000100a00 */
[----:B------:R-:W-:Y:S11]  /*1fff0*/  STL.64 [R1+0xdc8], R194 ;  /* 0x000dc8c201007387 */ /* 0x000ff60000100a00 */
[----:B------:R-:W-:Y:S06]  /*20000*/  @!UPT UIADD3 URZ, URZ, URZ, URZ ;  /* 0x0000003f3f3ff290 */ /* 0x000fec000fffe03f */
[----:B------:R-:W-:Y:S04]  /*20010*/  STL.64 [R1+0xe90], R144 ;  /* 0x000e909001007387 */ /* 0x000fe80000100a00 */
[----:B------:R-:W-:Y:S01]  /*20020*/  STL.64 [R1+0xe98], R146 ;  /* 0x000e989201007387 */ /* 0x000fe20000100a00 */
[----:B------:R-:W-:Y:S03]  /*20030*/  HMMA.1688.F32.TF32 R56, R140, R138, R56 ;  /* 0x0000008a8c38723c */ /* 0x000fe60000081038 */
[----:B------:R-:W-:Y:S04]  /*20040*/  LDS R144, [R2+0x4100] ;  /* 0x0041000002907984 */ /* 0x000fe80000000800 */
[----:B------:R-:W-:Y:S04]  /*20050*/  LDS R146, [R2+0x6100] ;  /* 0x0061000002927984 */ /* 0x000fe80000000800 */
[----:B------:R-:W-:Y:S04]  /*20060*/  LDS R145, [R0+0x4100] ;  /* 0x0041000000917984 */ /* 0x000fe80000000800 */
[----:B------:R-:W1:Y:S09]  /*20070*/  LDS R147, [R0+0x6100] ;  /* 0x0061000000937984 */ /* 0x000e720000000800 */
[----:B------:R-:W-:Y:S01]  /*20080*/  IMAD.MOV.U32 R45, RZ, RZ, R56 ;  /* 0x000000ffff2d7224 */ /* 0x000fe200078e0038 */
[----:B------:R-:W-:Y:S01]  /*20090*/  MOV R44, R57 ;  /* 0x00000039002c7202 */ /* 0x000fe20000000f00 */
[----:B------:R-:W-:-:S02]  /*200a0*/  IMAD.MOV.U32 R41, RZ, RZ, R58 ;  /* 0x000000ffff297224 */ /* 0x000fc400078e003a */
[----:B------:R-:W-:Y:S01]  /*200b0*/  IMAD.MOV.U32 R40, RZ, RZ, R59 ;  /* 0x000000ffff287224 */ /* 0x000fe200078e003b */
[C---:B--2---:R-:W-:Y:S08]  /*200c0*/  HMMA.1688.F32.TF32 R84, R152.reuse, R22, R80 ;  /* 0x000000169854723c */ /* 0x044ff00000081050 */
[C---:B------:R-:W-:Y:S08]  /*200d0*/  HMMA.1688.F32.TF32 R80, R152.reuse, R18, R76 ;  /* 0x000000129850723c */ /* 0x040ff0000008104c */
[C---:B---3--:R-:W-:Y:S08]  /*200e0*/  HMMA.1688.F32.TF32 R76, R152.reuse, R14, R68 ;  /* 0x0000000e984c723c */ /* 0x048ff00000081044 */
[C---:B------:R-:W-:Y:S08]  /*200f0*/  HMMA.1688.F32.TF32 R68, R152.reuse, R54, R64 ;  /* 0x000000369844723c */ /* 0x040ff00000081040 */
[C---:B------:R-:W-:Y:S01]  /*20100*/  HMMA.1688.F32.TF32 R64, R152.reuse, R50, R248 ;  /* 0x000000329840723c */ /* 0x040fe200000810f8 */
[----:B------:R-:W-:Y:S04]  /*20110*/  STL.64 [R1+0xf90], R84 ;  /* 0x000f905401007387 */ /* 0x000fe80000100a00 */
[----:B------:R-:W-:Y:S04]  /*20120*/  STL.64 [R1+0xf98], R86 ;  /* 0x000f985601007387 */ /* 0x000fe80000100a00 */
[----:B------:R-:W-:Y:S04]  /*20130*/  STL.64 [R1+0x1080], R80 ;  /* 0x0010805001007387 */ /* 0x000fe80000100a00 */
[----:B------:R-:W-:Y:S04]  /*20140*/  STL.64 [R1+0x1088], R82 ;  /* 0x0010885201007387 */ /* 0x000fe80000100a00 */
[----:B------:R-:W-:Y:S04]  /*20150*/  STL.64 [R1+0x11b0], R76 ;  /* 0x0011b04c01007387 */ /* 0x000fe80000100a00 */
[----:B------:R2:W-:Y:S04]  /*20160*/  STL.64 [R1+0x11b8], R78 ;  /* 0x0011b84e01007387 */ /* 0x0005e80000100a00 */
[----:B------:R-:W-:Y:S04]  /*20170*/  STL.64 [R1+0x1290], R68 ;  /* 0x0012904401007387 */ /* 0x000fe80000100a00 */
[----:B------:R3:W-:Y:S01]  /*20180*/  STL.64 [R1+0x1298], R70 ;  /* 0x0012984601007387 */ /* 0x0007e20000100a00 */
[C---:B--2---:R-:W-:Y:S03]  /*20190*/  HMMA.1688.F32.TF32 R76, R152.reuse, R46, R244 ;  /* 0x0000002e984c723c */ /* 0x044fe600000810f4 */
[----:B------:R-:W-:Y:S04]  /*201a0*/  STL.64 [R1+0x1390], R64 ;  /* 0x0013904001007387 */ /* 0x000fe80000100a00 */
[----:B------:R2:W-:Y:S01]  /*201b0*/  STL.64 [R1+0x1398], R66 ;  /* 0x0013984201007387 */ /* 0x0005e20000100a00 */
[C---:B---3--:R-:W-:Y:S08]  /*201c0*/  HMMA.1688.F32.TF32 R68, R152.reuse, R42, R240 ;  /* 0x0000002a9844723c */ /* 0x048ff000000810f0 */
[C---:B--2---:R-:W-:Y:S08]  /*201d0*/  HMMA.1688.F32.TF32 R64, R152.reuse, R38, R60 ;  /* 0x000000269840723c */ /* 0x044ff0000008103c */
[----:B------:R-:W-:Y:S01]  /*201e0*/  HMMA.1688.F32.TF32 R60, R152, R10, R200 ;  /* 0x0000000a983c723c */ /* 0x000fe200000810c8 */
[----:B------:R-:W-:Y:S04]  /*201f0*/  STL.64 [R1+0x1450], R76 ;  /* 0x0014504c01007387 */ /* 0x000fe80000100a00 */
[----:B------:R-:W-:Y:S04]  /*20200*/  STL.64 [R1+0x1458], R78 ;  /* 0x0014584e01007387 */ /* 0x000fe80000100a00 */
[----:B------:R-:W-:Y:S04]  /*20210*/  STL.64 [R1+0x1440], R68 ;  /* 0x0014404401007387 */ /* 0x000fe80000100a00 */
[----:B------:R-:W-:Y:S04]  /*20220*/  STL.64 [R1+0x1448], R70 ;  /* 0x0014484601007387 */ /* 0x000fe80000100a00 */
[----:B------:R2:W-:Y:S04]  /*20230*/  STL.64 [R1+0x1430], R64 ;  /* 0x0014304001007387 */ /* 0x0005e80000100a00 */
[----:B------:R3:W-:Y:S04]  /*20240*/  STL.64 [R1+0x1438], R66 ;  /* 0x0014384201007387 */ /* 0x0007e80000100a00 */
[----:B------:R-:W-:Y:S04]  /*20250*/  STL.64 [R1+0x1420], R60 ;  /* 0x0014203c01007387 */ /* 0x000fe80000100a00 */
[----:B------:R1:W-:Y:S04]  /*20260*/  STL.64 [R1+0x1428], R62 ;  /* 0x0014283e01007387 */ /* 0x0003e80000100a00 */
[----:B------:R-:W4:Y:S04]  /*20270*/  LDL.LU R80, [R1+0xe0] ;  /* 0x0000e00001507983 */ /* 0x000f280000300800 */
[----:B------:R-:W4:Y:S04]  /*20280*/  LDL.LU R81, [R1+0xe4] ;  /* 0x0000e40001517983 */ /* 0x000f280000300800 */
[----:B------:R-:W4:Y:S04]  /*20290*/  LDL.LU R82, [R1+0xe8] ;  /* 0x0000e80001527983 */ /* 0x000f280000300800 */
[----:B------:R-:W4:Y:S04]  /*202a0*/  LDL.LU R83, [R1+0xec] ;  /* 0x0000ec0001537983 */ /* 0x000f280000300800 */
[----:B------:R-:W4:Y:S04]  /*202b0*/  LDL.LU R84, [R1+0xf0] ;  /* 0x0000f00001547983 */ /* 0x000f280000300800 */
[----:B------:R-:W4:Y:S04]  /*202c0*/  LDL.LU R85, [R1+0xf4] ;  /* 0x0000f40001557983 */ /* 0x000f280000300800 */
[----:B------:R-:W4:Y:S04]  /*202d0*/  LDL.LU R86, [R1+0xf8] ;  /* 0x0000f80001567983 */ /* 0x000f280000300800 */
[----:B------:R-:W4:Y:S04]  /*202e0*/  LDL.LU R87, [R1+0xfc] ;  /* 0x0000fc0001577983 */ /* 0x000f280000300800 */
[----:B------:R-:W1:Y:S04]  /*202f0*/  LDL.LU R240, [R1+0x980] ;  /* 0x0009800001f07983 */ /* 0x000e680000300800 */
[----:B------:R-:W1:Y:S04]  /*20300*/  LDL.LU R241, [R1+0x984] ;  /* 0x0009840001f17983 */ /* 0x000e680000300800 */
[----:B------:R-:W1:Y:S04]  /*20310*/  LDL.LU R242, [R1+0x988] ;  /* 0x0009880001f27983 */ /* 0x000e680000300800 */
[----:B------:R-:W1:Y:S04]  /*20320*/  LDL.LU R243, [R1+0x98c] ;  /* 0x00098c0001f37983 */ /* 0x000e680000300800 */
        /* <DEDUP_REMOVED lines=16> */
[----:B--2---:R-:W2:Y:S04]  /*20430*/  LDL.LU R64, [R1+0x530] ;  /* 0x0005300001407983 */ /* 0x004ea80000300800 */
[----:B------:R-:W2:Y:S04]  /*20440*/  LDL.LU R65, [R1+0x534] ;  /* 0x0005340001417983 */ /* 0x000ea80000300800 */
[----:B---3--:R-:W2:Y:S04]  /*20450*/  LDL.LU R66, [R1+0x538] ;  /* 0x0005380001427983 */ /* 0x008ea80000300800 */
[----:B------:R-:W2:Y:S04]  /*20460*/  LDL.LU R67, [R1+0x53c] ;  /* 0x00053c0001437983 */ /* 0x000ea80000300800 */
[----:B------:R-:W2:Y:S04]  /*20470*/  LDL.LU R68, [R1+0x690] ;  /* 0x0006900001447983 */ /* 0x000ea80000300800 */
[----:B------:R-:W2:Y:S04]  /*20480*/  LDL.LU R69, [R1+0x694] ;  /* 0x0006940001457983 */ /* 0x000ea80000300800 */
[----:B------:R-:W2:Y:S04]  /*20490*/  LDL.LU R70, [R1+0x698] ;  /* 0x0006980001467983 */ /* 0x000ea80000300800 */
[----:B------:R-:W2:Y:S04]  /*204a0*/  LDL.LU R71, [R1+0x69c] ;  /* 0x00069c0001477983 */ /* 0x000ea80000300800 */
[----:B------:R-:W2:Y:S04]  /*204b0*/  LDL.LU R200, [R1+0x250] ;  /* 0x0002500001c87983 */ /* 0x000ea80000300800 */
[----:B------:R-:W2:Y:S01]  /*204c0*/  LDL.LU R201, [R1+0x254] ;  /* 0x0002540001c97983 */ /* 0x000ea20000300800 */
[----:B------:R-:W-:-:S03]  /*204d0*/  IMAD.MOV.U32 R76, RZ, RZ, R100 ;  /* 0x000000ffff4c7224 */ /* 0x000fc600078e0064 */
[----:B------:R-:W2:Y:S01]  /*204e0*/  LDL.LU R202, [R1+0x258] ;  /* 0x0002580001ca7983 */ /* 0x000ea20000300800 */
[----:B------:R-:W-:-:S03]  /*204f0*/  IMAD.MOV.U32 R77, RZ, RZ, R4 ;  /* 0x000000ffff4d7224 */ /* 0x000fc600078e0004 */
[----:B------:R-:W2:Y:S04]  /*20500*/  LDL.LU R203, [R1+0x25c] ;  /* 0x00025c0001cb7983 */ /* 0x000ea80000300800 */
[----:B------:R-:W2:Y:S04]  /*20510*/  LDL.LU R100, [R1+0x2284] ;  /* 0x0022840001647983 */ /* 0x000ea80000300800 */
[----:B------:R-:W2:Y:S01]  /*20520*/  LDL.LU R4, [R1+0x2280] ;  /* 0x0022800001047983 */ /* 0x000ea20000300800 */
[C---:B-1----:R-:W-:Y:S08]  /*20530*/  HMMA.1688.F32.TF32 R60, R140.reuse, R134, R240 ;  /* 0x000000868c3c723c */ /* 0x042ff000000810f0 */
[C---:B----4-:R-:W-:Y:S11]  /*20540*/  HMMA.1688.F32.TF32 R240, R140.reuse, R106, R248 ;  /* 0x0000006a8cf0723c */ /* 0x050ff600000810f8 */
[----:B------:R-:W-:Y:S05]  /*20550*/  @!UPT UIADD3 URZ, URZ, URZ, URZ ;  /* 0x0000003f3f3ff290 */ /* 0x000fea000fffe03f */
[----:B------:R-:W-:Y:S02]  /*20560*/  IMAD.MOV.U32 R252, RZ, RZ, R61 ;  /* 0x000000fffffc7224 */ /* 0x000fe400078e003d */
[----:B------:R-:W-:Y:S01]  /*20570*/  IMAD.MOV.U32 R3, RZ, RZ, R62 ;  /* 0x000000ffff037224 */ /* 0x000fe200078e003e */
[----:B------:R1:W-:Y:S04]  /*20580*/  STL [R1+0x900], R60 ;  /* 0x0009003c01007387 */ /* 0x0003e80000100800 */
[----:B------:R4:W-:Y:S04]  /*20590*/  STL [R1+0x90c], R63 ;  /* 0x00090c3f01007387 */ /* 0x0009e80000100800 */
[----:B------:R-:W-:Y:S04]  /*205a0*/  STL [R1+0x1ff4], R252 ;  /* 0x001ff4fc01007387 */ /* 0x000fe80000100800 */
[----:B------:R-:W-:Y:S04]  /*205b0*/  STL [R1+0x1ff0], R3 ;  /* 0x001ff00301007387 */ /* 0x000fe80000100800 */
[----:B-1----:R-:W3:Y:S04]  /*205c0*/  LDL.LU R60, [R1+0xbc0] ;  /* 0x000bc000013c7983 */ /* 0x002ee80000300800 */
[----:B------:R1:W-:Y:S04]  /*205d0*/  STL.64 [R1+0x970], R240 ;  /* 0x000970f001007387 */ /* 0x0003e80000100a00 */
[----:B------:R1:W-:Y:S04]  /*205e0*/  STL.64 [R1+0x978], R242 ;  /* 0x000978f201007387 */ /* 0x0003e80000100a00 */
[----:B------:R-:W3:Y:S04]  /*205f0*/  LDL.LU R61, [R1+0xbc4] ;  /* 0x000bc400013d7983 */ /* 0x000ee80000300800 */
[----:B------:R-:W3:Y:S04]  /*20600*/  LDL.LU R62, [R1+0xbc8] ;  /* 0x000bc800013e7983 */ /* 0x000ee80000300800 */
[----:B----4-:R-:W3:Y:S04]  /*20610*/  LDL.LU R63, [R1+0xbcc] ;  /* 0x000bcc00013f7983 */ /* 0x010ee80000300800 */
[----:B------:R-:W4:Y:S04]  /*20620*/  LDL.LU R244, [R1+0xa10] ;  /* 0x000a100001f47983 */ /* 0x000f280000300800 */
[----:B------:R-:W4:Y:S04]  /*20630*/  LDL.LU R245, [R1+0xa14] ;  /* 0x000a140001f57983 */ /* 0x000f280000300800 */
[----:B------:R-:W4:Y:S04]  /*20640*/  LDL.LU R246, [R1+0xa18] ;  /* 0x000a180001f67983 */ /* 0x000f280000300800 */
[----:B------:R-:W4:Y:S01]  /*20650*/  LDL.LU R247, [R1+0xa1c] ;  /* 0x000a1c0001f77983 */ /* 0x000f220000300800 */
[C---:B--2---:R-:W-:Y:S03]  /*20660*/  HMMA.1688.F32.TF32 R64, R140.reuse, R34, R64 ;  /* 0x000000228c40723c */ /* 0x044fe60000081040 */
[----:B-1----:R-:W2:Y:S04]  /*20670*/  LDL.LU R240, [R1+0x7b0] ;  /* 0x0007b00001f07983 */ /* 0x002ea80000300800 */
[----:B------:R-:W2:Y:S04]  /*20680*/  LDL.LU R241, [R1+0x7b4] ;  /* 0x0007b40001f17983 */ /* 0x000ea80000300800 */
[----:B------:R-:W2:Y:S04]  /*20690*/  LDL.LU R242, [R1+0x7b8] ;  /* 0x0007b80001f27983 */ /* 0x000ea80000300800 */
[----:B------:R-:W2:Y:S01]  /*206a0*/  LDL.LU R243, [R1+0x7bc] ;  /* 0x0007bc0001f37983 */ /* 0x000ea20000300800 */
[C---:B------:R-:W-:Y:S03]  /*206b0*/  HMMA.1688.F32.TF32 R68, R140.reuse, R102, R68 ;  /* 0x000000668c44723c */ /* 0x040fe60000081044 */
[----:B------:R-:W2:Y:S04]  /*206c0*/  LDL.LU R248, [R1+0x6b0] ;  /* 0x0006b00001f87983 */ /* 0x000ea80000300800 */
[----:B------:R-:W2:Y:S04]  /*206d0*/  LDL.LU R249, [R1+0x6b4] ;  /* 0x0006b40001f97983 */ /* 0x000ea80000300800 */
[----:B------:R-:W2:Y:S11]  /*206e0*/  LDL.LU R250, [R1+0x6b8] ;  /* 0x0006b80001fa7983 */ /* 0x000eb60000300800 */
[----:B------:R-:W-:Y:S01]  /*206f0*/  @!UPT UIADD3 URZ, URZ, URZ, URZ ;  /* 0x0000003f3f3ff290 */ /* 0x000fe2000fffe03f */
[----:B------:R-:W-:Y:S04]  /*20700*/  STL.64 [R1+0x990], R68 ;  /* 0x0009904401007387 */ /* 0x000fe80000100a00 */
[----:B------:R1:W-:Y:S04]  /*20710*/  STL.64 [R1+0x998], R70 ;  /* 0x0009984601007387 */ /* 0x0003e80000100a00 */
[----:B-1----:R-:W2:Y:S04]  /*20720*/  LDL.LU.64 R70, [R1+0x2278] ;  /* 0x0022780001467983 */ /* 0x002ea80000300a00 */
[----:B------:R-:W2:Y:S04]  /*20730*/  LDL.LU.64 R68, [R1+0x2270] ;  /* 0x0022700001447983 */ /* 0x000ea80000300a00 */
[----:B------:R-:W-:Y:S04]  /*20740*/  STL.64 [R1+0xb00], R64 ;  /* 0x000b004001007387 */ /* 0x000fe80000100a00 */
[----:B------:R1:W-:Y:S04]  /*20750*/  STL.64 [R1+0xb08], R66 ;  /* 0x000b084201007387 */ /* 0x0003e80000100a00 */
[----:B-1----:R-:W2:Y:S04]  /*20760*/  LDL.LU.64 R66, [R1+0x2268] ;  /* 0x0022680001427983 */ /* 0x002ea80000300a00 */
[----:B------:R-:W2:Y:S01]  /*20770*/  LDL.LU.64 R64, [R1+0x2260] ;  /* 0x0022600001407983 */ /* 0x000ea20000300a00 */
[C---:B------:R-:W-:Y:S08]  /*20780*/  HMMA.1688.F32.TF32 R56, R140.reuse, R30, R56 ;  /* 0x0000001e8c38723c */ /* 0x040ff00000081038 */
[C---:B------:R-:W-:Y:S08]  /*20790*/  HMMA.1688.F32.TF32 R152, R140.reuse, R26, R152 ;  /* 0x0000001a8c98723c */ /* 0x040ff00000081098 */
[C---:B------:R-:W-:Y:S07]  /*207a0*/  HMMA.1688.F32.TF32 R200, R140.reuse, R22, R200 ;  /* 0x000000168cc8723c */ /* 0x040fee00000810c8 */
[----:B------:R-:W-:Y:S04]  /*207b0*/  STL.64 [R1+0xc10], R56 ;  /* 0x000c103801007387 */ /* 0x000fe80000100a00 */
[----:B------:R1:W-:Y:S01]  /*207c0*/  STL.64 [R1+0xc18], R58 ;  /* 0x000c183a01007387 */ /* 0x0003e20000100a00 */
[C---:B------:R-:W-:Y:S03]  /*207d0*/  HMMA.1688.F32.TF32 R80, R140.reuse, R54, R80 ;  /* 0x000000368c50723c */ /* 0x040fe60000081050 */
[----:B-1----:R-:W2:Y:S04]  /*207e0*/  LDL.LU.64 R58, [R1+0x2258] ;  /* 0x00225800013a7983 */ /* 0x002ea80000300a00 */
[----:B------:R-:W2:Y:S04]  /*207f0*/  LDL.LU.64 R56, [R1+0x2250] ;  /* 0x0022500001387983 */ /* 0x000ea80000300a00 */
[----:B------:R-:W-:Y:S04]  /*20800*/  STL.64 [R1+0xd70], R152 ;  /* 0x000d709801007387 */ /* 0x000fe80000100a00 */
[----:B------:R1:W-:Y:S01]  /*20810*/  STL.64 [R1+0xd78], R154 ;  /* 0x000d789a01007387 */ /* 0x0003e20000100a00 */
[C---:B------:R-:W-:Y:S08]  /*20820*/  HMMA.1688.F32.TF32 R84, R140.reuse, R14, R84 ;  /* 0x0000000e8c54723c */ /* 0x040ff00000081054 */
[----:B-1----:R-:W-:Y:S01]  /*20830*/  HMMA.1688.F32.TF32 R152, R140, R18, R192 ;  /* 0x000000128c98723c */ /* 0x002fe200000810c0 */
[----:B------:R-:W-:Y:S01]  /*20840*/  STL.64 [R1+0xe30], R200 ;  /* 0x000e30c801007387 */ /* 0x000fe20000100a00 */
[----:B------:R-:W-:Y:S01]  /*20850*/  MOV R78, R53 ;  /* 0x00000035004e7202 */ /* 0x000fe20000000f00 */
[----:B------:R-:W-:-:S02]  /*20860*/  IMAD.MOV.U32 R79, RZ, RZ, R52 ;  /* 0x000000ffff4f7224 */ /* 0x000fc400078e0034 */
[----:B------:R-:W-:Y:S01]  /*20870*/  STL.64 [R1+0xe38], R202 ;  /* 0x000e38ca01007387 */ /* 0x000fe20000100a00 */
[----:B------:R-:W-:Y:S01]  /*20880*/  IMAD.MOV.U32 R251, RZ, RZ, R4 ;  /* 0x000000fffffb7224 */ /* 0x000fe200078e0004 */
[----:B------:R-:W-:Y:S01]  /*20890*/  MOV R4, R83 ;  /* 0x0000005300047202 */ /* 0x000fe20000000f00 */
[C---:B------:R-:W-:Y:S11]  /*208a0*/  HMMA.1688.F32.TF32 R72, R140.reuse, R38, R72 ;  /* 0x000000268c48723c */ /* 0x040ff60000081048 */
[----:B------:R-:W-:Y:S04]  /*208b0*/  @!UPT UIADD3 URZ, URZ, URZ, URZ ;  /* 0x0000003f3f3ff290 */ /* 0x000fe8000fffe03f */
[----:B------:R-:W-:Y:S04]  /*208c0*/  STL.64 [R1+0xf40], R152 ;  /* 0x000f409801007387 */ /* 0x000fe80000100a00 */
[----:B------:R-:W-:Y:S04]  /*208d0*/  STL.64 [R1+0xf48], R154 ;  /* 0x000f489a01007387 */ /* 0x000fe80000100a00 */
[----:B------:R-:W-:Y:S04]  /*208e0*/  STL.64 [R1+0x11c0], R80 ;  /* 0x0011c05001007387 */ /* 0x000fe80000100a00 */
[----:B------:R-:W-:Y:S04]  /*208f0*/  STL.64 [R1+0x1070], R84 ;  /* 0x0010705401007387 */ /* 0x000fe80000100a00 */
[----:B------:R-:W-:Y:S04]  /*20900*/  STL.64 [R1+0x1078], R86 ;  /* 0x0010785601007387 */ /* 0x000fe80000100a00 */
[----:B------:R1:W-:Y:S02]  /*20910*/  STL [R1+0x11c8], R82 ;  /* 0x0011c85201007387 */ /* 0x0003e40000100800 */
[----:B-1----:R-:W-:Y:S02]  /*20920*/  HMMA.1688.F32.TF32 R80, R140, R50, R76 ;  /* 0x000000328c50723c */ /* 0x002fe4000008104c */
[----:B------:R-:W-:Y:S11]  /*20930*/  STL [R1+0x1f78], R4 ;  /* 0x001f780401007387 */ /* 0x000ff60000100800 */
[----:B------:R-:W-:Y:S10]  /*20940*/  @!UPT UIADD3 URZ, URZ, URZ, URZ ;  /* 0x0000003f3f3ff290 */ /* 0x000ff4000fffe03f */
[----:B------:R-:W-:Y:S04]  /*20950*/  STL.64 [R1+0x1280], R80 ;  /* 0x0012805001007387 */ /* 0x000fe80000100a00 */
[----:B------:R-:W-:Y:S01]  /*20960*/  STL.64 [R1+0x1288], R82 ;  /* 0x0012885201007387 */ /* 0x000fe20000100a00 */
[C---:B---3--:R-:W-:Y:S11]  /*20970*/  HMMA.1688.F32.TF32 R60, R144.reuse, R138, R60 ;  /* 0x0000008a903c723c */ /* 0x048ff6000008103c */
[----:B------:R-:W-:Y:S11]  /*20980*/  @!UPT UIADD3 URZ, URZ, URZ, URZ ;  /* 0x0000003f3f3ff290 */ /* 0x000ff6000fffe03f */
[----:B------:R-:W-:Y:S02]  /*20990*/  @!UPT UIADD3 URZ, URZ, URZ, URZ ;  /* 0x0000003f3f3ff290 */ /* 0x000fe4000fffe03f */
[----:B------:R-:W-:Y:S02]  /*209a0*/  IMAD.MOV.U32 R53, RZ, RZ, R60 ;  /* 0x000000ffff357224 */ /* 0x000fe400078e003c */
[----:B------:R-:W-:Y:S02]  /*209b0*/  IMAD.MOV.U32 R52, RZ, RZ, R61 ;  /* 0x000000ffff347224 */ /* 0x000fe400078e003d */
[----:B------:R-:W-:Y:S02]  /*209c0*/  IMAD.MOV.U32 R49, RZ, RZ, R62 ;  /* 0x000000ffff317224 */ /* 0x000fe400078e003e */
[----:B------:R-:W-:Y:S02]  /*209d0*/  IMAD.MOV.U32 R48, RZ, RZ, R63 ;  /* 0x000000ffff307224 */ /* 0x000fe400078e003f */
[----:B----4-:R-:W-:Y:S11]  /*209e0*/  HMMA.1688.F32.TF32 R60, R144, R134, R244 ;  /* 0x00000086903c723c */ /* 0x010ff600000810f4 */
[----:B------:R-:W-:Y:S11]  /*209f0*/  @!UPT UIADD3 URZ, URZ, URZ, URZ ;  /* 0x0000003f3f3ff290 */ /* 0x000ff6000fffe03f */
[----:B------:R-:W-:Y:S02]  /*20a00*/  @!UPT UIADD3 URZ, URZ, URZ, URZ ;  /* 0x0000003f3f3ff290 */ /* 0x000fe4000fffe03f */
[----:B------:R-:W-:Y:S01]  /*20a10*/  MOV R252, R60 ;  /* 0x0000003c00fc7202 */ /* 0x000fe20000000f00 */
[----:B------:R-:W-:Y:S01]  /*20a20*/  IMAD.MOV.U32 R3, RZ, RZ, R61 ;  /* 0x000000ffff037224 */ /* 0x000fe200078e003d */
[C---:B--2---:R-:W-:Y:S08]  /*20a30*/  HMMA.1688.F32.TF32 R76, R140.reuse, R46, R64 ;  /* 0x0000002e8c4c723c */ /* 0x044ff00000081040 */
[C---:B------:R-:W-:Y:S08]  /*20a40*/  HMMA.1688.F32.TF32 R64, R140.reuse, R42, R68 ;  /* 0x0000002a8c40723c */ /* 0x040ff00000081044 */
        /* <DEDUP_REMOVED lines=9> */
[----:B------:R2:W-:Y:S04]  /*20ae0*/  STL.64 [R1+0x7a8], R62 ;  /* 0x0007a83e01007387 */ /* 0x0005e80000100a00 */
[----:B------:R-:W-:Y:S01]  /*20af0*/  LDS R64, [R2+0x4180] ;  /* 0x0041800002407984 */ /* 0x000fe20000000800 */
[C---:B-1----:R-:W-:Y:S03]  /*20b00*/  HMMA.1688.F32.TF32 R68, R144.reuse, R106, R240 ;  /* 0x0000006a9044723c */ /* 0x042fe600000810f0 */
[----:B------:R-:W-:Y:S04]  /*20b10*/  LDS R66, [R2+0x6180] ;  /* 0x0061800002427984 */ /* 0x000fe80000000800 */
[----:B------:R-:W-:Y:S01]  /*20b20*/  LDS R65, [R0+0x4180] ;  /* 0x0041800000417984 */ /* 0x000fe20000000800 */
[----:B--2---:R-:W-:Y:S03]  /*20b30*/  HMMA.1688.F32.TF32 R60, R144, R102, R248 ;  /* 0x00000066903c723c */ /* 0x004fe600000810f8 */
[----:B------:R-:W-:Y:S04]  /*20b40*/  STL [R1+0x2070], R252 ;  /* 0x002070fc01007387 */ /* 0x000fe80000100800 */
[----:B------:R-:W-:Y:S04]  /*20b50*/  STL [R1+0x1ff8], R3 ;  /* 0x001ff80301007387 */ /* 0x000fe80000100800 */
[----:B------:R-:W2:Y:S04]  /*20b60*/  LDL.LU R248, [R1+0x270] ;  /* 0x0002700001f87983 */ /* 0x000ea80000300800 */
[----:B------:R-:W1:Y:S04]  /*20b70*/  LDS R67, [R0+0x6180] ;  /* 0x0061800000437984 */ /* 0x000e680000000800 */
[----:B------:R-:W-:Y:S04]  /*20b80*/  STL.64 [R1+0x830], R68 ;  /* 0x0008304401007387 */ /* 0x000fe80000100a00 */
[----:B------:R-:W-:Y:S04]  /*20b90*/  STL.64 [R1+0x838], R70 ;  /* 0x0008384601007387 */ /* 0x000fe80000100a00 */
[----:B------:R3:W-:Y:S04]  /*20ba0*/  STL.64 [R1+0x8c0], R60 ;  /* 0x0008c03c01007387 */ /* 0x0007e80000100a00 */
[----:B------:R4:W-:Y:S04]  /*20bb0*/  STL.64 [R1+0x8c8], R62 ;  /* 0x0008c83e01007387 */ /* 0x0009e80000100a00 */
[----:B------:R-:W2:Y:S04]  /*20bc0*/  LDL.LU R249, [R1+0x274] ;  /* 0x0002740001f97983 */ /* 0x000ea80000300800 */
[----:B------:R-:W2:Y:S04]  /*20bd0*/  LDL.LU R250, [R1+0x278] ;  /* 0x0002780001fa7983 */ /* 0x000ea80000300800 */
[----:B------:R-:W2:Y:S04]  /*20be0*/  LDL.LU R251, [R1+0x27c] ;  /* 0x00027c0001fb7983 */ /* 0x000ea80000300800 */
[----:B------:R-:W2:Y:S04]  /*20bf0*/  LDL.LU R244, [R1+0x160] ;  /* 0x0001600001f47983 */ /* 0x000ea80000300800 */
[----:B------:R-:W2:Y:S04]  /*20c00*/  LDL.LU R245, [R1+0x164] ;  /* 0x0001640001f57983 */ /* 0x000ea80000300800 */
[----:B------:R-:W2:Y:S04]  /*20c10*/  LDL.LU R246, [R1+0x168] ;  /* 0x0001680001f67983 */ /* 0x000ea80000300800 */
[----:B------:R-:W2:Y:S04]  /*20c20*/  LDL.LU R247, [R1+0x16c] ;  /* 0x00016c0001f77983 */ /* 0x000ea80000300800 */
[----:B---3--:R-:W3:Y:S04]  /*20c30*/  LDL.LU R60, [R1+0x190] ;  /* 0x00019000013c7983 */ /* 0x008ee80000300800 */
[----:B------:R-:W3:Y:S04]  /*20c40*/  LDL.LU R61, [R1+0x194] ;  /* 0x00019400013d7983 */ /* 0x000ee80000300800 */
[----:B----4-:R-:W3:Y:S04]  /*20c50*/  LDL.LU R62, [R1+0x198] ;  /* 0x00019800013e7983 */ /* 0x010ee80000300800 */
[----:B------:R-:W3:Y:S04]  /*20c60*/  LDL.LU R63, [R1+0x19c] ;  /* 0x00019c00013f7983 */ /* 0x000ee80000300800 */
[----:B------:R-:W4:Y:S04]  /*20c70*/  LDL.LU R76, [R1+0x260] ;  /* 0x00026000014c7983 */ /* 0x000f280000300800 */
[----:B------:R-:W4:Y:S04]  /*20c80*/  LDL.LU R77, [R1+0x264] ;  /* 0x00026400014d7983 */ /* 0x000f280000300800 */
[----:B------:R-:W4:Y:S04]  /*20c90*/  LDL.LU R78, [R1+0x268] ;  /* 0x00026800014e7983 */ /* 0x000f280000300800 */
[----:B------:R-:W4:Y:S04]  /*20ca0*/  LDL.LU R79, [R1+0x26c] ;  /* 0x00026c00014f7983 */ /* 0x000f280000300800 */
[----:B------:R-:W2:Y:S04]  /*20cb0*/  LDL.LU R84, [R1+0x440] ;  /* 0x0004400001547983 */ /* 0x000ea80000300800 */
[----:B------:R-:W2:Y:S04]  /*20cc0*/  LDL.LU R85, [R1+0x444] ;  /* 0x0004440001557983 */ /* 0x000ea80000300800 */
[----:B------:R-:W2:Y:S04]  /*20cd0*/  LDL.LU R86, [R1+0x448] ;  /* 0x0004480001567983 */ /* 0x000ea80000300800 */
[----:B------:R-:W2:Y:S04]  /*20ce0*/  LDL.LU R87, [R1+0x44c] ;  /* 0x00044c0001577983 */ /* 0x000ea80000300800 */
[----:B------:R-:W3:Y:S04]  /*20cf0*/  LDL.LU R192, [R1+0x570] ;  /* 0x0005700001c07983 */ /* 0x000ee80000300800 */
[----:B------:R-:W3:Y:S04]  /*20d00*/  LDL.LU R193, [R1+0x574] ;  /* 0x0005740001c17983 */ /* 0x000ee80000300800 */
[----:B------:R-:W3:Y:S04]  /*20d10*/  LDL.LU R194, [R1+0x578] ;  /* 0x0005780001c27983 */ /* 0x000ee80000300800 */
[----:B------:R-:W3:Y:S04]  /*20d20*/  LDL.LU R195, [R1+0x57c] ;  /* 0x00057c0001c37983 */ /* 0x000ee80000300800 */
[----:B------:R-:W3:Y:S04]  /*20d30*/  LDL.LU R80, [R1+0x320] ;  /* 0x0003200001507983 */ /* 0x000ee80000300800 */
[----:B------:R-:W3:Y:S04]  /*20d40*/  LDL.LU R81, [R1+0x324] ;  /* 0x0003240001517983 */ /* 0x000ee80000300800 */
[----:B------:R-:W3:Y:S04]  /*20d50*/  LDL.LU R82, [R1+0x328] ;  /* 0x0003280001527983 */ /* 0x000ee80000300800 */
[----:B------:R-:W3:Y:S01]  /*20d60*/  LDL.LU R83, [R1+0x32c] ;  /* 0x00032c0001537983 */ /* 0x000ee20000300800 */
[----:B------:R-:W-:-:S03]  /*20d70*/  IMAD.MOV.U32 R242, RZ, RZ, R100 ;  /* 0x000000fffff27224 */ /* 0x000fc600078e0064 */
[----:B------:R-:W3:Y:S01]  /*20d80*/  LDL.LU R240, [R1+0x150] ;  /* 0x0001500001f07983 */ /* 0x000ee20000300800 */
[----:B------:R-:W-:-:S03]  /*20d90*/  IMAD.MOV.U32 R243, RZ, RZ, R101 ;  /* 0x000000fffff37224 */ /* 0x000fc600078e0065 */
[----:B------:R-:W3:Y:S04]  /*20da0*/  LDL.LU R241, [R1+0x154] ;  /* 0x0001540001f17983 */ /* 0x000ee80000300800 */
        /* <DEDUP_REMOVED lines=18> */
[----:B------:R-:W-:-:S03]  /*20ed0*/  MOV R71, R56 ;  /* 0x0000003800477202 */ /* 0x000fc60000000f00 */
[----:B------:R-:W1:Y:S01]  /*20ee0*/  LDL.LU R72, [R1+0x580] ;  /* 0x0005800001487983 */ /* 0x000e620000300800 */
[----:B------:R-:W-:-:S03]  /*20ef0*/  IMAD.MOV.U32 R70, RZ, RZ, R57 ;  /* 0x000000ffff467224 */ /* 0x000fc600078e0039 */
[----:B------:R-:W1:Y:S04]  /*20f00*/  LDL.LU R73, [R1+0x584] ;  /* 0x0005840001497983 */ /* 0x000e680000300800 */
[----:B------:R-:W1:Y:S04]  /*20f10*/  LDL.LU R74, [R1+0x588] ;  /* 0x00058800014a7983 */ /* 0x000e680000300800 */
[----:B------:R-:W1:Y:S04]  /*20f20*/  LDL.LU R75, [R1+0x58c] ;  /* 0x00058c00014b7983 */ /* 0x000e680000300800 */
[----:B------:R-:W3:Y:S04]  /*20f30*/  LDL.LU R56, [R1+0x1d0] ;  /* 0x0001d00001387983 */ /* 0x000ee80000300800 */
[----:B------:R-:W3:Y:S01]  /*20f40*/  LDL.LU R57, [R1+0x1d4] ;  /* 0x0001d40001397983 */ /* 0x000ee20000300800 */
[C---:B----4-:R-:W-:Y:S08]  /*20f50*/  HMMA.1688.F32.TF32 R76, R144.reuse, R22, R76 ;  /* 0x00000016904c723c */ /* 0x050ff0000008104c */
[C---:B--2---:R-:W-:Y:S08]  /*20f60*/  HMMA.1688.F32.TF32 R84, R144.reuse, R30, R84 ;  /* 0x0000001e9054723c */ /* 0x044ff00000081054 */
[C---:B---3--:R-:W-:Y:S08]  /*20f70*/  HMMA.1688.F32.TF32 R192, R144.reuse, R34, R192 ;  /* 0x0000002290c0723c */ /* 0x048ff000000810c0 */
[C---:B------:R-:W-:Y:S11]  /*20f80*/  HMMA.1688.F32.TF32 R80, R144.reuse, R26, R80 ;  /* 0x0000001a9050723c */ /* 0x040ff60000081050 */
[----:B------:R-:W-:Y:S04]  /*20f90*/  @!UPT UIADD3 URZ, URZ, URZ, URZ ;  /* 0x0000003f3f3ff290 */ /* 0x000fe8000fffe03f */
[----:B------:R-:W-:Y:S04]  /*20fa0*/  STL.64 [R1+0x960], R192 ;  /* 0x000960c001007387 */ /* 0x000fe80000100a00 */
[----:B------:R2:W-:Y:S04]  /*20fb0*/  STL.64 [R1+0x968], R194 ;  /* 0x000968c201007387 */ /* 0x0005e80000100a00 */
[----:B--2---:R-:W2:Y:S04]  /*20fc0*/  LDL.LU.64 R194, [R1+0x2240] ;  /* 0x0022400001c27983 */ /* 0x004ea80000300a00 */
[----:B------:R-:W2:Y:S04]  /*20fd0*/  LDL.LU.64 R192, [R1+0x2238] ;  /* 0x0022380001c07983 */ /* 0x000ea80000300a00 */
[----:B------:R-:W-:Y:S04]  /*20fe0*/  STL.64 [R1+0x9b0], R84 ;  /* 0x0009b05401007387 */ /* 0x000fe80000100a00 */
[----:B------:R3:W-:Y:S04]  /*20ff0*/  STL.64 [R1+0x9b8], R86 ;  /* 0x0009b85601007387 */ /* 0x0007e80000100a00 */
[----:B---3--:R-:W3:Y:S04]  /*21000*/  LDL.LU.64 R86, [R1+0x2230] ;  /* 0x0022300001567983 */ /* 0x008ee80000300a00 */
[----:B------:R-:W3:Y:S04]  /*21010*/  LDL.LU.64 R84, [R1+0x2228] ;  /* 0x0022280001547983 */ /* 0x000ee80000300a00 */
[----:B------:R-:W-:Y:S04]  /*21020*/  STL.64 [R1+0xb70], R80 ;  /* 0x000b705001007387 */ /* 0x000fe80000100a00 */
[----:B------:R4:W-:Y:S04]  /*21030*/  STL.64 [R1+0xb78], R82 ;  /* 0x000b785201007387 */ /* 0x0009e80000100a00 */
[----:B----4-:R-:W4:Y:S04]  /*21040*/  LDL.LU.64 R82, [R1+0x2220] ;  /* 0x0022200001527983 */ /* 0x010f280000300a00 */
[----:B------:R-:W4:Y:S04]  /*21050*/  LDL.LU.64 R80, [R1+0x2218] ;  /* 0x0022180001507983 */ /* 0x000f280000300a00 */
[----:B------:R-:W-:Y:S04]  /*21060*/  STL.64 [R1+0xd00], R76 ;  /* 0x000d004c01007387 */ /* 0x000fe80000100a00 */
[----:B------:R1:W-:Y:S04]  /*21070*/  STL.64 [R1+0xd08], R78 ;  /* 0x000d084e01007387 */ /* 0x0003e80000100a00 */
[----:B-1----:R-:W2:Y:S04]  /*21080*/  LDL.LU.64 R78, [R1+0x2210] ;  /* 0x00221000014e7983 */ /* 0x002ea80000300a00 */
[----:B------:R-:W2:Y:S01]  /*21090*/  LDL.LU.64 R76, [R1+0x2208] ;  /* 0x00220800014c7983 */ /* 0x000ea20000300a00 */
[----:B------:R-:W-:Y:S01]  /*210a0*/  HMMA.1688.F32.TF32 R60, R144, R18, R60 ;  /* 0x00000012903c723c */ /* 0x000fe2000008103c */
[----:B------:R-:W-:-:S02]  /*210b0*/  IMAD.MOV.U32 R68, RZ, RZ, R59 ;  /* 0x000000ffff447224 */ /* 0x000fc400078e003b */
[----:B------:R-:W-:-:S05]  /*210c0*/  IMAD.MOV.U32 R69, RZ, RZ, R58 ;  /* 0x000000ffff457224 */ /* 0x000fca00078e003a */
[C---:B------:R-:W-:Y:S08]  /*210d0*/  HMMA.1688.F32.TF32 R244, R144.reuse, R14, R244 ;  /* 0x0000000e90f4723c */ /* 0x040ff000000810f4 */
[C---:B------:R-:W-:Y:S08]  /*210e0*/  HMMA.1688.F32.TF32 R240, R144.reuse, R54, R240 ;  /* 0x0000003690f0723c */ /* 0x040ff000000810f0 */
[C---:B------:R-:W-:Y:S01]  /*210f0*/  HMMA.1688.F32.TF32 R68, R144.reuse, R50, R68 ;  /* 0x000000329044723c */ /* 0x040fe20000081044 */
[----:B------:R-:W-:Y:S04]  /*21100*/  STL.64 [R1+0xe20], R60 ;  /* 0x000e203c01007387 */ /* 0x000fe80000100a00 */
[----:B------:R1:W-:Y:S04]  /*21110*/  STL.64 [R1+0xe28], R62 ;  /* 0x000e283e01007387 */ /* 0x0003e80000100a00 */
[----:B-1----:R-:W3:Y:S04]  /*21120*/  LDL.LU.64 R62, [R1+0x2200] ;  /* 0x00220000013e7983 */ /* 0x002ee80000300a00 */
[----:B------:R-:W3:Y:S04]  /*21130*/  LDL.LU.64 R60, [R1+0x21f8] ;  /* 0x0021f800013c7983 */ /* 0x000ee80000300a00 */
        /* <DEDUP_REMOVED lines=9> */
[----:B------:R2:W-:Y:S02]  /*211d0*/  STL.64 [R1+0x11a8], R70 ;  /* 0x0011a84601007387 */ /* 0x0005e40000100a00 */
[C---:B--2---:R-:W-:Y:S02]  /*211e0*/  HMMA.1688.F32.TF32 R68, R144.reuse, R46, R76 ;  /* 0x0000002e9044723c */ /* 0x044fe4000008104c */
[----:B------:R-:W2:Y:S11]  /*211f0*/  LDL.LU R76, [R1+0xab0] ;  /* 0x000ab000014c7983 */ /* 0x000eb60000300800 */
[----:B------:R-:W-:Y:S10]  /*21200*/  @!UPT UIADD3 URZ, URZ, URZ, URZ ;  /* 0x0000003f3f3ff290 */ /* 0x000ff4000fffe03f */
[----:B------:R-:W-:Y:S04]  /*21210*/  STL.64 [R1+0x1330], R68 ;  /* 0x0013304401007387 */ /* 0x000fe80000100a00 */
[----:B------:R4:W-:Y:S04]  /*21220*/  STL.64 [R1+0x1338], R70 ;  /* 0x0013384601007387 */ /* 0x0009e80000100a00 */
[----:B------:R-:W2:Y:S04]  /*21230*/  LDL.LU R77, [R1+0xab4] ;  /* 0x000ab400014d7983 */ /* 0x000ea80000300800 */
[----:B------:R-:W2:Y:S01]  /*21240*/  LDL.LU R78, [R1+0xab8] ;  /* 0x000ab800014e7983 */ /* 0x000ea20000300800 */
[C---:B----4-:R-:W-:Y:S03]  /*21250*/  HMMA.1688.F32.TF32 R68, R144.reuse, R42, R80 ;  /* 0x0000002a9044723c */ /* 0x050fe60000081050 */
[----:B------:R-:W2:Y:S04]  /*21260*/  LDL.LU R79, [R1+0xabc] ;  /* 0x000abc00014f7983 */ /* 0x000ea80000300800 */
[----:B------:R-:W4:Y:S11]  /*21270*/  LDL.LU R80, [R1+0xc80] ;  /* 0x000c800001507983 */ /* 0x000f360000300800 */
[----:B------:R-:W-:Y:S05]  /*21280*/  @!UPT UIADD3 URZ, URZ, URZ, URZ ;  /* 0x0000003f3f3ff290 */ /* 0x000fea000fffe03f */
[----:B------:R-:W-:Y:S04]  /*21290*/  STL.64 [R1+0x1320], R68 ;  /* 0x0013204401007387 */ /* 0x000fe80000100a00 */
[----:B------:R3:W-:Y:S04]  /*212a0*/  STL.64 [R1+0x1328], R70 ;  /* 0x0013284601007387 */ /* 0x0007e80000100a00 */
[----:B------:R-:W4:Y:S04]  /*212b0*/  LDL.LU R81, [R1+0xc84] ;  /* 0x000c840001517983 */ /* 0x000f280000300800 */
[----:B------:R-:W4:Y:S04]  /*212c0*/  LDL.LU R82, [R1+0xc88] ;  /* 0x000c880001527983 */ /* 0x000f280000300800 */
[----:B------:R-:W4:Y:S01]  /*212d0*/  LDL.LU R83, [R1+0xc8c] ;  /* 0x000c8c0001537983 */ /* 0x000f220000300800 */
[C---:B---3--:R-:W-:Y:S08]  /*212e0*/  HMMA.1688.F32.TF32 R68, R144.reuse, R38, R84 ;  /* 0x000000269044723c */ /* 0x048ff00000081054 */
[----:B------:R-:W-:Y:S01]  /*212f0*/  HMMA.1688.F32.TF32 R84, R144, R10, R192 ;  /* 0x0000000a9054723c */ /* 0x000fe200000810c0 */
[----:B------:R-:W-:-:S02]  /*21300*/  IMAD.MOV.U32 R58, RZ, RZ, R101 ;  /* 0x000000ffff3a7224 */ /* 0x000fc400078e0065 */
[----:B------:R-:W-:Y:S11]  /*21310*/  IMAD.MOV.U32 R59, RZ, RZ, R100 ;  /* 0x000000ffff3b7224 */ /* 0x000ff600078e0064 */
[----:B------:R-:W-:Y:S01]  /*21320*/  @!UPT UIADD3 URZ, URZ, URZ, URZ ;  /* 0x0000003f3f3ff290 */ /* 0x000fe2000fffe03f */
[----:B------:R-:W-:Y:S04]  /*21330*/  STL.64 [R1+0x1310], R68 ;  /* 0x0013104401007387 */ /* 0x000fe80000100a00 */
[----:B------:R-:W-:Y:S04]  /*21340*/  STL.64 [R1+0x1318], R70 ;  /* 0x0013184601007387 */ /* 0x000fe80000100a00 */
[----:B------:R-:W-:Y:S04]  /*21350*/  STL.64 [R1+0x1300], R84 ;  /* 0x0013005401007387 */ /* 0x000fe80000100a00 */
[----:B------:R-:W-:Y:S01]  /*21360*/  STL.64 [R1+0x1308], R86 ;  /* 0x0013085601007387 */ /* 0x000fe20000100a00 */
[C---:B------:R-:W-:Y:S03]  /*21370*/  HMMA.1688.F32.TF32 R72, R64.reuse, R34, R72 ;  /* 0x000000224048723c */ /* 0x040fe60000081048 */
[----:B------:R-:W-:Y:S04]  /*21380*/  LDS R68, [R2+0x4200] ;  /* 0x0042000002447984 */ /* 0x000fe80000000800 */
[----:B------:R-:W-:Y:S01]  /*21390*/  LDS R70, [R2+0x6200] ;  /* 0x0062000002467984 */ /* 0x000fe20000000800 */
[C---:B------:R-:W-:Y:S03]  /*213a0*/  HMMA.1688.F32.TF32 R56, R64.reuse, R18, R56 ;  /* 0x000000124038723c */ /* 0x040fe60000081038 */
[----:B------:R-:W-:Y:S04]  /*213b0*/  LDS R69, [R0+0x4200] ;  /* 0x0042000000457984 */ /* 0x000fe80000000800 */
[----:B------:R-:W1:Y:S01]  /*213c0*/  LDS R71, [R0+0x6200] ;  /* 0x0062000000477984 */ /* 0x000e620000000800 */
[C---:B--2---:R-:W-:Y:S08]  /*213d0*/  HMMA.1688.F32.TF32 R76, R64.reuse, R134, R76 ;  /* 0x00000086404c723c */ /* 0x044ff0000008104c */
[----:B----4-:R-:W-:Y:S11]  /*213e0*/  HMMA.1688.F32.TF32 R80, R64, R138, R80 ;  /* 0x0000008a4050723c */ /* 0x010ff60000081050 */
[----:B------:R-:W-:Y:S04]  /*213f0*/  @!UPT UIADD3 URZ, URZ, URZ, URZ ;  /* 0x0000003f3f3ff290 */ /* 0x000fe8000fffe03f */
[----:B------:R-:W-:Y:S01]  /*21400*/  STL [R1+0x574], R77 ;  /* 0x0005744d01007387 */ /* 0x000fe20000100800 */
[----:B------:R-:W-:-:S03]  /*21410*/  IMAD.MOV.U32 R3, RZ, RZ, R76 ;  /* 0x000000ffff037224 */ /* 0x000fc600078e004c */
[----:B------:R2:W-:Y:S02]  /*21420*/  STL.64 [R1+0x578], R78 ;  /* 0x0005784e01007387 */ /* 0x0005e40000100a00 */
[----:B--2---:R-:W-:Y:S03]  /*21430*/  HMMA.1688.F32.TF32 R76, R64, R102, R196 ;  /* 0x00000066404c723c */ /* 0x004fe600000810c4 */
[----:B------:R-:W-:Y:S01]  /*21440*/  MOV R193, R80 ;  /* 0x0000005000c17202 */ /* 0x000fe20000000f00 */
[----:B------:R-:W-:Y:S02]  /*21450*/  IMAD.MOV.U32 R192, RZ, RZ, R81 ;  /* 0x000000ffffc07224 */ /* 0x000fe400078e0051 */
[----:B------:R-:W-:Y:S02]  /*21460*/  IMAD.MOV.U32 R101, RZ, RZ, R82 ;  /* 0x000000ffff657224 */ /* 0x000fe400078e0052 */
[----:B------:R-:W-:-:S02]  /*21470*/  IMAD.MOV.U32 R100, RZ, RZ, R83 ;  /* 0x000000ffff647224 */ /* 0x000fc400078e0053 */
[C---:B------:R-:W-:Y:S01]  /*21480*/  HMMA.1688.F32.TF32 R80, R64.reuse, R106, R140 ;  /* 0x0000006a4050723c */ /* 0x040fe2000008108c */
[----:B------:R-:W-:Y:S11]  /*21490*/  STL [R1+0x2074], R3 ;  /* 0x0020740301007387 */ /* 0x000ff60000100800 */
[----:B------:R-:W-:Y:S11]  /*214a0*/  @!UPT UIADD3 URZ, URZ, URZ, URZ ;  /* 0x0000003f3f3ff290 */ /* 0x000ff6000fffe03f */
        /* <DEDUP_REMOVED lines=8> */
[----:B--2---:R-:W-:Y:S07]  /*21530*/  HMMA.1688.F32.TF32 R72, R64, R22, R248 ;  /* 0x000000164048723c */ /* 0x004fee00000810f8 */
[----:B------:R-:W-:Y:S04]  /*21540*/  STL.64 [R1+0x8d0], R80 ;  /* 0x0008d05001007387 */ /* 0x000fe80000100a00 */
[----:B------:R-:W-:Y:S04]  /*21550*/  STL.64 [R1+0x8d8], R82 ;  /* 0x0008d85201007387 */ /* 0x000fe80000100a00 */
[----:B------:R-:W-:Y:S04]  /*21560*/  STL.64 [R1+0x9a0], R76 ;  /* 0x0009a04c01007387 */ /* 0x000fe80000100a00 */
[----:B------:R-:W-:Y:S04]  /*21570*/  STL.64 [R1+0x9a8], R78 ;  /* 0x0009a84e01007387 */ /* 0x000fe80000100a00 */
[----:B------:R-:W2:Y:S04]  /*21580*/  LDL.LU R152, [R1+0xb0] ;  /* 0x0000b00001987983 */ /* 0x000ea80000300800 */
[----:B------:R-:W-:Y:S04]  /*21590*/  STL.64 [R1+0xab0], R72 ;  /* 0x000ab04801007387 */ /* 0x000fe80000100a00 */
[----:B------:R-:W-:Y:S04]  /*215a0*/  STL.64 [R1+0xab8], R74 ;  /* 0x000ab84a01007387 */ /* 0x000fe80000100a00 */
[----:B------:R3:W-:Y:S04]  /*215b0*/  STL.64 [R1+0xc30], R56 ;  /* 0x000c303801007387 */ /* 0x0007e80000100a00 */
[----:B------:R4:W-:Y:S04]  /*215c0*/  STL.64 [R1+0xc38], R58 ;  /* 0x000c383a01007387 */ /* 0x0009e80000100a00 */
        /* <DEDUP_REMOVED lines=34> */
[----:B------:R-:W2:Y:S01]  /*217f0*/  LDL.LU R147, [R1+0x73c] ;  /* 0x00073c0001937983 */ /* 0x000ea20000300800 */
[----:B------:R-:W-:-:S03]  /*21800*/  MOV R200, R240 ;  /* 0x000000f000c87202 */ /* 0x000fc60000000f00 */
[----:B------:R-:W2:Y:S01]  /*21810*/  LDL.LU R140, [R1+0x2a0] ;  /* 0x0002a000018c7983 */ /* 0x000ea20000300800 */
[----:B------:R-:W-:-:S03]  /*21820*/  IMAD.MOV.U32 R201, RZ, RZ, R241 ;  /* 0x000000ffffc97224 */ /* 0x000fc600078e00f1 */
[----:B------:R-:W2:Y:S01]  /*21830*/  LDL.LU R141, [R1+0x2a4] ;  /* 0x0002a400018d7983 */ /* 0x000ea20000300800 */
[----:B------:R-:W-:-:S03]  /*21840*/  IMAD.MOV.U32 R202, RZ, RZ, R28 ;  /* 0x000000ffffca7224 */ /* 0x000fc600078e001c */
[----:B------:R-:W2:Y:S01]  /*21850*/  LDL.LU R142, [R1+0x2a8] ;  /* 0x0002a800018e7983 */ /* 0x000ea20000300800 */
[----:B------:R-:W-:-:S03]  /*21860*/  IMAD.MOV.U32 R203, RZ, RZ, R29 ;  /* 0x000000ffffcb7224 */ /* 0x000fc600078e001d */
[----:B------:R-:W2:Y:S04]  /*21870*/  LDL.LU R143, [R1+0x2ac] ;  /* 0x0002ac00018f7983 */ /* 0x000ea80000300800 */
[----:B------:R-:W2:Y:S04]  /*21880*/  LDL.LU R240, [R1+0x21d4] ;  /* 0x0021d40001f07983 */ /* 0x000ea80000300800 */
[----:B------:R-:W2:Y:S04]  /*21890*/  LDL.LU R241, [R1+0x21d0] ;  /* 0x0021d00001f17983 */ /* 0x000ea80000300800 */
[----:B------:R-:W2:Y:S04]  /*218a0*/  LDL.LU R28, [R1+0x21cc] ;  /* 0x0021cc00011c7983 */ /* 0x000ea80000300800 */
[----:B------:R-:W2:Y:S01]  /*218b0*/  LDL.LU R29, [R1+0x21c8] ;  /* 0x0021c800011d7983 */ /* 0x000ea20000300800 */
[C---:B----4-:R-:W-:Y:S11]  /*218c0*/  HMMA.1688.F32.TF32 R248, R64.reuse, R14, R248 ;  /* 0x0000000e40f8723c */ /* 0x050ff600000810f8 */
[----:B------:R-:W-:Y:S11]  /*218d0*/  @!UPT UIADD3 URZ, URZ, URZ, URZ ;  /* 0x0000003f3f3ff290 */ /* 0x000ff6000fffe03f */
[----:B------:R-:W-:Y:S01]  /*218e0*/  @!UPT UIADD3 URZ, URZ, URZ, URZ ;  /* 0x0000003f3f3ff290 */ /* 0x000fe2000fffe03f */
[----:B------:R-:W-:Y:S04]  /*218f0*/  STL.64 [R1+0xe00], R248 ;  /* 0x000e00f801007387 */ /* 0x000fe80000100a00 */
[----:B------:R4:W-:Y:S04]  /*21900*/  STL.64 [R1+0xe08], R250 ;  /* 0x000e08fa01007387 */ /* 0x0009e80000100a00 */
[----:B----4-:R-:W4:Y:S04]  /*21910*/  LDL.LU.64 R250, [R1+0x21c0] ;  /* 0x0021c00001fa7983 */ /* 0x010f280000300a00 */
[----:B------:R-:W4:Y:S01]  /*21920*/  LDL.LU.64 R248, [R1+0x21b8] ;  /* 0x0021b80001f87983 */ /* 0x000f220000300a00 */
[C---:B---3--:R-:W-:Y:S08]  /*21930*/  HMMA.1688.F32.TF32 R56, R64.reuse, R54, R56 ;  /* 0x000000364038723c */ /* 0x048ff00000081038 */
[C---:B------:R-:W-:Y:S08]  /*21940*/  HMMA.1688.F32.TF32 R88, R64.reuse, R46, R88 ;  /* 0x0000002e4058723c */ /* 0x040ff00000081058 */
[C---:B------:R-:W-:Y:S08]  /*21950*/  HMMA.1688.F32.TF32 R92, R64.reuse, R42, R92 ;  /* 0x0000002a405c723c */ /* 0x040ff0000008105c */
[C---:B------:R-:W-:Y:S01]  /*21960*/  HMMA.1688.F32.TF32 R96, R64.reuse, R38, R96 ;  /* 0x000000264060723c */ /* 0x040fe20000081060 */
[----:B------:R-:W-:Y:S04]  /*21970*/  STL.64 [R1+0xf60], R56 ;  /* 0x000f603801007387 */ /* 0x000fe80000100a00 */
[----:B------:R3:W-:Y:S04]  /*21980*/  STL.64 [R1+0xf68], R58 ;  /* 0x000f683a01007387 */ /* 0x0007e80000100a00 */
[----:B---3--:R-:W3:Y:S04]  /*21990*/  LDL.LU.64 R58, [R1+0x21b0] ;  /* 0x0021b000013a7983 */ /* 0x008ee80000300a00 */
[----:B------:R-:W3:Y:S01]  /*219a0*/  LDL.LU.64 R56, [R1+0x21a8] ;  /* 0x0021a80001387983 */ /* 0x000ee20000300a00 */
[C---:B----4-:R-:W-:Y:S11]  /*219b0*/  HMMA.1688.F32.TF32 R248, R64.reuse, R50, R248 ;  /* 0x0000003240f8723c */ /* 0x050ff600000810f8 */
[----:B------:R-:W-:Y:S11]  /*219c0*/  @!UPT UIADD3 URZ, URZ, URZ, URZ ;  /* 0x0000003f3f3ff290 */ /* 0x000ff6000fffe03f */
[----:B------:R-:W-:Y:S01]  /*219d0*/  @!UPT UIADD3 URZ, URZ, URZ, URZ ;  /* 0x0000003f3f3ff290 */ /* 0x000fe2000fffe03f */
[----:B------:R-:W-:Y:S04]  /*219e0*/  STL.64 [R1+0x1060], R248 ;  /* 0x001060f801007387 */ /* 0x000fe80000100a00 */
[----:B------:R4:W-:Y:S04]  /*219f0*/  STL.64 [R1+0x1068], R250 ;  /* 0x001068fa01007387 */ /* 0x0009e80000100a00 */
[----:B----4-:R-:W4:Y:S04]  /*21a00*/  LDL.LU.64 R250, [R1+0x21a0] ;  /* 0x0021a00001fa7983 */ /* 0x010f280000300a00 */
[----:B------:R-:W4:Y:S04]  /*21a10*/  LDL.LU.64 R248, [R1+0x2198] ;  /* 0x0021980001f87983 */ /* 0x000f280000300a00 */
[----:B------:R1:W-:Y:S04]  /*21a20*/  STL.64 [R1+0x1270], R88 ;  /* 0x0012705801007387 */ /* 0x0003e80000100a00 */
[----:B------:R2:W-:Y:S04]  /*21a30*/  STL.64 [R1+0x1278], R90 ;  /* 0x0012785a01007387 */ /* 0x0005e80000100a00 */
[----:B-1----:R-:W3:Y:S04]  /*21a40*/  LDL.LU R88, [R1+0x8f0] ;  /* 0x0008f00001587983 */ /* 0x002ee80000300800 */
[----:B------:R-:W3:Y:S04]  /*21a50*/  LDL.LU R89, [R1+0x8f4] ;  /* 0x0008f40001597983 */ /* 0x000ee80000300800 */
[----:B--2---:R-:W3:Y:S04]  /*21a60*/  LDL.LU R90, [R1+0x8f8] ;  /* 0x0008f800015a7983 */ /* 0x004ee80000300800 */
[----:B------:R-:W3:Y:S04]  /*21a70*/  LDL.LU R91, [R1+0x8fc] ;  /* 0x0008fc00015b7983 */ /* 0x000ee80000300800 */
        /* <DEDUP_REMOVED lines=8> */
[----:B-1----:R-:W4:Y:S04]  /*21b00*/  LDL.LU R96, [R1+0xd20] ;  /* 0x000d200001607983 */ /* 0x002f280000300800 */
[----:B------:R-:W4:Y:S04]  /*21b10*/  LDL.LU R97, [R1+0xd24] ;  /* 0x000d240001617983 */ /* 0x000f280000300800 */
[----:B--2---:R-:W4:Y:S04]  /*21b20*/  LDL.LU R98, [R1+0xd28] ;  /* 0x000d280001627983 */ /* 0x004f280000300800 */
[----:B------:R-:W4:Y:S01]  /*21b30*/  LDL.LU R99, [R1+0xd2c] ;  /* 0x000d2c0001637983 */ /* 0x000f220000300800 */
[----:B------:R-:W-:Y:S03]  /*21b40*/  HMMA.1688.F32.TF32 R188, R64, R10, R188 ;  /* 0x0000000a40bc723c */ /* 0x000fe600000810bc */
[----:B------:R-:W-:Y:S04]  /*21b50*/  LDS R64, [R2+0x4280] ;  /* 0x0042800002407984 */ /* 0x000fe80000000800 */
[----:B------:R-:W-:Y:S04]  /*21b60*/  LDS R66, [R2+0x6280] ;  /* 0x0062800002427984 */ /* 0x000fe80000000800 */
[----:B------:R-:W-:Y:S04]  /*21b70*/  LDS R65, [R0+0x4280] ;  /* 0x0042800000417984 */ /* 0x000fe80000000800 */
[----:B------:R-:W1:Y:S08]  /*21b80*/  LDS R67, [R0+0x6280] ;  /* 0x0062800000437984 */ /* 0x000e700000000800 */
[----:B------:R-:W-:Y:S04]  /*21b90*/  STL.64 [R1+0x1240], R188 ;  /* 0x001240bc01007387 */ /* 0x000fe80000100a00 */
[----:B------:R2:W-:Y:S01]  /*21ba0*/  STL.64 [R1+0x1248], R190 ;  /* 0x001248be01007387 */ /* 0x0005e20000100a00 */
[C---:B---3--:R-:W-:Y:S08]  /*21bb0*/  HMMA.1688.F32.TF32 R92, R68.reuse, R134, R92 ;  /* 0x00000086445c723c */ /* 0x048ff0000008105c */
[----:B----4-:R-:W-:Y:S11]  /*21bc0*/  HMMA.1688.F32.TF32 R96, R68, R138, R96 ;  /* 0x0000008a4460723c */ /* 0x010ff60000081060 */
[----:B------:R-:W-:Y:S05]  /*21bd0*/  @!UPT UIADD3 URZ, URZ, URZ, URZ ;  /* 0x0000003f3f3ff290 */ /* 0x000fea000fffe03f */
[----:B------:R-:W-:Y:S02]  /*21be0*/  IMAD.MOV.U32 R3, RZ, RZ, R94 ;  /* 0x000000ffff037224 */ /* 0x000fe400078e005e */
[----:B------:R-:W-:-:S06]  /*21bf0*/  IMAD.MOV.U32 R252, RZ, RZ, R95 ;  /* 0x000000fffffc7224 */ /* 0x000fcc00078e005f */
[----:B--2---:R-:W-:Y:S01]  /*21c00*/  IMAD.MOV.U32 R191, RZ, RZ, R96 ;  /* 0x000000ffffbf7224 */ /* 0x004fe200078e0060 */
[----:B------:R-:W-:Y:S01]  /*21c10*/  MOV R190, R97 ;  /* 0x0000006100be7202 */ /* 0x000fe20000000f00 */
[----:B------:R-:W-:Y:S02]  /*21c20*/  IMAD.MOV.U32 R189, RZ, RZ, R98 ;  /* 0x000000ffffbd7224 */ /* 0x000fe400078e0062 */
[----:B------:R-:W-:Y:S02]  /*21c30*/  IMAD.MOV.U32 R188, RZ, RZ, R99 ;  /* 0x000000ffffbc7224 */ /* 0x000fe400078e0063 */
[----:B------:R-:W-:Y:S01]  /*21c40*/  STL.64 [R1+0x20a0], R190 ;  /* 0x0020a0be01007387 */ /* 0x000fe20000100a00 */
[C---:B------:R-:W-:Y:S03]  /*21c50*/  HMMA.1688.F32.TF32 R96, R68.reuse, R106, R88 ;  /* 0x0000006a4460723c */ /* 0x040fe60000081058 */
[----:B------:R-:W-:Y:S04]  /*21c60*/  STL.64 [R1+0x2098], R188 ;  /* 0x002098bc01007387 */ /* 0x000fe80000100a00 */
[----:B------:R2:W-:Y:S01]  /*21c70*/  STL.64 [R1+0x520], R92 ;  /* 0x0005205c01007387 */ /* 0x0005e20000100a00 */
[C---:B------:R-:W-:Y:S08]  /*21c80*/  HMMA.1688.F32.TF32 R88, R68.reuse, R34, R84 ;  /* 0x000000224458723c */ /* 0x040ff00000081054 */
[C---:B--2---:R-:W-:Y:S08]  /*21c90*/  HMMA.1688.F32.TF32 R92, R68.reuse, R102, R144 ;  /* 0x00000066445c723c */ /* 0x044ff00000081090 */
        /* <DEDUP_REMOVED lines=18> */
[C---:B------:R-:W-:Y:S01]  /*21dc0*/  HMMA.1688.F32.TF32 R72, R68.reuse, R50, R200 ;  /* 0x000000324448723c */ /* 0x040fe200000810c8 */
        /* <DEDUP_REMOVED lines=13> */
[----:B------:R-:W-:Y:S01]  /*21ea0*/  STL.64 [R1+0x1198], R82 ;  /* 0x0011985201007387 */ /* 0x000fe20000100a00 */
[----:B------:R-:W-:-:S03]  /*21eb0*/  MOV R200, R242 ;  /* 0x000000f200c87202 */ /* 0x000fc60000000f00 */
[----:B------:R-:W-:Y:S04]  /*21ec0*/  STL.64 [R1+0x1180], R76 ;  /* 0x0011804c01007387 */ /* 0x000fe80000100a00 */
[----:B------:R-:W-:Y:S04]  /*21ed0*/  STL.64 [R1+0x1188], R78 ;  /* 0x0011884e01007387 */ /* 0x000fe80000100a00 */
[----:B------:R2:W-:Y:S01]  /*21ee0*/  STL.64 [R1+0x10f0], R72 ;  /* 0x0010f04801007387 */ /* 0x0005e20000100a00 */
[----:B------:R-:W-:-:S03]  /*21ef0*/  IMAD.MOV.U32 R201, RZ, RZ, R243 ;  /* 0x000000ffffc97224 */ /* 0x000fc600078e00f3 */
[----:B------:R3:W-:Y:S01]  /*21f00*/  STL.64 [R1+0x10f8], R74 ;  /* 0x0010f84a01007387 */ /* 0x0007e20000100a00 */
[----:B------:R-:W-:-:S03]  /*21f10*/  IMAD.MOV.U32 R202, RZ, RZ, R24 ;  /* 0x000000ffffca7224 */ /* 0x000fc600078e0018 */
[----:B------:R-:W4:Y:S01]  /*21f20*/  LDL.LU R242, [R1+0x2194] ;  /* 0x0021940001f27983 */ /* 0x000f220000300800 */
[----:B------:R-:W-:-:S03]  /*21f30*/  IMAD.MOV.U32 R203, RZ, RZ, R25 ;  /* 0x000000ffffcb7224 */ /* 0x000fc600078e0019 */
[----:B------:R-:W-:Y:S01]  /*21f40*/  STL.64 [R1+0x10e0], R68 ;  /* 0x0010e04401007387 */ /* 0x000fe20000100a00 */
[----:B--2---:R-:W-:-:S03]  /*21f50*/  IMAD.MOV.U32 R72, RZ, RZ, R29 ;  /* 0x000000ffff487224 */ /* 0x004fc600078e001d */
[----:B------:R-:W-:Y:S04]  /*21f60*/  STL.64 [R1+0x10e8], R70 ;  /* 0x0010e84601007387 */ /* 0x000fe80000100a00 */
[----:B------:R-:W4:Y:S04]  /*21f70*/  LDL.LU R243, [R1+0x2190] ;  /* 0x0021900001f37983 */ /* 0x000f280000300800 */
[----:B------:R-:W2:Y:S04]  /*21f80*/  LDL.LU R24, [R1+0x218c] ;  /* 0x00218c0001187983 */ /* 0x000ea80000300800 */
[----:B------:R-:W4:Y:S04]  /*21f90*/  LDL.LU R25, [R1+0x2188] ;  /* 0x0021880001197983 */ /* 0x000f280000300800 */
[----:B------:R-:W4:Y:S01]  /*21fa0*/  LDL.LU R29, [R1+0x2184] ;  /* 0x00218400011d7983 */ /* 0x000f220000300800 */
[----:B------:R-:W-:-:S03]  /*21fb0*/  MOV R73, R28 ;  /* 0x0000001c00497202 */ /* 0x000fc60000000f00 */
[----:B------:R-:W4:Y:S04]  /*21fc0*/  LDL.LU R28, [R1+0x2180] ;  /* 0x00218000011c7983 */ /* 0x000f280000300800 */
[----:B---3--:R-:W3:Y:S04]  /*21fd0*/  LDL.LU R74, [R1+0x98] ;  /* 0x00009800014a7983 */ /* 0x008ee80000300800 */
[----:B------:R-:W3:Y:S01]  /*21fe0*/  LDL.LU R75, [R1+0x9c] ;  /* 0x00009c00014b7983 */ /* 0x000ee20000300800 */
[----:B------:R-:W-:Y:S02]  /*21ff0*/  IMAD.MOV.U32 R152, RZ, RZ, R21 ;  /* 0x000000ffff987224 */ /* 0x000fe400078e0015 */
[----:B------:R-:W-:Y:S01]  /*22000*/  IMAD.MOV.U32 R153, RZ, RZ, R20 ;  /* 0x000000ffff997224 */ /* 0x000fe200078e0014 */
[----:B------:R-:W-:Y:S01]  /*22010*/  MOV R154, R13 ;  /* 0x0000000d009a7202 */ /* 0x000fe20000000f00 */
[----:B------:R-:W-:Y:S01]  /*22020*/  IMAD.MOV.U32 R155, RZ, RZ, R12 ;  /* 0x000000ffff9b7224 */ /* 0x000fe200078e000c */
[----:B------:R-:W-:Y:S04]  /*22030*/  LDS R68, [R2+0x4300] ;  /* 0x0043000002447984 */ /* 0x000fe80000000800 */
[----:B------:R-:W-:Y:S04]  /*22040*/  LDS R70, [R2+0x6300] ;  /* 0x0063000002467984 */ /* 0x000fe80000000800 */
[----:B------:R-:W-:Y:S04]  /*22050*/  LDS R69, [R0+0x4300] ;  /* 0x0043000000457984 */ /* 0x000fe80000000800 */
[----:B------:R-:W1:Y:S01]  /*22060*/  LDS R71, [R0+0x6300] ;  /* 0x0063000000477984 */ /* 0x000e620000000800 */
[----:B--2---:R-:W-:-:S03]  /*22070*/  IMAD.MOV.U32 R196, RZ, RZ, R24 ;  /* 0x000000ffffc47224 */ /* 0x004fc600078e0018 */
[----:B------:R-:W2:Y:S01]  /*22080*/  LDL.LU R24, [R1+0x217c] ;  /* 0x00217c0001187983 */ /* 0x000ea20000300800 */
[----:B----4-:R-:W-:-:S03]  /*22090*/  IMAD.MOV.U32 R197, RZ, RZ, R25 ;  /* 0x000000ffffc57224 */ /* 0x010fc600078e0019 */
[----:B------:R-:W4:Y:S01]  /*220a0*/  LDL.LU R25, [R1+0x2178] ;  /* 0x0021780001197983 */ /* 0x000f220000300800 */
[----:B------:R-:W-:-:S03]  /*220b0*/  IMAD.MOV.U32 R198, RZ, RZ, R29 ;  /* 0x000000ffffc67224 */ /* 0x000fc600078e001d */
[----:B------:R-:W2:Y:S01]  /*220c0*/  LDL.LU R29, [R1+0x2174] ;  /* 0x00217400011d7983 */ /* 0x000ea20000300800 */
[----:B------:R-:W-:-:S03]  /*220d0*/  IMAD.MOV.U32 R199, RZ, RZ, R28 ;  /* 0x000000ffffc77224 */ /* 0x000fc600078e001c */
[----:B------:R-:W3:Y:S04]  /*220e0*/  LDL.LU R28, [R1+0x2170] ;  /* 0x00217000011c7983 */ /* 0x000ee80000300800 */
[----:B------:R-:W3:Y:S04]  /*220f0*/  LDL.LU R80, [R1+0x500] ;  /* 0x0005000001507983 */ /* 0x000ee80000300800 */
[----:B------:R-:W3:Y:S04]  /*22100*/  LDL.LU R81, [R1+0x504] ;  /* 0x0005040001517983 */ /* 0x000ee80000300800 */
[----:B------:R-:W3:Y:S04]  /*22110*/  LDL.LU R82, [R1+0x508] ;  /* 0x0005080001527983 */ /* 0x000ee80000300800 */
[----:B------:R-:W3:Y:S04]  /*22120*/  LDL.LU R83, [R1+0x50c] ;  /* 0x00050c0001537983 */ /* 0x000ee80000300800 */
        /* <DEDUP_REMOVED lines=19> */
[----:B------:R-:W4:Y:S01]  /*22260*/  LDL.LU R87, [R1+0x66c] ;  /* 0x00066c0001577983 */ /* 0x000f220000300800 */
[----:B--2---:R-:W-:-:S03]  /*22270*/  MOV R140, R29 ;  /* 0x0000001d008c7202 */ /* 0x004fc60000000f00 */
[----:B------:R-:W2:Y:S04]  /*22280*/  LDL.LU R29, [R1+0x216c] ;  /* 0x00216c00011d7983 */ /* 0x000ea80000300800 */
[----:B------:R-:W2:Y:S04]  /*22290*/  LDL.LU R141, [R1+0x294] ;  /* 0x00029400018d7983 */ /* 0x000ea80000300800 */
[----:B------:R-:W2:Y:S04]  /*222a0*/  LDL.LU R142, [R1+0x298] ;  /* 0x00029800018e7983 */ /* 0x000ea80000300800 */
[----:B------:R-:W2:Y:S04]  /*222b0*/  LDL.LU R143, [R1+0x29c] ;  /* 0x00029c00018f7983 */ /* 0x000ea80000300800 */
[----:B------:R-:W2:Y:S04]  /*222c0*/  LDL.LU R76, [R1+0x360] ;  /* 0x00036000014c7983 */ /* 0x000ea80000300800 */
[----:B------:R-:W2:Y:S01]  /*222d0*/  LDL.LU R77, [R1+0x364] ;  /* 0x00036400014d7983 */ /* 0x000ea20000300800 */
[----:B-1----:R-:W-:Y:S01]  /*222e0*/  HMMA.1688.F32.TF32 R96, R64, R138, R96 ;  /* 0x0000008a4060723c */ /* 0x002fe20000081060 */
[----:B---3--:R-:W-:-:S07]  /*222f0*/  IMAD.MOV.U32 R79, RZ, RZ, R28 ;  /* 0x000000ffff4f7224 */ /* 0x008fce00078e001c */
[----:B----4-:R-:W-:Y:S11]  /*22300*/  HMMA.1688.F32.TF32 R92, R64, R134, R92 ;  /* 0x00000086405c723c */ /* 0x010ff6000008105c */
[----:B------:R-:W-:Y:S05]  /*22310*/  @!UPT UIADD3 URZ, URZ, URZ, URZ ;  /* 0x0000003f3f3ff290 */ /* 0x000fea000fffe03f */
[----:B------:R-:W-:Y:S01]  /*22320*/  IMAD.MOV.U32 R187, RZ, RZ, R96 ;  /* 0x000000ffffbb7224 */ /* 0x000fe200078e0060 */
[----:B------:R-:W-:Y:S01]  /*22330*/  MOV R184, R99 ;  /* 0x0000006300b87202 */ /* 0x000fe20000000f00 */
[----:B------:R-:W-:Y:S02]  /*22340*/  IMAD.MOV.U32 R186, RZ, RZ, R97 ;  /* 0x000000ffffba7224 */ /* 0x000fe400078e0061 */
[----:B------:R-:W-:-:S03]  /*22350*/  IMAD.MOV.U32 R185, RZ, RZ, R98 ;  /* 0x000000ffffb97224 */ /* 0x000fc600078e0062 */
[----:B------:R-:W-:Y:S04]  /*22360*/  STL.64 [R1+0x20b0], R186 ;  /* 0x0020b0ba01007387 */ /* 0x000fe80000100a00 */
[----:B------:R-:W-:Y:S04]  /*22370*/  STL.64 [R1+0x20a8], R184 ;  /* 0x0020a8b801007387 */ /* 0x000fe80000100a00 */
[----:B------:R1:W-:Y:S01]  /*22380*/  STL.64 [R1+0x358], R94 ;  /* 0x0003585e01007387 */ /* 0x0003e20000100a00 */
[----:B------:R-:W-:Y:S01]  /*22390*/  IMAD.MOV.U32 R28, RZ, RZ, R92 ;  /* 0x000000ffff1c7224 */ /* 0x000fe200078e005c */
[C---:B------:R-:W-:Y:S08]  /*223a0*/  HMMA.1688.F32.TF32 R80, R64.reuse, R30, R80 ;  /* 0x0000001e4050723c */ /* 0x040ff00000081050 */
[C---:B------:R-:W-:Y:S11]  /*223b0*/  HMMA.1688.F32.TF32 R84, R64.reuse, R34, R84 ;  /* 0x000000224054723c */ /* 0x040ff60000081054 */
[----:B------:R-:W-:Y:S05]  /*223c0*/  @!UPT UIADD3 URZ, URZ, URZ, URZ ;  /* 0x0000003f3f3ff290 */ /* 0x000fea000fffe03f */
[----:B------:R-:W-:Y:S01]  /*223d0*/  MOV R12, R80 ;  /* 0x00000050000c7202 */ /* 0x000fe20000000f00 */
[----:B------:R-:W-:Y:S01]  /*223e0*/  IMAD.MOV.U32 R13, RZ, RZ, R81 ;  /* 0x000000ffff0d7224 */ /* 0x000fe200078e0051 */
[----:B------:R-:W-:Y:S01]  /*223f0*/  HMMA.1688.F32.TF32 R72, R64, R14, R72 ;  /* 0x0000000e4048723c */ /* 0x000fe20000081048 */
[----:B--2---:R-:W-:Y:S02]  /*22400*/  IMAD.MOV.U32 R78, RZ, RZ, R29 ;  /* 0x000000ffff4e7224 */ /* 0x004fe400078e001d */
[----:B------:R-:W-:-:S05]  /*22410*/  IMAD.MOV.U32 R29, RZ, RZ, R93 ;  /* 0x000000ffff1d7224 */ /* 0x000fca00078e005d */
[C---:B-1----:R-:W-:Y:S08]  /*22420*/  HMMA.1688.F32.TF32 R92, R64.reuse, R106, R88 ;  /* 0x0000006a405c723c */ /* 0x042ff00000081058 */
[C---:B------:R-:W-:Y:S11]  /*22430*/  HMMA.1688.F32.TF32 R88, R64.reuse, R102, R144 ;  /* 0x000000664058723c */ /* 0x040ff60000081090 */
[----:B------:R-:W-:Y:S04]  /*22440*/  @!UPT UIADD3 URZ, URZ, URZ, URZ ;  /* 0x0000003f3f3ff290 */ /* 0x000fe8000fffe03f */
[----:B------:R-:W-:Y:S04]  /*22450*/  STL.64 [R1+0x460], R92 ;  /* 0x0004605c01007387 */ /* 0x000fe80000100a00 */
[----:B------:R-:W-:Y:S05]  /*22460*/  STL.64 [R1+0x468], R94 ;  /* 0x0004685e01007387 */ /* 0x000fea0000100a00 */
[----:B------:R-:W-:Y:S02]  /*22470*/  IMAD.MOV.U32 R21, RZ, RZ, R89 ;  /* 0x000000ffff157224 */ /* 0x000fe400078e0059 */
[----:B------:R-:W-:Y:S01]  /*22480*/  IMAD.MOV.U32 R20, RZ, RZ, R88 ;  /* 0x000000ffff147224 */ /* 0x000fe200078e0058 */
[----:B------:R-:W-:Y:S04]  /*22490*/  STL.64 [R1+0x458], R90 ;  /* 0x0004585a01007387 */ /* 0x000fe80000100a00 */
[----:B------:R-:W-:Y:S04]  /*224a0*/  STL [R1+0x1fc4], R21 ;  /* 0x001fc41501007387 */ /* 0x000fe80000100800 */
[----:B------:R-:W-:Y:S04]  /*224b0*/  STL [R1+0x1fc0], R20 ;  /* 0x001fc01401007387 */ /* 0x000fe80000100800 */
[----:B------:R-:W-:Y:S04]  /*224c0*/  STL.64 [R1+0x510], R84 ;  /* 0x0005105401007387 */ /* 0x000fe80000100a00 */
[----:B------:R1:W-:Y:S04]  /*224d0*/  STL.64 [R1+0x518], R86 ;  /* 0x0005185601007387 */ /* 0x0003e80000100a00 */
[----:B------:R2:W-:Y:S01]  /*224e0*/  STL.64 [R1+0x5e8], R82 ;  /* 0x0005e85201007387 */ /* 0x0005e20000100a00 */
[C---:B-1----:R-:W-:Y:S08]  /*224f0*/  HMMA.1688.F32.TF32 R84, R64.reuse, R26, R76 ;  /* 0x0000001a4054723c */ /* 0x042ff0000008104c */
[C---:B--2---:R-:W-:Y:S08]  /*22500*/  HMMA.1688.F32.TF32 R80, R64.reuse, R22, R140 ;  /* 0x000000164050723c */ /* 0x044ff0000008108c */
[C---:B------:R-:W-:Y:S01]  /*22510*/  HMMA.1688.F32.TF32 R76, R64.reuse, R18, R196 ;  /* 0x00000012404c723c */ /* 0x040fe200000810c4 */
[----:B------:R-:W-:Y:S04]  /*22520*/  STL [R1+0x1f90], R13 ;  /* 0x001f900d01007387 */ /* 0x000fe80000100800 */
[----:B------:R-:W-:Y:S04]  /*22530*/  STL [R1+0x1f8c], R12 ;  /* 0x001f8c0c01007387 */ /* 0x000fe80000100800 */
[----:B------:R-:W-:Y:S04]  /*22540*/  STL.64 [R1+0x6d0], R84 ;  /* 0x0006d05401007387 */ /* 0x000fe80000100a00 */
[----:B------:R-:W-:Y:S04]  /*22550*/  STL.64 [R1+0x6d8], R86 ;  /* 0x0006d85601007387 */ /* 0x000fe80000100a00 */
[----:B------:R-:W-:Y:S04]  /*22560*/  STL.64 [R1+0x730], R80 ;  /* 0x0007305001007387 */ /* 0x000fe80000100a00 */
[----:B------:R1:W-:Y:S04]  /*22570*/  STL.64 [R1+0x738], R82 ;  /* 0x0007385201007387 */ /* 0x0003e80000100a00 */
[----:B------:R-:W-:Y:S04]  /*22580*/  STL.64 [R1+0x930], R76 ;  /* 0x0009304c01007387 */ /* 0x000fe80000100a00 */
[----:B------:R2:W-:Y:S01]  /*22590*/  STL.64 [R1+0x938], R78 ;  /* 0x0009384e01007387 */ /* 0x0005e20000100a00 */
[C---:B-1----:R-:W-:Y:S08]  /*225a0*/  HMMA.1688.F32.TF32 R80, R64.reuse, R54, R152 ;  /* 0x000000364050723c */ /* 0x042ff00000081098 */
[C---:B--2---:R-:W-:Y:S01]  /*225b0*/  HMMA.1688.F32.TF32 R76, R64.reuse, R50, R200 ;  /* 0x00000032404c723c */ /* 0x044fe200000810c8 */
[----:B------:R1:W-:Y:S04]  /*225c0*/  STL.64 [R1+0x9e0], R72 ;  /* 0x0009e04801007387 */ /* 0x0003e80000100a00 */
[----:B------:R2:W-:Y:S04]  /*225d0*/  STL.64 [R1+0x9e8], R74 ;  /* 0x0009e84a01007387 */ /* 0x0005e80000100a00 */
[----:B-1----:R-:W3:Y:S06]  /*225e0*/  LDL.LU R72, [R1+0x560] ;  /* 0x0005600001487983 */ /* 0x002eec0000300800 */
[----:B------:R1:W-:Y:S04]  /*225f0*/  STL.64 [R1+0xbe0], R80 ;  /* 0x000be05001007387 */ /* 0x0003e80000100a00 */
[----:B------:R4:W-:Y:S04]  /*22600*/  STL.64 [R1+0xbe8], R82 ;  /* 0x000be85201007387 */ /* 0x0009e80000100a00 */
[----:B------:R1:W-:Y:S04]  /*22610*/  STL.64 [R1+0xc80], R76 ;  /* 0x000c804c01007387 */ /* 0x0003e80000100a00 */
[----:B------:R1:W-:Y:S04]  /*22620*/  STL.64 [R1+0xc88], R78 ;  /* 0x000c884e01007387 */ /* 0x0003e80000100a00 */
[----:B------:R-:W3:Y:S04]  /*22630*/  LDL.LU R73, [R1+0x564] ;  /* 0x0005640001497983 */ /* 0x000ee80000300800 */
[----:B--2---:R-:W3:Y:S04]  /*22640*/  LDL.LU R74, [R1+0x568] ;  /* 0x00056800014a7983 */ /* 0x004ee80000300800 */
[----:B------:R-:W3:Y:S04]  /*22650*/  LDL.LU R75, [R1+0x56c] ;  /* 0x00056c00014b7983 */ /* 0x000ee80000300800 */
[----:B------:R-:W2:Y:S04]  /*22660*/  LDL.LU R196, [R1+0xee0] ;  /* 0x000ee00001c47983 */ /* 0x000ea80000300800 */
[----:B------:R-:W2:Y:S04]  /*22670*/  LDL.LU R197, [R1+0xee4] ;  /* 0x000ee40001c57983 */ /* 0x000ea80000300800 */
[----:B------:R-:W2:Y:S04]  /*22680*/  LDL.LU R198, [R1+0xee8] ;  /* 0x000ee80001c67983 */ /* 0x000ea80000300800 */
[----:B------:R-:W2:Y:S04]  /*22690*/  LDL.LU R199, [R1+0xeec] ;  /* 0x000eec0001c77983 */ /* 0x000ea80000300800 */
[----:B-1----:R-:W3:Y:S04]  /*226a0*/  LDL.LU R80, [R1+0xc40] ;  /* 0x000c400001507983 */ /* 0x002ee80000300800 */
[----:B------:R-:W3:Y:S04]  /*226b0*/  LDL.LU R81, [R1+0xc44] ;  /* 0x000c440001517983 */ /* 0x000ee80000300800 */
[----:B----4-:R-:W3:Y:S04]  /*226c0*/  LDL.LU R82, [R1+0xc48] ;  /* 0x000c480001527983 */ /* 0x010ee80000300800 */
[----:B------:R-:W3:Y:S04]  /*226d0*/  LDL.LU R83, [R1+0xc4c] ;  /* 0x000c4c0001537983 */ /* 0x000ee80000300800 */
        /* <DEDUP_REMOVED lines=18> */
[C---:B------:R-:W-:Y:S08]  /*22800*/  HMMA.1688.F32.TF32 R88, R64.reuse, R46, R120 ;  /* 0x0000002e4058723c */ /* 0x040ff00000081078 */
[C---:B------:R-:W-:Y:S08]  /*22810*/  HMMA.1688.F32.TF32 R96, R64.reuse, R42, R124 ;  /* 0x0000002a4060723c */ /* 0x040ff0000008107c */
[C---:B------:R-:W-:Y:S07]  /*22820*/  HMMA.1688.F32.TF32 R92, R64.reuse, R38, R128 ;  /* 0x00000026405c723c */ /* 0x040fee0000081080 */
[----:B------:R-:W-:Y:S04]  /*22830*/  STL.64 [R1+0x10d0], R88 ;  /* 0x0010d05801007387 */ /* 0x000fe80000100a00 */
[----:B------:R1:W-:Y:S02]  /*22840*/  STL.64 [R1+0x10d8], R90 ;  /* 0x0010d85a01007387 */ /* 0x0003e40000100a00 */
[----:B-1----:R-:W-:Y:S02]  /*22850*/  HMMA.1688.F32.TF32 R88, R64, R10, R204 ;  /* 0x0000000a4058723c */ /* 0x002fe400000810cc */
[----:B------:R-:W-:Y:S04]  /*22860*/  STL.64 [R1+0x10c0], R96 ;  /* 0x0010c06001007387 */ /* 0x000fe80000100a00 */
[----:B------:R-:W-:Y:S04]  /*22870*/  STL.64 [R1+0x10c8], R98 ;  /* 0x0010c86201007387 */ /* 0x000fe80000100a00 */
[----:B------:R-:W-:Y:S04]  /*22880*/  STL.64 [R1+0x10b0], R92 ;  /* 0x0010b05c01007387 */ /* 0x000fe80000100a00 */
[----:B------:R-:W-:Y:S01]  /*22890*/  STL.64 [R1+0x10b8], R94 ;  /* 0x0010b85e01007387 */ /* 0x000fe20000100a00 */
[----:B------:R-:W-:-:S02]  /*228a0*/  IMAD.MOV.U32 R202, RZ, RZ, R25 ;  /* 0x000000ffffca7224 */ /* 0x000fc400078e0019 */
[----:B------:R-:W-:Y:S01]  /*228b0*/  IMAD.MOV.U32 R203, RZ, RZ, R24 ;  /* 0x000000ffffcb7224 */ /* 0x000fe200078e0018 */
[----:B------:R-:W-:Y:S04]  /*228c0*/  LDS R64, [R2+0x4380] ;  /* 0x0043800002407984 */ /* 0x000fe80000000800 */
[----:B------:R-:W-:Y:S04]  /*228d0*/  LDS R66, [R2+0x6380] ;  /* 0x0063800002427984 */ /* 0x000fe80000000800 */
[----:B------:R-:W-:Y:S04]  /*228e0*/  STL.64 [R1+0x1090], R88 ;  /* 0x0010905801007387 */ /* 0x000fe80000100a00 */
[----:B------:R2:W-:Y:S04]  /*228f0*/  STL.64 [R1+0x1098], R90 ;  /* 0x0010985a01007387 */ /* 0x0005e80000100a00 */
[----:B------:R-:W-:Y:S04]  /*22900*/  LDS R65, [R0+0x4380] ;  /* 0x0043800000417984 */ /* 0x000fe80000000800 */
[----:B------:R-:W1:Y:S01]  /*22910*/  LDS R67, [R0+0x6380] ;  /* 0x0063800000437984 */ /* 0x000e620000000800 */
[C---:B--2---:R-:W-:Y:S08]  /*22920*/  HMMA.1688.F32.TF32 R88, R68.reuse, R138, R196 ;  /* 0x0000008a4458723c */ /* 0x044ff000000810c4 */
[C---:B---3--:R-:W-:Y:S08]  /*22930*/  HMMA.1688.F32.TF32 R80, R68.reuse, R106, R80 ;  /* 0x0000006a4450723c */ /* 0x048ff00000081050 */
[----:B----4-:R-:W-:Y:S08]  /*22940*/  HMMA.1688.F32.TF32 R84, R68, R134, R84 ;  /* 0x000000864454723c */ /* 0x010ff00000081054 */
[----:B------:R-:W-:-:S02]  /*22950*/  IMAD.MOV.U32 R195, RZ, RZ, R90 ;  /* 0x000000ffffc37224 */ /* 0x000fc400078e005a */
[----:B------:R-:W-:Y:S01]  /*22960*/  IMAD.MOV.U32 R194, RZ, RZ, R91 ;  /* 0x000000ffffc27224 */ /* 0x000fe200078e005b */
[----:B------:R-:W-:Y:S01]  /*22970*/  MOV R196, R89 ;  /* 0x0000005900c47202 */ /* 0x000fe20000000f00 */
[----:B------:R-:W-:-:S03]  /*22980*/  IMAD.MOV.U32 R197, RZ, RZ, R88 ;  /* 0x000000ffffc57224 */ /* 0x000fc600078e0058 */
[----:B------:R-:W-:Y:S04]  /*22990*/  STL.64 [R1+0x20c8], R194 ;  /* 0x0020c8c201007387 */ /* 0x000fe80000100a00 */
[----:B------:R-:W-:Y:S01]  /*229a0*/  STL.64 [R1+0x20c0], R192 ;  /* 0x0020c0c001007387 */ /* 0x000fe20000100a00 */
[----:B------:R-:W-:-:S03]  /*229b0*/  IMAD.MOV.U32 R25, RZ, RZ, R82 ;  /* 0x000000ffff197224 */ /* 0x000fc600078e0052 */
[----:B------:R-:W-:Y:S01]  /*229c0*/  STL.64 [R1+0x20b8], R196 ;  /* 0x0020b8c401007387 */ /* 0x000fe20000100a00 */
[----:B------:R-:W-:-:S03]  /*229d0*/  IMAD.MOV.U32 R24, RZ, RZ, R83 ;  /* 0x000000ffff187224 */ /* 0x000fc600078e0053 */
[----:B------:R-:W-:Y:S04]  /*229e0*/  STL.64 [R1+0x300], R84 ;  /* 0x0003005401007387 */ /* 0x000fe80000100a00 */
[----:B------:R-:W-:Y:S04]  /*229f0*/  STL.64 [R1+0x308], R86 ;  /* 0x0003085601007387 */ /* 0x000fe80000100a00 */
[----:B------:R2:W-:Y:S01]  /*22a00*/  STL.64 [R1+0x310], R80 ;  /* 0x0003105001007387 */ /* 0x0005e20000100a00 */
[C---:B------:R-:W-:Y:S08]  /*22a10*/  HMMA.1688.F32.TF32 R72, R68.reuse, R30, R72 ;  /* 0x0000001e4448723c */ /* 0x040ff00000081048 */
[C---:B--2---:R-:W-:Y:S08]  /*22a20*/  HMMA.1688.F32.TF32 R80, R68.reuse, R102, R76 ;  /* 0x000000664450723c */ /* 0x044ff0000008104c */
[----:B------:R-:W-:Y:S01]  /*22a30*/  HMMA.1688.F32.TF32 R76, R68, R34, R140 ;  /* 0x00000022444c723c */ /* 0x000fe2000008108c */
[----:B------:R-:W-:Y:S04]  /*22a40*/  STL [R1+0x1fdc], R24 ;  /* 0x001fdc1801007387 */ /* 0x000fe80000100800 */
[----:B------:R-:W-:Y:S03]  /*22a50*/  STL [R1+0x1fd8], R25 ;  /* 0x001fd81901007387 */ /* 0x000fe60000100800 */
[----:B------:R-:W-:Y:S01]  /*22a60*/  MOV R8, R72 ;  /* 0x0000004800087202 */ /* 0x000fe20000000f00 */
[----:B------:R-:W-:-:S06]  /*22a70*/  IMAD.MOV.U32 R9, RZ, RZ, R73 ;  /* 0x000000ffff097224 */ /* 0x000fcc00078e0049 */
[----:B------:R-:W-:Y:S04]  /*22a80*/  STL.64 [R1+0x330], R80 ;  /* 0x0003305001007387 */ /* 0x000fe80000100a00 */
[----:B------:R-:W-:Y:S04]  /*22a90*/  STL.64 [R1+0x338], R82 ;  /* 0x0003385201007387 */ /* 0x000fe80000100a00 */
[----:B------:R-:W-:Y:S04]  /*22aa0*/  STL.64 [R1+0x340], R76 ;  /* 0x0003404c01007387 */ /* 0x000fe80000100a00 */
[----:B------:R2:W-:Y:S04]  /*22ab0*/  STL.64 [R1+0x348], R78 ;  /* 0x0003484e01007387 */ /* 0x0005e80000100a00 */
[----:B------:R3:W-:Y:S01]  /*22ac0*/  STL.64 [R1+0x4a8], R74 ;  /* 0x0004a84a01007387 */ /* 0x0007e20000100a00 */
[C---:B--2---:R-:W-:Y:S08]  /*22ad0*/  HMMA.1688.F32.TF32 R76, R68.reuse, R26, R152 ;  /* 0x0000001a444c723c */ /* 0x044ff00000081098 */
[C---:B---3--:R-:W-:Y:S01]  /*22ae0*/  HMMA.1688.F32.TF32 R72, R68.reuse, R22, R200 ;  /* 0x000000164448723c */ /* 0x048fe200000810c8 */
[----:B------:R-:W-:Y:S04]  /*22af0*/  STL [R1+0x1f88], R9 ;  /* 0x001f880901007387 */ /* 0x000fe80000100800 */
[----:B------:R-:W-:Y:S04]  /*22b00*/  STL [R1+0x1f84], R8 ;  /* 0x001f840801007387 */ /* 0x000fe80000100800 */
[----:B------:R-:W2:Y:S06]  /*22b10*/  LDL.LU R152, [R1+0x3e0] ;  /* 0x0003e00001987983 */ /* 0x000eac0000300800 */
[----:B------:R-:W-:Y:S04]  /*22b20*/  STL.64 [R1+0x590], R76 ;  /* 0x0005904c01007387 */ /* 0x000fe80000100a00 */
[----:B------:R-:W-:Y:S04]  /*22b30*/  STL.64 [R1+0x598], R78 ;  /* 0x0005984e01007387 */ /* 0x000fe80000100a00 */
[----:B------:R3:W-:Y:S04]  /*22b40*/  STL.64 [R1+0x690], R72 ;  /* 0x0006904801007387 */ /* 0x0007e80000100a00 */
[----:B------:R4:W-:Y:S04]  /*22b50*/  STL.64 [R1+0x698], R74 ;  /* 0x0006984a01007387 */ /* 0x0009e80000100a00 */
[----:B------:R-:W2:Y:S04]  /*22b60*/  LDL.LU R153, [R1+0x3e4] ;  /* 0x0003e40001997983 */ /* 0x000ea80000300800 */
[----:B------:R-:W2:Y:S04]  /*22b70*/  LDL.LU R154, [R1+0x3e8] ;  /* 0x0003e800019a7983 */ /* 0x000ea80000300800 */
[----:B------:R-:W2:Y:S04]  /*22b80*/  LDL.LU R155, [R1+0x3ec] ;  /* 0x0003ec00019b7983 */ /* 0x000ea80000300800 */
[----:B------:R-:W2:Y:S04]  /*22b90*/  LDL.LU R92, [R1] ;  /* 0x00000000015c7983 */ /* 0x000ea80000300800 */
        /* <DEDUP_REMOVED lines=15> */
[----:B------:R-:W3:Y:S04]  /*22c90*/  LDL.LU R88, [R1+0xfd0] ;  /* 0x000fd00001587983 */ /* 0x000ee80000300800 */
[----:B------:R-:W3:Y:S04]  /*22ca0*/  LDL.LU R89, [R1+0xfd4] ;  /* 0x000fd40001597983 */ /* 0x000ee80000300800 */
[----:B------:R-:W3:Y:S04]  /*22cb0*/  LDL.LU R90, [R1+0xfd8] ;  /* 0x000fd800015a7983 */ /* 0x000ee80000300800 */
[----:B------:R-:W3:Y:S04]  /*22cc0*/  LDL.LU R91, [R1+0xfdc] ;  /* 0x000fdc00015b7983 */ /* 0x000ee80000300800 */
        /* <DEDUP_REMOVED lines=20> */
[----:B------:R-:W-:Y:S08]  /*22e10*/  HMMA.1688.F32.TF32 R108, R68, R54, R248 ;  /* 0x00000036446c723c */ /* 0x000ff000000810f8 */
[----:B-1----:R-:W-:Y:S08]  /*22e20*/  HMMA.1688.F32.TF32 R60, R64, R50, R60 ;  /* 0x00000032403c723c */ /* 0x002ff0000008103c */
[C---:B--2---:R-:W-:Y:S08]  /*22e30*/  HMMA.1688.F32.TF32 R92, R68.reuse, R14, R92 ;  /* 0x0000000e445c723c */ /* 0x044ff0000008105c */
[C---:B------:R-:W-:Y:S11]  /*22e40*/  HMMA.1688.F32.TF32 R96, R68.reuse, R18, R96 ;  /* 0x000000124460723c */ /* 0x040ff60000081060 */
[----:B------:R-:W-:Y:S11]  /*22e50*/  @!UPT UIADD3 URZ, URZ, URZ, URZ ;  /* 0x0000003f3f3ff290 */ /* 0x000ff6000fffe03f */
[----:B------:R-:W-:Y:S01]  /*22e60*/  @!UPT UIADD3 URZ, URZ, URZ, URZ ;  /* 0x0000003f3f3ff290 */ /* 0x000fe2000fffe03f */
[----:B------:R-:W-:Y:S04]  /*22e70*/  STL.64 [R1+0x770], R96 ;  /* 0x0007706001007387 */ /* 0x000fe80000100a00 */
[----:B------:R1:W-:Y:S04]  /*22e80*/  STL.64 [R1+0x778], R98 ;  /* 0x0007786201007387 */ /* 0x0003e80000100a00 */
[----:B------:R-:W-:Y:S04]  /*22e90*/  STL.64 [R1+0x920], R92 ;  /* 0x0009205c01007387 */ /* 0x000fe80000100a00 */
[----:B------:R2:W-:Y:S01]  /*22ea0*/  STL.64 [R1+0x928], R94 ;  /* 0x0009285e01007387 */ /* 0x0005e20000100a00 */
[C---:B-1----:R-:W-:Y:S08]  /*22eb0*/  HMMA.1688.F32.TF32 R96, R68.reuse, R50, R244 ;  /* 0x000000324460723c */ /* 0x042ff000000810f4 */
[----:B--2---:R-:W-:Y:S08]  /*22ec0*/  HMMA.1688.F32.TF32 R92, R68, R46, R180 ;  /* 0x0000002e445c723c */ /* 0x004ff000000810b4 */
[----:B---3--:R-:W-:Y:S01]  /*22ed0*/  HMMA.1688.F32.TF32 R88, R64, R138, R88 ;  /* 0x0000008a4058723c */ /* 0x008fe20000081058 */
[----:B------:R-:W-:Y:S04]  /*22ee0*/  STL.64 [R1+0xa10], R108 ;  /* 0x000a106c01007387 */ /* 0x000fe80000100a00 */
[----:B------:R1:W-:Y:S04]  /*22ef0*/  STL.64 [R1+0xa18], R110 ;  /* 0x000a186e01007387 */ /* 0x0003e80000100a00 */
[----:B------:R-:W-:Y:S04]  /*22f00*/  STL.64 [R1+0xba0], R96 ;  /* 0x000ba06001007387 */ /* 0x000fe80000100a00 */
[----:B------:R2:W-:Y:S01]  /*22f10*/  STL.64 [R1+0xba8], R98 ;  /* 0x000ba86201007387 */ /* 0x0005e20000100a00 */
[C---:B-1----:R-:W-:Y:S03]  /*22f20*/  HMMA.1688.F32.TF32 R108, R68.reuse, R42, R208 ;  /* 0x0000002a446c723c */ /* 0x042fe600000810d0 */
[----:B------:R-:W-:Y:S04]  /*22f30*/  STL.64 [R1+0xfc0], R92 ;  /* 0x000fc05c01007387 */ /* 0x000fe80000100a00 */
[----:B------:R1:W-:Y:S01]  /*22f40*/  STL.64 [R1+0xfc8], R94 ;  /* 0x000fc85e01007387 */ /* 0x0003e20000100a00 */
[----:B--2---:R-:W-:Y:S02]  /*22f50*/  HMMA.1688.F32.TF32 R96, R68, R38, R212 ;  /* 0x000000264460723c */ /* 0x004fe400000810d4 */
[----:B------:R-:W-:Y:S01]  /*22f60*/  IMAD.MOV.U32 R183, RZ, RZ, R88 ;  /* 0x000000ffffb77224 */ /* 0x000fe200078e0058 */
[----:B------:R-:W-:Y:S01]  /*22f70*/  MOV R180, R91 ;  /* 0x0000005b00b47202 */ /* 0x000fe20000000f00 */
[----:B------:R-:W-:-:S02]  /*22f80*/  IMAD.MOV.U32 R182, RZ, RZ, R89 ;  /* 0x000000ffffb67224 */ /* 0x000fc400078e0059 */
[----:B------:R-:W-:Y:S02]  /*22f90*/  IMAD.MOV.U32 R181, RZ, RZ, R90 ;  /* 0x000000ffffb57224 */ /* 0x000fe400078e005a */
[----:B-1----:R-:W-:Y:S01]  /*22fa0*/  HMMA.1688.F32.TF32 R92, R68, R10, R216 ;  /* 0x0000000a445c723c */ /* 0x002fe200000810d8 */
[----:B------:R-:W-:Y:S04]  /*22fb0*/  LDS R68, [R2+0x4400] ;  /* 0x0044000002447984 */ /* 0x000fe80000000800 */
[----:B------:R-:W-:Y:S03]  /*22fc0*/  LDS R70, [R2+0x6400] ;  /* 0x0064000002467984 */ /* 0x000fe60000000800 */
[----:B----4-:R-:W-:Y:S01]  /*22fd0*/  HMMA.1688.F32.TF32 R88, R64, R134, R144 ;  /* 0x000000864058723c */ /* 0x010fe20000081090 */
[----:B------:R-:W-:Y:S04]  /*22fe0*/  STL.64 [R1+0xfb0], R108 ;  /* 0x000fb06c01007387 */ /* 0x000fe80000100a00 */
[----:B------:R-:W-:Y:S04]  /*22ff0*/  STL.64 [R1+0xfb8], R110 ;  /* 0x000fb86e01007387 */ /* 0x000fe80000100a00 */
[----:B------:R-:W-:Y:S04]  /*23000*/  STL.64 [R1+0xfa0], R96 ;  /* 0x000fa06001007387 */ /* 0x000fe80000100a00 */
[----:B------:R-:W-:Y:S04]  /*23010*/  STL.64 [R1+0xfa8], R98 ;  /* 0x000fa86201007387 */ /* 0x000fe80000100a00 */
[----:B------:R-:W-:Y:S04]  /*23020*/  STL.64 [R1+0xf80], R92 ;  /* 0x000f805c01007387 */ /* 0x000fe80000100a00 */
[----:B------:R1:W-:Y:S04]  /*23030*/  STL.64 [R1+0xf88], R94 ;  /* 0x000f885e01007387 */ /* 0x0003e80000100a00 */
[----:B------:R-:W-:Y:S01]  /*23040*/  STL.64 [R1+0x20d8], R182 ;  /* 0x0020d8b601007387 */ /* 0x000fe20000100a00 */
[----:B------:R-:W-:-:S02]  /*23050*/  IMAD.MOV.U32 R24, RZ, RZ, R90 ;  /* 0x000000ffff187224 */ /* 0x000fc400078e005a */
[----:B------:R-:W-:Y:S01]  /*23060*/  IMAD.MOV.U32 R25, RZ, RZ, R91 ;  /* 0x000000ffff197224 */ /* 0x000fe200078e005b */
[----:B------:R-:W-:Y:S01]  /*23070*/  STL.64 [R1+0x20d0], R180 ;  /* 0x0020d0b401007387 */ /* 0x000fe20000100a00 */
[C---:B-1----:R-:W-:Y:S03]  /*23080*/  HMMA.1688.F32.TF32 R92, R64.reuse, R106, R84 ;  /* 0x0000006a405c723c */ /* 0x042fe60000081054 */
[----:B------:R1:W-:Y:S04]  /*23090*/  STL.64 [R1+0x1d0], R88 ;  /* 0x0001d05801007387 */ /* 0x0003e80000100a00 */
[----:B------:R-:W-:Y:S01]  /*230a0*/  LDS R69, [R0+0x4400] ;  /* 0x0044000000457984 */ /* 0x000fe20000000800 */
[C---:B------:R-:W-:Y:S03]  /*230b0*/  HMMA.1688.F32.TF32 R84, R64.reuse, R34, R76 ;  /* 0x000000224054723c */ /* 0x040fe6000008104c */
[----:B------:R-:W2:Y:S05]  /*230c0*/  LDS R71, [R0+0x6400] ;  /* 0x0064000000477984 */ /* 0x000eaa0000000800 */
[C---:B-1----:R-:W-:Y:S08]  /*230d0*/  HMMA.1688.F32.TF32 R88, R64.reuse, R102, R80 ;  /* 0x000000664058723c */ /* 0x042ff00000081050 */
[C---:B------:R-:W-:Y:S08]  /*230e0*/  HMMA.1688.F32.TF32 R80, R64.reuse, R30, R140 ;  /* 0x0000001e4050723c */ /* 0x040ff0000008108c */
[C---:B------:R-:W-:Y:S08]  /*230f0*/  HMMA.1688.F32.TF32 R76, R64.reuse, R26, R72 ;  /* 0x0000001a404c723c */ /* 0x040ff00000081048 */
[C---:B------:R-:W-:Y:S01]  /*23100*/  HMMA.1688.F32.TF32 R72, R64.reuse, R22, R152 ;  /* 0x000000164048723c */ /* 0x040fe20000081098 */
[----:B------:R-:W-:Y:S04]  /*23110*/  STL [R1+0x1fe4], R24 ;  /* 0x001fe41801007387 */ /* 0x000fe80000100800 */
[----:B------:R-:W-:Y:S04]  /*23120*/  STL [R1+0x1fe0], R25 ;  /* 0x001fe01901007387 */ /* 0x000fe80000100800 */
        /* <DEDUP_REMOVED lines=10> */
[C---:B-1----:R-:W-:Y:S03]  /*231d0*/  HMMA.1688.F32.TF32 R80, R64.reuse, R18, R200 ;  /* 0x000000124050723c */ /* 0x042fe600000810c8 */
[----:B------:R-:W-:Y:S04]  /*231e0*/  STL.64 [R1+0x580], R72 ;  /* 0x0005804801007387 */ /* 0x000fe80000100a00 */
[----:B------:R1:W-:Y:S01]  /*231f0*/  STL.64 [R1+0x588], R74 ;  /* 0x0005884a01007387 */ /* 0x0003e20000100a00 */
[C---:B---3--:R-:W-:Y:S08]  /*23200*/  HMMA.1688.F32.TF32 R76, R64.reuse, R14, R240 ;  /* 0x0000000e404c723c */ /* 0x048ff000000810f0 */
[C---:B-1----:R-:W-:Y:S08]  /*23210*/  HMMA.1688.F32.TF32 R72, R64.reuse, R54, R56 ;  /* 0x000000364048723c */ /* 0x042ff00000081038 */
        /* <DEDUP_REMOVED lines=13> */
[----:B-1----:R-:W-:Y:S07]  /*232f0*/  HMMA.1688.F32.TF32 R56, R64, R10, R228 ;  /* 0x0000000a4038723c */ /* 0x002fee00000810e4 */
[----:B------:R1:W-:Y:S04]  /*23300*/  STL.64 [R1+0xe60], R72 ;  /* 0x000e604801007387 */ /* 0x0003e80000100a00 */
[----:B------:R-:W-:Y:S04]  /*23310*/  STL.64 [R1+0xe68], R74 ;  /* 0x000e684a01007387 */ /* 0x000fe80000100a00 */
[----:B------:R-:W3:Y:S04]  /*23320*/  LDL.LU R200, [R1+0x210] ;  /* 0x0002100001c87983 */ /* 0x000ee80000300800 */
[----:B------:R-:W-:Y:S04]  /*23330*/  STL.64 [R1+0xe50], R60 ;  /* 0x000e503c01007387 */ /* 0x000fe80000100a00 */
[----:B------:R-:W-:Y:S01]  /*23340*/  STL.64 [R1+0xe58], R62 ;  /* 0x000e583e01007387 */ /* 0x000fe20000100a00 */
[----:B------:R-:W-:-:S03]  /*23350*/  IMAD.MOV.U32 R203, RZ, RZ, R16 ;  /* 0x000000ffffcb7224 */ /* 0x000fc600078e0010 */
[----:B------:R-:W-:Y:S01]  /*23360*/  STL.64 [R1+0xe40], R56 ;  /* 0x000e403801007387 */ /* 0x000fe20000100a00 */
[----:B------:R-:W-:-:S03]  /*23370*/  IMAD.MOV.U32 R152, RZ, RZ, R17 ;  /* 0x000000ffff987224 */ /* 0x000fc600078e0011 */
[----:B------:R2:W-:Y:S04]  /*23380*/  STL.64 [R1+0xe48], R58 ;  /* 0x000e483a01007387 */ /* 0x0005e80000100a00 */
[----:B------:R-:W3:Y:S04]  /*23390*/  LDL.LU R201, [R1+0x214] ;  /* 0x0002140001c97983 */ /* 0x000ee80000300800 */
[----:B------:R-:W3:Y:S04]  /*233a0*/  LDL.LU R202, [R1+0x218] ;  /* 0x0002180001ca7983 */ /* 0x000ee80000300800 */
[----:B------:R-:W4:Y:S04]  /*233b0*/  LDL.LU R16, [R1+0x2168] ;  /* 0x0021680001107983 */ /* 0x000f280000300800 */
[----:B------:R-:W2:Y:S04]  /*233c0*/  LDL.LU R17, [R1+0x2164] ;  /* 0x0021640001117983 */ /* 0x000ea80000300800 */
[----:B------:R-:W2:Y:S04]  /*233d0*/  LDL.LU R153, [R1+0x224] ;  /* 0x0002240001997983 */ /* 0x000ea80000300800 */
[----:B------:R-:W2:Y:S04]  /*233e0*/  LDL.LU R154, [R1+0x228] ;  /* 0x00022800019a7983 */ /* 0x000ea80000300800 */
[----:B------:R-:W2:Y:S04]  /*233f0*/  LDL.LU R155, [R1+0x22c] ;  /* 0x00022c00019b7983 */ /* 0x000ea80000300800 */
[----:B-1----:R-:W2:Y:S04]  /*23400*/  LDL.LU R72, [R1+0x230] ;  /* 0x0002300001487983 */ /* 0x002ea80000300800 */
        /* <DEDUP_REMOVED lines=37> */
[----:B------:R-:W-:Y:S04]  /*23660*/  LDS R60, [R2+0x4480] ;  /* 0x00448000023c7984 */ /* 0x000fe80000000800 */
[----:B------:R-:W-:Y:S04]  /*23670*/  LDS R62, [R2+0x6480] ;  /* 0x00648000023e7984 */ /* 0x000fe80000000800 */
[----:B------:R-:W-:Y:S04]  /*23680*/  LDS R61, [R0+0x4480] ;  /* 0x00448000003d7984 */ /* 0x000fe80000000800 */
[----:B------:R-:W1:Y:S01]  /*23690*/  LDS R63, [R0+0x6480] ;  /* 0x00648000003f7984 */ /* 0x000e620000000800 */
[C---:B--2---:R-:W-:Y:S11]  /*236a0*/  HMMA.1688.F32.TF32 R56, R68.reuse, R138, R188 ;  /* 0x0000008a4438723c */ /* 0x044ff600000810bc */
[----:B------:R-:W-:Y:S11]  /*236b0*/  @!UPT UIADD3 URZ, URZ, URZ, URZ ;  /* 0x0000003f3f3ff290 */ /* 0x000ff6000fffe03f */
[----:B------:R-:W-:Y:S02]  /*236c0*/  @!UPT UIADD3 URZ, URZ, URZ, URZ ;  /* 0x0000003f3f3ff290 */ /* 0x000fe4000fffe03f */
[----:B------:R-:W-:Y:S01]  /*236d0*/  IMAD.MOV.U32 R179, RZ, RZ, R56 ;  /* 0x000000ffffb37224 */ /* 0x000fe200078e0038 */
[----:B------:R-:W-:Y:S01]  /*236e0*/  MOV R176, R59 ;  /* 0x0000003b00b07202 */ /* 0x000fe20000000f00 */
[----:B------:R-:W-:Y:S02]  /*236f0*/  IMAD.MOV.U32 R178, RZ, RZ, R57 ;  /* 0x000000ffffb27224 */ /* 0x000fe400078e0039 */
[----:B------:R-:W-:Y:S02]  /*23700*/  IMAD.MOV.U32 R177, RZ, RZ, R58 ;  /* 0x000000ffffb17224 */ /* 0x000fe400078e003a */
[C---:B---3--:R-:W-:Y:S01]  /*23710*/  HMMA.1688.F32.TF32 R56, R68.reuse, R134, R96 ;  /* 0x000000864438723c */ /* 0x048fe20000081060 */
[----:B------:R-:W-:Y:S04]  /*23720*/  STL.64 [R1+0x20e8], R178 ;  /* 0x0020e8b201007387 */ /* 0x000fe80000100a00 */
[----:B------:R-:W-:Y:S11]  /*23730*/  STL.64 [R1+0x20e0], R176 ;  /* 0x0020e0b001007387 */ /* 0x000ff60000100a00 */
[----:B------:R-:W-:Y:S07]  /*23740*/  @!UPT UIADD3 URZ, URZ, URZ, URZ ;  /* 0x0000003f3f3ff290 */ /* 0x000fee000fffe03f */
[----:B------:R4:W-:Y:S01]  /*23750*/  STL.64 [R1+0x108], R58 ;  /* 0x0001083a01007387 */ /* 0x0009e20000100a00 */
[----:B------:R-:W-:Y:S02]  /*23760*/  IMAD.MOV.U32 R24, RZ, RZ, R56 ;  /* 0x000000ffff187224 */ /* 0x000fe400078e0038 */
[----:B------:R-:W-:Y:S02]  /*23770*/  IMAD.MOV.U32 R25, RZ, RZ, R57 ;  /* 0x000000ffff197224 */ /* 0x000fe400078e0039 */
[C---:B----4-:R-:W-:Y:S08]  /*23780*/  HMMA.1688.F32.TF32 R56, R68.reuse, R106, R92 ;  /* 0x0000006a4438723c */ /* 0x050ff0000008105c */
[C---:B------:R-:W-:Y:S11]  /*23790*/  HMMA.1688.F32.TF32 R64, R68.reuse, R102, R88 ;  /* 0x000000664440723c */ /* 0x040ff60000081058 */
[----:B------:R-:W-:Y:S04]  /*237a0*/  @!UPT UIADD3 URZ, URZ, URZ, URZ ;  /* 0x0000003f3f3ff290 */ /* 0x000fe8000fffe03f */
[----:B------:R2:W-:Y:S01]  /*237b0*/  STL.64 [R1+0xf0], R56 ;  /* 0x0000f03801007387 */ /* 0x0005e20000100a00 */
[----:B------:R-:W-:Y:S02]  /*237c0*/  IMAD.MOV.U32 R21, RZ, RZ, R58 ;  /* 0x000000ffff157224 */ /* 0x000fe400078e003a */
[----:B------:R-:W-:Y:S02]  /*237d0*/  IMAD.MOV.U32 R20, RZ, RZ, R59 ;  /* 0x000000ffff147224 */ /* 0x000fe400078e003b */
[----:B--2---:R-:W-:Y:S03]  /*237e0*/  HMMA.1688.F32.TF32 R56, R68, R34, R144 ;  /* 0x000000224438723c */ /* 0x004fe60000081090 */
[----:B------:R-:W-:Y:S01]  /*237f0*/  STL.64 [R1+0x180], R64 ;  /* 0x0001804001007387 */ /* 0x000fe20000100a00 */
[----:B------:R-:W-:Y:S01]  /*23800*/  MOV R74, R17 ;  /* 0x00000011004a7202 */ /* 0x000fe20000000f00 */
[----:B------:R-:W-:-:S02]  /*23810*/  IMAD.MOV.U32 R75, RZ, RZ, R16 ;  /* 0x000000ffff4b7224 */ /* 0x000fc400078e0010 */
[----:B------:R-:W-:Y:S11]  /*23820*/  STL.64 [R1+0x188], R66 ;  /* 0x0001884201007387 */ /* 0x000ff60000100a00 */
[----:B------:R-:W-:Y:S05]  /*23830*/  @!UPT UIADD3 URZ, URZ, URZ, URZ ;  /* 0x0000003f3f3ff290 */ /* 0x000fea000fffe03f */
[----:B------:R2:W-:Y:S01]  /*23840*/  STL.64 [R1+0x170], R56 ;  /* 0x0001703801007387 */ /* 0x0005e20000100a00 */
[----:B------:R-:W-:Y:S01]  /*23850*/  MOV R17, R58 ;  /* 0x0000003a00117202 */ /* 0x000fe20000000f00 */
[----:B------:R-:W-:Y:S02]  /*23860*/  IMAD.MOV.U32 R16, RZ, RZ, R59 ;  /* 0x000000ffff107224 */ /* 0x000fe400078e003b */
[C---:B--2---:R-:W-:Y:S03]  /*23870*/  HMMA.1688.F32.TF32 R56, R68.reuse, R30, R84 ;  /* 0x0000001e4438723c */ /* 0x044fe60000081054 */
[----:B------:R-:W-:Y:S04]  /*23880*/  STL [R1+0x1fbc], R16 ;  /* 0x001fbc1001007387 */ /* 0x000fe80000100800 */
[----:B------:R-:W-:Y:S01]  /*23890*/  STL [R1+0x1fb8], R17 ;  /* 0x001fb81101007387 */ /* 0x000fe20000100800 */
[C---:B------:R-:W-:Y:S08]  /*238a0*/  HMMA.1688.F32.TF32 R80, R68.reuse, R26, R80 ;  /* 0x0000001a4450723c */ /* 0x040ff00000081050 */
[----:B------:R-:W-:Y:S07]  /*238b0*/  HMMA.1688.F32.TF32 R64, R68, R22, R76 ;  /* 0x000000164440723c */ /* 0x000fee000008104c */
[----:B------:R2:W-:Y:S01]  /*238c0*/  STL.64 [R1+0x1a0], R56 ;  /* 0x0001a03801007387 */ /* 0x0005e20000100a00 */
[----:B------:R-:W-:-:S02]  /*238d0*/  IMAD.MOV.U32 R9, RZ, RZ, R58 ;  /* 0x000000ffff097224 */ /* 0x000fc400078e003a */
[----:B------:R-:W-:Y:S02]  /*238e0*/  IMAD.MOV.U32 R8, RZ, RZ, R59 ;  /* 0x000000ffff087224 */ /* 0x000fe400078e003b */
[C---:B--2---:R-:W-:Y:S03]  /*238f0*/  HMMA.1688.F32.TF32 R56, R68.reuse, R18, R140 ;  /* 0x000000124438723c */ /* 0x044fe6000008108c */
[----:B------:R-:W-:Y:S04]  /*23900*/  STL [R1+0x1f98], R8 ;  /* 0x001f980801007387 */ /* 0x000fe80000100800 */
[----:B------:R-:W-:Y:S01]  /*23910*/  STL [R1+0x1f94], R9 ;  /* 0x001f940901007387 */ /* 0x000fe20000100800 */
[C---:B------:R-:W-:Y:S03]  /*23920*/  HMMA.1688.F32.TF32 R72, R68.reuse, R14, R72 ;  /* 0x0000000e4448723c */ /* 0x040fe60000081048 */
[----:B------:R-:W-:Y:S04]  /*23930*/  STL.64 [R1+0x190], R80 ;  /* 0x0001905001007387 */ /* 0x000fe80000100a00 */
[----:B------:R-:W-:Y:S04]  /*23940*/  STL.64 [R1+0x198], R82 ;  /* 0x0001985201007387 */ /* 0x000fe80000100a00 */
[----:B------:R-:W-:Y:S04]  /*23950*/  STL.64 [R1+0x420], R64 ;  /* 0x0004204001007387 */ /* 0x000fe80000100a00 */
[----:B------:R2:W-:Y:S04]  /*23960*/  STL.64 [R1+0x428], R66 ;  /* 0x0004284201007387 */ /* 0x0005e80000100a00 */
[----:B------:R-:W-:Y:S04]  /*23970*/  STL.64 [R1+0x560], R56 ;  /* 0x0005603801007387 */ /* 0x000fe80000100a00 */
[----:B------:R3:W-:Y:S01]  /*23980*/  STL.64 [R1+0x568], R58 ;  /* 0x0005683a01007387 */ /* 0x0007e20000100a00 */
[C---:B--2---:R-:W-:Y:S08]  /*23990*/  HMMA.1688.F32.TF32 R64, R68.reuse, R54, R152 ;  /* 0x000000364440723c */ /* 0x044ff00000081098 */
[C---:B---3--:R-:W-:Y:S01]  /*239a0*/  HMMA.1688.F32.TF32 R56, R68.reuse, R50, R200 ;  /* 0x000000324438723c */ /* 0x048fe200000810c8 */
[----:B------:R-:W-:Y:S04]  /*239b0*/  STL.64 [R1+0x680], R72 ;  /* 0x0006804801007387 */ /* 0x000fe80000100a00 */
[----:B------:R2:W-:Y:S10]  /*239c0*/  STL.64 [R1+0x688], R74 ;  /* 0x0006884a01007387 */ /* 0x0005f40000100a00 */
[----:B------:R-:W-:Y:S01]  /*239d0*/  STL.64 [R1+0x750], R64 ;  /* 0x0007504001007387 */ /* 0x000fe20000100a00 */
[C---:B--2---:R-:W-:Y:S03]  /*239e0*/  HMMA.1688.F32.TF32 R72, R68.reuse, R46, R172 ;  /* 0x0000002e4448723c */ /* 0x044fe600000810ac */
[----:B------:R2:W-:Y:S04]  /*239f0*/  STL.64 [R1+0x758], R66 ;  /* 0x0007584201007387 */ /* 0x0005e80000100a00 */
[----:B------:R-:W-:Y:S04]  /*23a00*/  STL.64 [R1+0x950], R56 ;  /* 0x0009503801007387 */ /* 0x000fe80000100a00 */
[----:B------:R3:W-:Y:S01]  /*23a10*/  STL.64 [R1+0x958], R58 ;  /* 0x0009583a01007387 */ /* 0x0007e20000100a00 */
[C---:B--2---:R-:W-:Y:S08]  /*23a20*/  HMMA.1688.F32.TF32 R64, R68.reuse, R42, R232 ;  /* 0x0000002a4440723c */ /* 0x044ff000000810e8 */
[C---:B---3--:R-:W-:Y:S03]  /*23a30*/  HMMA.1688.F32.TF32 R56, R68.reuse, R38, R236 ;  /* 0x000000264438723c */ /* 0x048fe600000810ec */
[----:B------:R2:W-:Y:S04]  /*23a40*/  STL.64 [R1+0xda0], R72 ;  /* 0x000da04801007387 */ /* 0x0005e80000100a00 */
[----:B------:R3:W-:Y:S04]  /*23a50*/  STL.64 [R1+0xda8], R74 ;  /* 0x000da84a01007387 */ /* 0x0007e80000100a00 */
[----:B------:R-:W4:Y:S04]  /*23a60*/  LDL.LU R152, [R1+0x2f0] ;  /* 0x0002f00001987983 */ /* 0x000f280000300800 */
[----:B------:R-:W-:Y:S04]  /*23a70*/  STL.64 [R1+0xd90], R64 ;  /* 0x000d904001007387 */ /* 0x000fe80000100a00 */
[----:B------:R-:W-:Y:S04]  /*23a80*/  STL.64 [R1+0xd98], R66 ;  /* 0x000d984201007387 */ /* 0x000fe80000100a00 */
[----:B------:R-:W-:Y:S04]  /*23a90*/  STL.64 [R1+0xd80], R56 ;  /* 0x000d803801007387 */ /* 0x000fe80000100a00 */
[----:B------:R1:W-:Y:S04]  /*23aa0*/  STL.64 [R1+0xd88], R58 ;  /* 0x000d883a01007387 */ /* 0x0003e80000100a00 */
[----:B------:R-:W4:Y:S04]  /*23ab0*/  LDL.LU R153, [R1+0x2f4] ;  /* 0x0002f40001997983 */ /* 0x000f280000300800 */
[----:B------:R-:W4:Y:S04]  /*23ac0*/  LDL.LU R154, [R1+0x2f8] ;  /* 0x0002f800019a7983 */ /* 0x000f280000300800 */
[----:B------:R-:W4:Y:S04]  /*23ad0*/  LDL.LU R155, [R1+0x2fc] ;  /* 0x0002fc00019b7983 */ /* 0x000f280000300800 */
[----:B--2---:R-:W2:Y:S04]  /*23ae0*/  LDL.LU R72, [R1+0x3f0] ;  /* 0x0003f00001487983 */ /* 0x004ea80000300800 */
[----:B------:R-:W2:Y:S04]  /*23af0*/  LDL.LU R73, [R1+0x3f4] ;  /* 0x0003f40001497983 */ /* 0x000ea80000300800 */
[----:B---3--:R-:W2:Y:S04]  /*23b00*/  LDL.LU R74, [R1+0x3f8] ;  /* 0x0003f800014a7983 */ /* 0x008ea80000300800 */
[----:B------:R-:W2:Y:S04]  /*23b10*/  LDL.LU R75, [R1+0x3fc] ;  /* 0x0003fc00014b7983 */ /* 0x000ea80000300800 */
[----:B------:R-:W3:Y:S04]  /*23b20*/  LDL.LU R140, [R1+0x490] ;  /* 0x00049000018c7983 */ /* 0x000ee80000300800 */
[----:B------:R-:W3:Y:S04]  /*23b30*/  LDL.LU R141, [R1+0x494] ;  /* 0x00049400018d7983 */ /* 0x000ee80000300800 */
[----:B------:R-:W3:Y:S04]  /*23b40*/  LDL.LU R142, [R1+0x498] ;  /* 0x00049800018e7983 */ /* 0x000ee80000300800 */
[----:B------:R-:W3:Y:S04]  /*23b50*/  LDL.LU R143, [R1+0x49c] ;  /* 0x00049c00018f7983 */ /* 0x000ee80000300800 */
        /* <DEDUP_REMOVED lines=36> */
[----:B-1----:R-:W-:Y:S03]  /*23da0*/  HMMA.1688.F32.TF32 R56, R68, R10, R168 ;  /* 0x0000000a4438723c */ /* 0x002fe600000810a8 */
[----:B------:R-:W-:Y:S04]  /*23db0*/  LDS R68, [R2+0x4500] ;  /* 0x0045000002447984 */ /* 0x000fe80000000800 */
[----:B------:R-:W-:Y:S04]  /*23dc0*/  LDS R70, [R2+0x6500] ;  /* 0x0065000002467984 */ /* 0x000fe80000000800 */
[----:B------:R-:W-:Y:S04]  /*23dd0*/  LDS R69, [R0+0x4500] ;  /* 0x0045000000457984 */ /* 0x000fe80000000800 */
[----:B------:R-:W1:Y:S08]  /*23de0*/  LDS R71, [R0+0x6500] ;  /* 0x0065000000477984 */ /* 0x000e700000000800 */
[----:B------:R-:W-:Y:S04]  /*23df0*/  STL.64 [R1+0xd60], R56 ;  /* 0x000d603801007387 */ /* 0x000fe80000100a00 */
[----:B------:R4:W-:Y:S01]  /*23e00*/  STL.64 [R1+0xd68], R58 ;  /* 0x000d683a01007387 */ /* 0x0009e20000100a00 */
[C---:B--2---:R-:W-:Y:S08]  /*23e10*/  HMMA.1688.F32.TF32 R108, R60.reuse, R138, R188 ;  /* 0x0000008a3c6c723c */ /* 0x044ff000000810bc */
[C---:B---3--:R-:W-:Y:S08]  /*23e20*/  HMMA.1688.F32.TF32 R208, R60.reuse, R134, R96 ;  /* 0x000000863cd0723c */ /* 0x048ff00000081060 */
[C---:B----4-:R-:W-:Y:S08]  /*23e30*/  HMMA.1688.F32.TF32 R56, R60.reuse, R106, R92 ;  /* 0x0000006a3c38723c */ /* 0x050ff0000008105c */
[C---:B------:R-:W-:Y:S01]  /*23e40*/  HMMA.1688.F32.TF32 R64, R60.reuse, R102, R88 ;  /* 0x000000663c40723c */ /* 0x040fe20000081058 */
[----:B------:R-:W-:Y:S04]  /*23e50*/  STL.64 [R1+0x2008], R110 ;  /* 0x0020086e01007387 */ /* 0x000fe80000100a00 */
[----:B------:R-:W-:Y:S04]  /*23e60*/  STL.64 [R1+0x2000], R108 ;  /* 0x0020006c01007387 */ /* 0x000fe80000100a00 */
[----:B------:R-:W-:Y:S04]  /*23e70*/  STL.64 [R1+0x1fd0], R210 ;  /* 0x001fd0d201007387 */ /* 0x000fe80000100a00 */
[----:B------:R-:W-:Y:S04]  /*23e80*/  STL.64 [R1+0x1fc8], R208 ;  /* 0x001fc8d001007387 */ /* 0x000fe80000100a00 */
[----:B------:R-:W-:Y:S04]  /*23e90*/  STL.64 [R1+0x2018], R58 ;  /* 0x0020183a01007387 */ /* 0x000fe80000100a00 */
[----:B------:R2:W-:Y:S03]  /*23ea0*/  STL.64 [R1+0x2010], R56 ;  /* 0x0020103801007387 */ /* 0x0005e60000100a00 */
[----:B------:R-:W-:Y:S01]  /*23eb0*/  IMAD.MOV.U32 R16, RZ, RZ, R66 ;  /* 0x000000ffff107224 */ /* 0x000fe200078e0042 */
[----:B------:R3:W-:Y:S01]  /*23ec0*/  STL.64 [R1+0x10], R64 ;  /* 0x0000104001007387 */ /* 0x0007e20000100a00 */
[----:B------:R-:W-:Y:S01]  /*23ed0*/  MOV R17, R67 ;  /* 0x0000004300117202 */ /* 0x000fe20000000f00 */
[C---:B--2---:R-:W-:Y:S08]  /*23ee0*/  HMMA.1688.F32.TF32 R56, R60.reuse, R30, R84 ;  /* 0x0000001e3c38723c */ /* 0x044ff00000081054 */
[C---:B---3--:R-:W-:Y:S08]  /*23ef0*/  HMMA.1688.F32.TF32 R64, R60.reuse, R34, R144 ;  /* 0x000000223c40723c */ /* 0x048ff00000081090 */
[----:B------:R-:W-:Y:S08]  /*23f00*/  HMMA.1688.F32.TF32 R80, R60, R26, R80 ;  /* 0x0000001a3c50723c */ /* 0x000ff00000081050 */
[----:B------:R-:W-:-:S02]  /*23f10*/  IMAD.MOV.U32 R9, RZ, RZ, R56 ;  /* 0x000000ffff097224 */ /* 0x000fc400078e0038 */
[----:B------:R-:W-:Y:S02]  /*23f20*/  IMAD.MOV.U32 R13, RZ, RZ, R57 ;  /* 0x000000ffff0d7224 */ /* 0x000fe400078e0039 */
[----:B------:R-:W-:-:S03]  /*23f30*/  IMAD.MOV.U32 R12, RZ, RZ, R58 ;  /* 0x000000ffff0c7224 */ /* 0x000fc600078e003a */
[----:B------:R-:W-:Y:S04]  /*23f40*/  STL.64 [R1], R64 ;  /* 0x0000004001007387 */ /* 0x000fe80000100a00 */
[----:B------:R2:W-:Y:S04]  /*23f50*/  STL.64 [R1+0x8], R66 ;  /* 0x0000084201007387 */ /* 0x0005e80000100a00 */
[----:B------:R3:W-:Y:S01]  /*23f60*/  STL [R1+0xec], R59 ;  /* 0x0000ec3b01007387 */ /* 0x0007e20000100800 */
[C---:B--2---:R-:W-:Y:S08]  /*23f70*/  HMMA.1688.F32.TF32 R64, R60.reuse, R22, R76 ;  /* 0x000000163c40723c */ /* 0x044ff0000008104c */
[C---:B---3--:R-:W-:Y:S01]  /*23f80*/  HMMA.1688.F32.TF32 R56, R60.reuse, R18, R140 ;  /* 0x000000123c38723c */ /* 0x048fe2000008108c */
[----:B------:R-:W-:Y:S04]  /*23f90*/  STL [R1+0x1fa4], R9 ;  /* 0x001fa40901007387 */ /* 0x000fe80000100800 */
        /* <DEDUP_REMOVED lines=11> */
[----:B------:R2:W-:Y:S04]  /*24050*/  STL.64 [R1+0x5b0], R72 ;  /* 0x0005b04801007387 */ /* 0x0005e80000100a00 */
[----:B------:R3:W-:Y:S04]  /*24060*/  STL.64 [R1+0x5b8], R74 ;  /* 0x0005b84a01007387 */ /* 0x0007e80000100a00 */
[----:B------:R-:W4:Y:S06]  /*24070*/  LDL.LU R152, [R1+0x3b0] ;  /* 0x0003b00001987983 */ /* 0x000f2c0000300800 */
[----:B------:R-:W-:Y:S04]  /*24080*/  STL.64 [R1+0x660], R64 ;  /* 0x0006604001007387 */ /* 0x000fe80000100a00 */
[----:B------:R-:W-:Y:S04]  /*24090*/  STL.64 [R1+0x668], R66 ;  /* 0x0006684201007387 */ /* 0x000fe80000100a00 */
        /* <DEDUP_REMOVED lines=65> */
[C---:B-1----:R-:W-:Y:S08]  /*244b0*/  HMMA.1688.F32.TF32 R56, R60.reuse, R46, R120 ;  /* 0x0000002e3c38723c */ /* 0x042ff00000081078 */
[C---:B----4-:R-:W-:Y:S08]  /*244c0*/  HMMA.1688.F32.TF32 R108, R60.reuse, R42, R184 ;  /* 0x0000002a3c6c723c */ /* 0x050ff000000810b8 */
[----:B--2---:R-:W-:Y:S01]  /*244d0*/  HMMA.1688.F32.TF32 R64, R60, R38, R72 ;  /* 0x000000263c40723c */ /* 0x004fe20000081048 */
[----:B------:R-:W-:Y:S04]  /*244e0*/  LDS R72, [R2+0x4580] ;  /* 0x0045800002487984 */ /* 0x000fe80000000800 */
[----:B------:R-:W-:Y:S04]  /*244f0*/  LDS R74, [R2+0x6580] ;  /* 0x00658000024a7984 */ /* 0x000fe80000000800 */
[----:B------:R-:W-:Y:S04]  /*24500*/  STL.64 [R1+0xce0], R56 ;  /* 0x000ce03801007387 */ /* 0x000fe80000100a00 */
[----:B------:R1:W-:Y:S01]  /*24510*/  STL.64 [R1+0xce8], R58 ;  /* 0x000ce83a01007387 */ /* 0x0003e20000100a00 */
[----:B---3--:R-:W-:Y:S03]  /*24520*/  HMMA.1688.F32.TF32 R116, R68, R138, R116 ;  /* 0x0000008a4474723c */ /* 0x008fe60000081074 */
[----:B------:R-:W-:Y:S04]  /*24530*/  LDS R73, [R0+0x4580] ;  /* 0x0045800000497984 */ /* 0x000fe80000000800 */
[----:B------:R-:W2:Y:S01]  /*24540*/  LDS R75, [R0+0x6580] ;  /* 0x00658000004b7984 */ /* 0x000ea20000000800 */
[----:B-1----:R-:W-:Y:S03]  /*24550*/  HMMA.1688.F32.TF32 R56, R60, R10, R164 ;  /* 0x0000000a3c38723c */ /* 0x002fe600000810a4 */
[----:B------:R-:W-:Y:S05]  /*24560*/  STL.64 [R1+0xcd0], R108 ;  /* 0x000cd06c01007387 */ /* 0x000fea0000100a00 */
[C---:B------:R-:W-:Y:S01]  /*24570*/  HMMA.1688.F32.TF32 R60, R68.reuse, R134, R112 ;  /* 0x00000086443c723c */ /* 0x040fe20000081070 */
[----:B------:R-:W-:Y:S04]  /*24580*/  STL.64 [R1+0xcd8], R110 ;  /* 0x000cd86e01007387 */ /* 0x000fe80000100a00 */
[----:B------:R-:W-:Y:S04]  /*24590*/  STL.64 [R1+0xc90], R64 ;  /* 0x000c904001007387 */ /* 0x000fe80000100a00 */
[----:B------:R1:W-:Y:S01]  /*245a0*/  STL.64 [R1+0xc98], R66 ;  /* 0x000c984201007387 */ /* 0x0003e20000100a00 */
[C---:B------:R-:W-:Y:S03]  /*245b0*/  HMMA.1688.F32.TF32 R248, R68.reuse, R102, R96 ;  /* 0x0000006644f8723c */ /* 0x040fe60000081060 */
[----:B------:R-:W-:Y:S04]  /*245c0*/  LDS R164, [R2+0x4780] ;  /* 0x0047800002a47984 */ /* 0x000fe80000000800 */
[----:B------:R-:W-:Y:S01]  /*245d0*/  STL.64 [R1+0xc70], R56 ;  /* 0x000c703801007387 */ /* 0x000fe20000100a00 */
[C---:B-1----:R-:W-:Y:S03]  /*245e0*/  HMMA.1688.F32.TF32 R64, R68.reuse, R106, R188 ;  /* 0x0000006a4440723c */ /* 0x042fe600000810bc */
[----:B------:R1:W-:Y:S04]  /*245f0*/  STL.64 [R1+0xc78], R58 ;  /* 0x000c783a01007387 */ /* 0x0003e80000100a00 */
[----:B------:R-:W-:Y:S04]  /*24600*/  STL.64 [R1+0x2028], R118 ;  /* 0x0020287601007387 */ /* 0x000fe80000100a00 */
[----:B------:R-:W-:Y:S01]  /*24610*/  STL.64 [R1+0x2020], R116 ;  /* 0x0020207401007387 */ /* 0x000fe20000100a00 */
[C---:B------:R-:W-:Y:S03]  /*24620*/  HMMA.1688.F32.TF32 R244, R68.reuse, R34, R92 ;  /* 0x0000002244f4723c */ /* 0x040fe6000008105c */
[----:B------:R-:W-:Y:S04]  /*24630*/  STL.64 [R1+0x2038], R62 ;  /* 0x0020383e01007387 */ /* 0x000fe80000100a00 */
[----:B------:R3:W-:Y:S01]  /*24640*/  STL.64 [R1+0x2030], R60 ;  /* 0x0020303c01007387 */ /* 0x0007e20000100a00 */
[C---:B-1----:R-:W-:Y:S03]  /*24650*/  HMMA.1688.F32.TF32 R56, R68.reuse, R26, R144 ;  /* 0x0000001a4438723c */ /* 0x042fe60000081090 */
[----:B------:R-:W-:Y:S04]  /*24660*/  LDS R166, [R2+0x6780] ;  /* 0x0067800002a67984 */ /* 0x000fe80000000800 */
[----:B------:R-:W-:Y:S01]  /*24670*/  LDS R165, [R0+0x4780] ;  /* 0x0047800000a57984 */ /* 0x000fe20000000800 */
[C---:B---3--:R-:W-:Y:S03]  /*24680*/  HMMA.1688.F32.TF32 R60, R68.reuse, R30, R88 ;  /* 0x0000001e443c723c */ /* 0x048fe60000081058 */
[----:B------:R-:W-:Y:S04]  /*24690*/  STL.64 [R1+0x2048], R66 ;  /* 0x0020484201007387 */ /* 0x000fe80000100a00 */
[----:B------:R1:W-:Y:S04]  /*246a0*/  STL.64 [R1+0x2040], R64 ;  /* 0x0020404001007387 */ /* 0x0003e80000100a00 */
[----:B------:R-:W-:Y:S04]  /*246b0*/  STL.64 [R1+0x2058], R250 ;  /* 0x002058fa01007387 */ /* 0x000fe80000100a00 */
[----:B------:R-:W-:Y:S04]  /*246c0*/  STL.64 [R1+0x2050], R248 ;  /* 0x002050f801007387 */ /* 0x000fe80000100a00 */
[----:B------:R-:W-:Y:S01]  /*246d0*/  STL.64 [R1+0x2068], R246 ;  /* 0x002068f601007387 */ /* 0x000fe20000100a00 */
[C---:B-1----:R-:W-:Y:S03]  /*246e0*/  HMMA.1688.F32.TF32 R64, R68.reuse, R22, R84 ;  /* 0x000000164440723c */ /* 0x042fe60000081054 */
[----:B------:R-:W-:Y:S04]  /*246f0*/  STL.64 [R1+0x2060], R244 ;  /* 0x002060f401007387 */ /* 0x000fe80000100a00 */
[----:B------:R-:W-:Y:S04]  /*24700*/  STL.64 [R1+0xc0], R60 ;  /* 0x0000c03c01007387 */ /* 0x000fe80000100a00 */
[----:B------:R1:W-:Y:S04]  /*24710*/  STL.64 [R1+0xc8], R62 ;  /* 0x0000c83e01007387 */ /* 0x0003e80000100a00 */
[----:B------:R-:W-:Y:S04]  /*24720*/  STL.64 [R1+0xb0], R56 ;  /* 0x0000b03801007387 */ /* 0x000fe80000100a00 */
[----:B------:R3:W-:Y:S01]  /*24730*/  STL.64 [R1+0xb8], R58 ;  /* 0x0000b83a01007387 */ /* 0x0007e20000100a00 */
[C---:B-1----:R-:W-:Y:S03]  /*24740*/  HMMA.1688.F32.TF32 R60, R68.reuse, R18, R80 ;  /* 0x00000012443c723c */ /* 0x042fe60000081050 */
[----:B------:R-:W-:Y:S05]  /*24750*/  LDS R167, [R0+0x6780] ;  /* 0x0067800000a77984 */ /* 0x000fea0000000800 */
[C---:B---3--:R-:W-:Y:S01]  /*24760*/  HMMA.1688.F32.TF32 R56, R68.reuse, R14, R76 ;  /* 0x0000000e4438723c */ /* 0x048fe2000008104c */
[----:B------:R-:W-:Y:S04]  /*24770*/  STL.64 [R1+0x150], R64 ;  /* 0x0001504001007387 */ /* 0x000fe80000100a00 */
[----:B------:R1:W-:Y:S10]  /*24780*/  STL.64 [R1+0x158], R66 ;  /* 0x0001584201007387 */ /* 0x0003f40000100a00 */
[----:B------:R-:W-:Y:S01]  /*24790*/  STL.64 [R1+0x2a0], R60 ;  /* 0x0002a03c01007387 */ /* 0x000fe20000100a00 */
[C---:B-1----:R-:W-:Y:S03]  /*247a0*/  HMMA.1688.F32.TF32 R64, R68.reuse, R54, R140 ;  /* 0x000000364440723c */ /* 0x042fe6000008108c */
[----:B------:R1:W-:Y:S04]  /*247b0*/  STL.64 [R1+0x2a8], R62 ;  /* 0x0002a83e01007387 */ /* 0x0003e80000100a00 */
[----:B------:R-:W-:Y:S04]  /*247c0*/  STL.64 [R1+0x4c0], R56 ;  /* 0x0004c03801007387 */ /* 0x000fe80000100a00 */
[----:B------:R3:W-:Y:S01]  /*247d0*/  STL.64 [R1+0x4c8], R58 ;  /* 0x0004c83a01007387 */ /* 0x0007e20000100a00 */
[C---:B-1----:R-:W-:Y:S08]  /*247e0*/  HMMA.1688.F32.TF32 R60, R68.reuse, R50, R152 ;  /* 0x00000032443c723c */ /* 0x042ff00000081098 */
[C---:B---3--:R-:W-:Y:S03]  /*247f0*/  HMMA.1688.F32.TF32 R56, R68.reuse, R46, R200 ;  /* 0x0000002e4438723c */ /* 0x048fe600000810c8 */
[----:B------:R-:W-:Y:S04]  /*24800*/  STL.64 [R1+0x5d0], R64 ;  /* 0x0005d04001007387 */ /* 0x000fe80000100a00 */
[----:B------:R-:W-:Y:S04]  /*24810*/  STL.64 [R1+0x5d8], R66 ;  /* 0x0005d84201007387 */ /* 0x000fe80000100a00 */
[----:B------:R-:W3:Y:S04]  /*24820*/  LDL.LU R152, [R1+0x3a0] ;  /* 0x0003a00001987983 */ /* 0x000ee80000300800 */
[----:B------:R-:W-:Y:S04]  /*24830*/  STL.64 [R1+0x6b0], R60 ;  /* 0x0006b03c01007387 */ /* 0x000fe80000100a00 */
[----:B------:R-:W-:Y:S04]  /*24840*/  STL.64 [R1+0x6b8], R62 ;  /* 0x0006b83e01007387 */ /* 0x000fe80000100a00 */
[----:B------:R-:W-:Y:S04]  /*24850*/  STL.64 [R1+0xbd0], R56 ;  /* 0x000bd03801007387 */ /* 0x000fe80000100a00 */
[----:B------:R1:W-:Y:S04]  /*24860*/  STL.64 [R1+0xbd8], R58 ;  /* 0x000bd83a01007387 */ /* 0x0003e80000100a00 */
[----:B------:R-:W3:Y:S04]  /*24870*/  LDL.LU R153, [R1+0x3a4] ;  /* 0x0003a40001997983 */ /* 0x000ee80000300800 */
[----:B------:R-:W3:Y:S04]  /*24880*/  LDL.LU R154, [R1+0x3a8] ;  /* 0x0003a800019a7983 */ /* 0x000ee80000300800 */
        /* <DEDUP_REMOVED lines=61> */
[C---:B-1----:R-:W-:Y:S08]  /*24c60*/  HMMA.1688.F32.TF32 R56, R68.reuse, R10, R160 ;  /* 0x0000000a4438723c */ /* 0x042ff000000810a0 */
[----:B--2---:R-:W-:Y:S01]  /*24c70*/  HMMA.1688.F32.TF32 R60, R68, R38, R80 ;  /* 0x00000026443c723c */ /* 0x004fe20000081050 */
[----:B------:R-:W-:Y:S04]  /*24c80*/  LDS R80, [R2+0x4600] ;  /* 0x0046000002507984 */ /* 0x000fe80000000800 */
[----:B------:R-:W-:Y:S03]  /*24c90*/  LDS R82, [R2+0x6600] ;  /* 0x0066000002527984 */ /* 0x000fe60000000800 */
[----:B------:R-:W-:Y:S01]  /*24ca0*/  HMMA.1688.F32.TF32 R236, R72, R34, R184 ;  /* 0x0000002248ec723c */ /* 0x000fe200000810b8 */
[----:B------:R-:W-:Y:S04]  /*24cb0*/  LDS R81, [R0+0x4600] ;  /* 0x0046000000517984 */ /* 0x000fe80000000800 */
[----:B------:R-:W1:Y:S03]  /*24cc0*/  LDS R83, [R0+0x6600] ;  /* 0x0066000000537984 */ /* 0x000e660000000800 */
[----:B---3--:R-:W-:Y:S08]  /*24cd0*/  HMMA.1688.F32.TF32 R64, R68, R42, R128 ;  /* 0x0000002a4440723c */ /* 0x008ff00000081080 */
[C---:B----4-:R-:W-:Y:S11]  /*24ce0*/  HMMA.1688.F32.TF32 R68, R72.reuse, R106, R124 ;  /* 0x0000006a4844723c */ /* 0x050ff6000008107c */
[----:B------:R-:W-:Y:S04]  /*24cf0*/  @!UPT UIADD3 URZ, URZ, URZ, URZ ;  /* 0x0000003f3f3ff290 */ /* 0x000fe8000fffe03f */
[----:B------:R-:W-:Y:S04]  /*24d00*/  STL.64 [R1+0xbc0], R64 ;  /* 0x000bc04001007387 */ /* 0x000fe80000100a00 */
[----:B------:R-:W-:Y:S01]  /*24d10*/  STL.64 [R1+0xbc8], R66 ;  /* 0x000bc84201007387 */ /* 0x000fe20000100a00 */
[C---:B------:R-:W-:Y:S03]  /*24d20*/  HMMA.1688.F32.TF32 R112, R72.reuse, R138, R112 ;  /* 0x0000008a4870723c */ /* 0x040fe60000081070 */
[----:B------:R-:W-:Y:S04]  /*24d30*/  STL.64 [R1+0xbb0], R60 ;  /* 0x000bb03c01007387 */ /* 0x000fe80000100a00 */
[----:B------:R-:W-:Y:S04]  /*24d40*/  STL.64 [R1+0xbb8], R62 ;  /* 0x000bb83e01007387 */ /* 0x000fe80000100a00 */
[----:B------:R-:W-:Y:S04]  /*24d50*/  STL.64 [R1+0xb60], R56 ;  /* 0x000b603801007387 */ /* 0x000fe80000100a00 */
[----:B------:R2:W-:Y:S01]  /*24d60*/  STL.64 [R1+0xb68], R58 ;  /* 0x000b683a01007387 */ /* 0x0005e20000100a00 */
[C---:B------:R-:W-:Y:S07]  /*24d70*/  HMMA.1688.F32.TF32 R88, R72.reuse, R134, R88 ;  /* 0x000000864858723c */ /* 0x040fee0000081058 */
[----:B------:R-:W-:Y:S04]  /*24d80*/  STL.64 [R1+0x2080], R114 ;  /* 0x0020807201007387 */ /* 0x000fe80000100a00 */
[----:B------:R-:W-:Y:S01]  /*24d90*/  STL.64 [R1+0x2078], R112 ;  /* 0x0020787001007387 */ /* 0x000fe20000100a00 */
[C---:B--2---:R-:W-:Y:S11]  /*24da0*/  HMMA.1688.F32.TF32 R56, R72.reuse, R30, R188 ;  /* 0x0000001e4838723c */ /* 0x044ff600000810bc */
[----:B------:R-:W-:Y:S04]  /*24db0*/  STL.64 [R1+0x20f8], R90 ;  /* 0x0020f85a01007387 */ /* 0x000fe80000100a00 */
[----:B------:R-:W-:Y:S04]  /*24dc0*/  STL.64 [R1+0x20f0], R88 ;  /* 0x0020f05801007387 */ /* 0x000fe80000100a00 */
[----:B------:R-:W-:Y:S04]  /*24dd0*/  STL.64 [R1+0x2108], R70 ;  /* 0x0021084601007387 */ /* 0x000fe80000100a00 */
[----:B------:R-:W-:Y:S01]  /*24de0*/  STL.64 [R1+0x2100], R68 ;  /* 0x0021004401007387 */ /* 0x000fe20000100a00 */
[----:B------:R-:W-:Y:S03]  /*24df0*/  HMMA.1688.F32.TF32 R60, R72, R26, R96 ;  /* 0x0000001a483c723c */ /* 0x000fe60000081060 */
[----:B------:R-:W-:Y:S01]  /*24e00*/  STL [R1+0xa4], R57 ;  /* 0x0000a43901007387 */ /* 0x000fe20000100800 */
[----:B------:R-:W-:Y:S01]  /*24e10*/  IMAD.MOV.U32 R12, RZ, RZ, R56 ;  /* 0x000000ffff0c7224 */ /* 0x000fe200078e0038 */
[----:B------:R-:W-:-:S02]  /*24e20*/  MOV R8, R59 ;  /* 0x0000003b00087202 */ /* 0x000fc40000000f00 */
[----:B------:R2:W-:Y:S02]  /*24e30*/  STL [R1+0xa8], R58 ;  /* 0x0000a83a01007387 */ /* 0x0005e40000100800 */
[C---:B--2---:R-:W-:Y:S02]  /*24e40*/  HMMA.1688.F32.TF32 R56, R72.reuse, R22, R92 ;  /* 0x000000164838723c */ /* 0x044fe4000008105c */
[----:B------:R-:W-:Y:S04]  /*24e50*/  STL [R1+0x1fac], R12 ;  /* 0x001fac0c01007387 */ /* 0x000fe80000100800 */
[----:B------:R-:W-:Y:S02]  /*24e60*/  STL [R1+0x1fa8], R8 ;  /* 0x001fa80801007387 */ /* 0x000fe40000100800 */
[C---:B------:R-:W-:Y:S06]  /*24e70*/  HMMA.1688.F32.TF32 R64, R72.reuse, R18, R144 ;  /* 0x000000124840723c */ /* 0x040fec0000081090 */
[----:B------:R-:W-:Y:S04]  /*24e80*/  STL.64 [R1+0x90], R60 ;  /* 0x0000903c01007387 */ /* 0x000fe80000100a00 */
[----:B------:R2:W-:Y:S01]  /*24e90*/  STL.64 [R1+0x98], R62 ;  /* 0x0000983e01007387 */ /* 0x0005e20000100a00 */
[C---:B------:R-:W-:Y:S03]  /*24ea0*/  HMMA.1688.F32.TF32 R240, R72.reuse, R102, R120 ;  /* 0x0000006648f0723c */ /* 0x040fe60000081078 */
[----:B------:R-:W-:Y:S04]  /*24eb0*/  LDS R92, [R2+0x4680] ;  /* 0x00468000025c7984 */ /* 0x000fe80000000800 */
[----:B------:R-:W-:Y:S01]  /*24ec0*/  LDS R94, [R2+0x6680] ;  /* 0x00668000025e7984 */ /* 0x000fe20000000800 */
[C---:B--2---:R-:W-:Y:S03]  /*24ed0*/  HMMA.1688.F32.TF32 R60, R72.reuse, R14, R84 ;  /* 0x0000000e483c723c */ /* 0x044fe60000081054 */
[----:B------:R-:W-:Y:S04]  /*24ee0*/  STL.64 [R1+0x140], R56 ;  /* 0x0001403801007387 */ /* 0x000fe80000100a00 */
[----:B------:R2:W-:Y:S04]  /*24ef0*/  STL.64 [R1+0x148], R58 ;  /* 0x0001483a01007387 */ /* 0x0005e80000100a00 */
[----:B------:R-:W-:Y:S04]  /*24f00*/  LDS R93, [R0+0x4680] ;  /* 0x00468000005d7984 */ /* 0x000fe80000000800 */
[----:B------:R-:W3:Y:S01]  /*24f10*/  LDS R95, [R0+0x6680] ;  /* 0x00668000005f7984 */ /* 0x000ee20000000800 */
[C---:B--2---:R-:W-:Y:S03]  /*24f20*/  HMMA.1688.F32.TF32 R56, R72.reuse, R54, R76 ;  /* 0x000000364838723c */ /* 0x044fe6000008104c */
[----:B------:R-:W-:Y:S04]  /*24f30*/  STL.64 [R1+0x290], R64 ;  /* 0x0002904001007387 */ /* 0x000fe80000100a00 */
[----:B------:R2:W-:Y:S04]  /*24f40*/  STL.64 [R1+0x298], R66 ;  /* 0x0002984201007387 */ /* 0x0005e80000100a00 */
[----:B------:R-:W-:Y:S04]  /*24f50*/  STL.64 [R1+0x3f0], R60 ;  /* 0x0003f03c01007387 */ /* 0x000fe80000100a00 */
[----:B------:R4:W-:Y:S01]  /*24f60*/  STL.64 [R1+0x3f8], R62 ;  /* 0x0003f83e01007387 */ /* 0x0009e20000100a00 */
[C---:B--2---:R-:W-:Y:S07]  /*24f70*/  HMMA.1688.F32.TF32 R64, R72.reuse, R50, R140 ;  /* 0x000000324840723c */ /* 0x044fee000008108c */
[----:B------:R-:W-:Y:S01]  /*24f80*/  STL.64 [R1+0x500], R56 ;  /* 0x0005003801007387 */ /* 0x000fe20000100a00 */
[C---:B----4-:R-:W-:Y:S03]  /*24f90*/  HMMA.1688.F32.TF32 R60, R72.reuse, R46, R152 ;  /* 0x0000002e483c723c */ /* 0x050fe60000081098 */
[----:B------:R2:W-:Y:S05]  /*24fa0*/  STL.64 [R1+0x508], R58 ;  /* 0x0005083a01007387 */ /* 0x0005ea0000100a00 */
[----:B--2---:R-:W-:Y:S07]  /*24fb0*/  HMMA.1688.F32.TF32 R56, R72, R42, R200 ;  /* 0x0000002a4838723c */ /* 0x004fee00000810c8 */
[----:B------:R-:W-:Y:S04]  /*24fc0*/  STL.64 [R1+0x5f0], R64 ;  /* 0x0005f04001007387 */ /* 0x000fe80000100a00 */
[----:B------:R-:W-:Y:S04]  /*24fd0*/  STL.64 [R1+0x5f8], R66 ;  /* 0x0005f84201007387 */ /* 0x000fe80000100a00 */
[----:B------:R-:W2:Y:S04]  /*24fe0*/  LDL.LU R140, [R1+0x480] ;  /* 0x00048000018c7983 */ /* 0x000ea80000300800 */
[----:B------:R-:W-:Y:S04]  /*24ff0*/  STL.64 [R1+0xb50], R60 ;  /* 0x000b503c01007387 */ /* 0x000fe80000100a00 */
[----:B------:R-:W-:Y:S04]  /*25000*/  STL.64 [R1+0xb58], R62 ;  /* 0x000b583e01007387 */ /* 0x000fe80000100a00 */
[----:B------:R-:W-:Y:S04]  /*25010*/  STL.64 [R1+0xb40], R56 ;  /* 0x000b403801007387 */ /* 0x000fe80000100a00 */
        /* <DEDUP_REMOVED lines=20> */
[----:B------:R-:W1:Y:S04]  /*25160*/  LDL.LU R124, [R1+0xad0] ;  /* 0x000ad000017c7983 */ /* 0x000e680000300800 */
[----:B------:R-:W1:Y:S04]  /*25170*/  LDL.LU R125, [R1+0xad4] ;  /* 0x000ad400017d7983 */ /* 0x000e680000300800 */
[----:B------:R-:W1:Y:S04]  /*25180*/  LDL.LU R126, [R1+0xad8] ;  /* 0x000ad800017e7983 */ /* 0x000e680000300800 */
[----:B------:R-:W1:Y:S04]  /*25190*/  LDL.LU R127, [R1+0xadc] ;  /* 0x000adc00017f7983 */ /* 0x000e680000300800 */
        /* <DEDUP_REMOVED lines=48> */
[----:B----4-:R-:W-:Y:S03]  /*254a0*/  HMMA.1688.F32.TF32 R56, R72, R38, R200 ;  /* 0x000000264838723c */ /* 0x010fe600000810c8 */
[----:B------:R-:W3:Y:S11]  /*254b0*/  LDL.LU R200, [R1+0x1460] ;  /* 0x0014600001c87983 */ /* 0x000ef60000300800 */
[----:B------:R-:W-:Y:S09]  /*254c0*/  @!UPT UIADD3 URZ, URZ, URZ, URZ ;  /* 0x0000003f3f3ff290 */ /* 0x000ff2000fffe03f */
[----:B------:R-:W-:Y:S04]  /*254d0*/  STL.64 [R1+0xb30], R56 ;  /* 0x000b303801007387 */ /* 0x000fe80000100a00 */
[----:B------:R2:W-:Y:S04]  /*254e0*/  STL.64 [R1+0xb38], R58 ;  /* 0x000b383a01007387 */ /* 0x0005e80000100a00 */
[----:B------:R-:W3:Y:S04]  /*254f0*/  LDL.LU R201, [R1+0x1464] ;  /* 0x0014640001c97983 */ /* 0x000ee80000300800 */
[----:B------:R-:W3:Y:S04]  /*25500*/  LDL.LU R202, [R1+0x1468] ;  /* 0x0014680001ca7983 */ /* 0x000ee80000300800 */
[----:B------:R-:W3:Y:S01]  /*25510*/  LDL.LU R203, [R1+0x146c] ;  /* 0x00146c0001cb7983 */ /* 0x000ee20000300800 */
[----:B-1----:R-:W-:Y:S08]  /*25520*/  HMMA.1688.F32.TF32 R60, R80, R18, R124 ;  /* 0x00000012503c723c */ /* 0x002ff0000008107c */
[----:B--2---:R-:W-:Y:S11]  /*25530*/  HMMA.1688.F32.TF32 R56, R72, R10, R156 ;  /* 0x0000000a4838723c */ /* 0x004ff6000008109c */
[----:B------:R-:W-:Y:S11]  /*25540*/  @!UPT UIADD3 URZ, URZ, URZ, URZ ;  /* 0x0000003f3f3ff290 */ /* 0x000ff6000fffe03f */
[----:B------:R-:W-:Y:S01]  /*25550*/  @!UPT UIADD3 URZ, URZ, URZ, URZ ;  /* 0x0000003f3f3ff290 */ /* 0x000fe2000fffe03f */
[----:B------:R-:W-:Y:S04]  /*25560*/  STL.64 [R1+0xb20], R56 ;  /* 0x000b203801007387 */ /* 0x000fe80000100a00 */
[----:B------:R1:W-:Y:S02]  /*25570*/  STL.64 [R1+0xb28], R58 ;  /* 0x000b283a01007387 */ /* 0x0003e40000100a00 */
[C---:B-1----:R-:W-:Y:S11]  /*25580*/  HMMA.1688.F32.TF32 R56, R80.reuse, R30, R192 ;  /* 0x0000001e5038723c */ /* 0x042ff600000810c0 */
[----:B------:R-:W-:Y:S11]  /*25590*/  @!UPT UIADD3 URZ, URZ, URZ, URZ ;  /* 0x0000003f3f3ff290 */ /* 0x000ff6000fffe03f */
[----:B------:R-:W-:Y:S01]  /*255a0*/  @!UPT UIADD3 URZ, URZ, URZ, URZ ;  /* 0x0000003f3f3ff290 */ /* 0x000fe2000fffe03f */
[----:B------:R1:W-:Y:S01]  /*255b0*/  STL [R1+0x80], R56 ;  /* 0x0000803801007387 */ /* 0x0003e20000100800 */
[----:B------:R-:W-:Y:S01]  /*255c0*/  MOV R8, R57 ;  /* 0x0000003900087202 */ /* 0x000fe20000000f00 */
[----:B------:R-:W-:Y:S02]  /*255d0*/  IMAD.MOV.U32 R9, RZ, RZ, R58 ;  /* 0x000000ffff097224 */ /* 0x000fe400078e003a */
[----:B------:R-:W-:Y:S02]  /*255e0*/  IMAD.MOV.U32 R13, RZ, RZ, R59 ;  /* 0x000000ffff0d7224 */ /* 0x000fe400078e003b */
[C---:B-1----:R-:W-:Y:S01]  /*255f0*/  HMMA.1688.F32.TF32 R56, R80.reuse, R26, R204 ;  /* 0x0000001a5038723c */ /* 0x042fe200000810cc */
[----:B------:R-:W-:Y:S04]  /*25600*/  STL [R1+0x1fb4], R9 ;  /* 0x001fb40901007387 */ /* 0x000fe80000100800 */
[----:B------:R-:W-:Y:S03]  /*25610*/  STL [R1+0x1fb0], R13 ;  /* 0x001fb00d01007387 */ /* 0x000fe60000100800 */
[C---:B------:R-:W-:Y:S01]  /*25620*/  HMMA.1688.F32.TF32 R64, R80.reuse, R22, R128 ;  /* 0x000000165040723c */ /* 0x040fe20000081080 */
[----:B------:R-:W-:Y:S04]  /*25630*/  LDS R128, [R2+0x4700] ;  /* 0x0047000002807984 */ /* 0x000fe80000000800 */
[----:B------:R-:W-:Y:S03]  /*25640*/  LDS R130, [R2+0x6700] ;  /* 0x0067000002827984 */ /* 0x000fe60000000800 */
[C---:B------:R-:W-:Y:S01]  /*25650*/  HMMA.1688.F32.TF32 R228, R80.reuse, R34, R196 ;  /* 0x0000002250e4723c */ /* 0x040fe200000810c4 */
[----:B------:R-:W-:Y:S04]  /*25660*/  LDS R129, [R0+0x4700] ;  /* 0x0047000000817984 */ /* 0x000fe80000000800 */
[----:B------:R-:W1:Y:S04]  /*25670*/  LDS R131, [R0+0x6700] ;  /* 0x0067000000837984 */ /* 0x000e680000000800 */
[----:B------:R-:W-:Y:S04]  /*25680*/  STL.64 [R1+0x70], R56 ;  /* 0x0000703801007387 */ /* 0x000fe80000100a00 */
[----:B------:R2:W-:Y:S02]  /*25690*/  STL.64 [R1+0x78], R58 ;  /* 0x0000783a01007387 */ /* 0x0005e40000100a00 */
[C---:B--2---:R-:W-:Y:S02]  /*256a0*/  HMMA.1688.F32.TF32 R56, R80.reuse, R14, R184 ;  /* 0x0000000e5038723c */ /* 0x044fe400000810b8 */
[----:B------:R-:W-:Y:S04]  /*256b0*/  STL.64 [R1+0x130], R64 ;  /* 0x0001304001007387 */ /* 0x000fe80000100a00 */
[----:B------:R2:W-:Y:S04]  /*256c0*/  STL.64 [R1+0x138], R66 ;  /* 0x0001384201007387 */ /* 0x0005e80000100a00 */
[----:B------:R-:W-:Y:S04]  /*256d0*/  STL.64 [R1+0x220], R60 ;  /* 0x0002203c01007387 */ /* 0x000fe80000100a00 */
[----:B------:R4:W-:Y:S01]  /*256e0*/  STL.64 [R1+0x228], R62 ;  /* 0x0002283e01007387 */ /* 0x0009e20000100a00 */
[C---:B--2---:R-:W-:Y:S08]  /*256f0*/  HMMA.1688.F32.TF32 R64, R80.reuse, R54, R188 ;  /* 0x000000365040723c */ /* 0x044ff000000810bc */
[----:B------:R-:W-:Y:S01]  /*25700*/  STL.64 [R1+0x3d0], R56 ;  /* 0x0003d03801007387 */ /* 0x000fe20000100a00 */
[C---:B----4-:R-:W-:Y:S03]  /*25710*/  HMMA.1688.F32.TF32 R60, R80.reuse, R50, R96 ;  /* 0x00000032503c723c */ /* 0x050fe60000081060 */
[----:B------:R2:W-:Y:S05]  /*25720*/  STL.64 [R1+0x3d8], R58 ;  /* 0x0003d83a01007387 */ /* 0x0005ea0000100a00 */
[C---:B--2---:R-:W-:Y:S06]  /*25730*/  HMMA.1688.F32.TF32 R56, R80.reuse, R46, R144 ;  /* 0x0000002e5038723c */ /* 0x044fec0000081090 */
[----:B------:R-:W-:Y:S04]  /*25740*/  STL.64 [R1+0x490], R64 ;  /* 0x0004904001007387 */ /* 0x000fe80000100a00 */
[----:B------:R2:W-:Y:S05]  /*25750*/  STL.64 [R1+0x498], R66 ;  /* 0x0004984201007387 */ /* 0x0005ea0000100a00 */
[----:B------:R-:W-:Y:S04]  /*25760*/  STL.64 [R1+0x5a0], R60 ;  /* 0x0005a03c01007387 */ /* 0x000fe80000100a00 */
[----:B------:R4:W-:Y:S01]  /*25770*/  STL.64 [R1+0x5a8], R62 ;  /* 0x0005a83e01007387 */ /* 0x0009e20000100a00 */
[C---:B--2---:R-:W-:Y:S03]  /*25780*/  HMMA.1688.F32.TF32 R64, R80.reuse, R42, R84 ;  /* 0x0000002a5040723c */ /* 0x044fe60000081054 */
[----:B------:R-:W-:Y:S05]  /*25790*/  STL.64 [R1+0xaf0], R56 ;  /* 0x000af03801007387 */ /* 0x000fea0000100a00 */
[C---:B----4-:R-:W-:Y:S01]  /*257a0*/  HMMA.1688.F32.TF32 R60, R80.reuse, R38, R140 ;  /* 0x00000026503c723c */ /* 0x050fe2000008108c */
[----:B------:R2:W-:Y:S07]  /*257b0*/  STL.64 [R1+0xaf8], R58 ;  /* 0x000af83a01007387 */ /* 0x0005ee0000100a00 */
[----:B--2---:R-:W-:Y:S07]  /*257c0*/  HMMA.1688.F32.TF32 R56, R80, R10, R152 ;  /* 0x0000000a5038723c */ /* 0x004fee0000081098 */
[----:B------:R-:W-:Y:S04]  /*257d0*/  STL.64 [R1+0xae0], R64 ;  /* 0x000ae04001007387 */ /* 0x000fe80000100a00 */
[----:B------:R-:W-:Y:S04]  /*257e0*/  STL.64 [R1+0xae8], R66 ;  /* 0x000ae84201007387 */ /* 0x000fe80000100a00 */
        /* <DEDUP_REMOVED lines=29> */
[----:B------:R-:W4:Y:S01]  /*259c0*/  LDL.LU R207, [R1+0x64c] ;  /* 0x00064c0001cf7983 */ /* 0x000f220000300800 */
[C---:B------:R-:W-:Y:S03]  /*259d0*/  HMMA.1688.F32.TF32 R232, R80.reuse, R102, R212 ;  /* 0x0000006650e8723c */ /* 0x040fe600000810d4 */
        /* <DEDUP_REMOVED lines=40> */
[----:B------:R-:W-:Y:S03]  /*25c60*/  HMMA.1688.F32.TF32 R72, R80, R134, R216 ;  /* 0x000000865048723c */ /* 0x000fe600000810d8 */
[----:B------:R-:W4:Y:S04]  /*25c70*/  LDL.LU R216, [R1+0xa70] ;  /* 0x000a700001d87983 */ /* 0x000f280000300800 */
[----:B------:R-:W4:Y:S04]  /*25c80*/  LDL.LU R217, [R1+0xa74] ;  /* 0x000a740001d97983 */ /* 0x000f280000300800 */
[----:B------:R-:W4:Y:S04]  /*25c90*/  LDL.LU R218, [R1+0xa78] ;  /* 0x000a780001da7983 */ /* 0x000f280000300800 */
[----:B------:R-:W4:Y:S04]  /*25ca0*/  LDL.LU R219, [R1+0xa7c] ;  /* 0x000a7c0001db7983 */ /* 0x000f280000300800 */
[----:B------:R-:W4:Y:S04]  /*25cb0*/  LDL.LU R192, [R1+0x650] ;  /* 0x0006500001c07983 */ /* 0x000f280000300800 */
[----:B------:R-:W4:Y:S01]  /*25cc0*/  LDL.LU R193, [R1+0x654] ;  /* 0x0006540001c17983 */ /* 0x000f220000300800 */
[----:B---3--:R-:W-:Y:S01]  /*25cd0*/  HMMA.1688.F32.TF32 R124, R92, R138, R200 ;  /* 0x0000008a5c7c723c */ /* 0x008fe200000810c8 */
[----:B--2---:R-:W-:Y:S01]  /*25ce0*/  IMAD.MOV.U32 R195, RZ, RZ, R7 ;  /* 0x000000ffffc37224 */ /* 0x004fe200078e0007 */
[----:B----4-:R-:W-:-:S02]  /*25cf0*/  MOV R194, R6 ;  /* 0x0000000600c27202 */ /* 0x010fc40000000f00 */
[----:B------:R-:W3:Y:S04]  /*25d00*/  LDL.LU R6, [R1+0x2148] ;  /* 0x0021480001067983 */ /* 0x000ee80000300800 */
[----:B------:R-:W3:Y:S04]  /*25d10*/  LDL.LU R7, [R1+0x2144] ;  /* 0x0021440001077983 */ /* 0x000ee80000300800 */
[----:B------:R-:W4:Y:S04]  /*25d20*/  LDL.LU R140, [R1+0x14a0] ;  /* 0x0014a000018c7983 */ /* 0x000f280000300800 */
[----:B------:R-:W4:Y:S04]  /*25d30*/  LDL.LU R141, [R1+0x14a4] ;  /* 0x0014a400018d7983 */ /* 0x000f280000300800 */
[----:B------:R-:W4:Y:S04]  /*25d40*/  LDL.LU R142, [R1+0x14a8] ;  /* 0x0014a800018e7983 */ /* 0x000f280000300800 */
[----:B------:R-:W4:Y:S04]  /*25d50*/  LDL.LU R143, [R1+0x14ac] ;  /* 0x0014ac00018f7983 */ /* 0x000f280000300800 */
[----:B------:R-:W1:Y:S04]  /*25d60*/  LDL.LU R200, [R1+0x12e0] ;  /* 0x0012e00001c87983 */ /* 0x000e680000300800 */
[----:B------:R-:W1:Y:S01]  /*25d70*/  LDL.LU R201, [R1+0x12e4] ;  /* 0x0012e40001c97983 */ /* 0x000e620000300800 */
[C---:B------:R-:W-:Y:S08]  /*25d80*/  HMMA.1688.F32.TF32 R56, R92.reuse, R30, R168 ;  /* 0x0000001e5c38723c */ /* 0x040ff000000810a8 */
[C---:B------:R-:W-:Y:S11]  /*25d90*/  HMMA.1688.F32.TF32 R60, R92.reuse, R22, R176 ;  /* 0x000000165c3c723c */ /* 0x040ff600000810b0 */
[----:B------:R-:W-:Y:S04]  /*25da0*/  @!UPT UIADD3 URZ, URZ, URZ, URZ ;  /* 0x0000003f3f3ff290 */ /* 0x000fe8000fffe03f */
[----:B------:R2:W-:Y:S01]  /*25db0*/  STL [R1+0x6c], R59 ;  /* 0x00006c3b01007387 */ /* 0x0005e20000100800 */
[----:B------:R-:W-:Y:S01]  /*25dc0*/  IMAD.MOV.U32 R9, RZ, RZ, R56 ;  /* 0x000000ffff097224 */ /* 0x000fe200078e0038 */
[----:B------:R-:W-:Y:S01]  /*25dd0*/  MOV R13, R57 ;  /* 0x00000039000d7202 */ /* 0x000fe20000000f00 */
[----:B------:R-:W-:Y:S01]  /*25de0*/  IMAD.MOV.U32 R12, RZ, RZ, R58 ;  /* 0x000000ffff0c7224 */ /* 0x000fe200078e003a */
[C---:B------:R-:W-:Y:S08]  /*25df0*/  HMMA.1688.F32.TF32 R64, R92.reuse, R26, R172 ;  /* 0x0000001a5c40723c */ /* 0x040ff000000810ac */
[C---:B--2---:R-:W-:Y:S11]  /*25e00*/  HMMA.1688.F32.TF32 R56, R92.reuse, R18, R180 ;  /* 0x000000125c38723c */ /* 0x044ff600000810b4 */
[----:B------:R-:W-:Y:S04]  /*25e10*/  @!UPT UIADD3 URZ, URZ, URZ, URZ ;  /* 0x0000003f3f3ff290 */ /* 0x000fe8000fffe03f */
[----:B------:R-:W-:Y:S04]  /*25e20*/  STL.64 [R1+0x50], R64 ;  /* 0x0000504001007387 */ /* 0x000fe80000100a00 */
[----:B------:R2:W-:Y:S04]  /*25e30*/  STL.64 [R1+0x58], R66 ;  /* 0x0000584201007387 */ /* 0x0005e80000100a00 */
[----:B------:R-:W-:Y:S04]  /*25e40*/  STL.64 [R1+0x120], R60 ;  /* 0x0001203c01007387 */ /* 0x000fe80000100a00 */
[----:B------:R2:W-:Y:S04]  /*25e50*/  STL.64 [R1+0x128], R62 ;  /* 0x0001283e01007387 */ /* 0x0005e80000100a00 */
[----:B------:R2:W-:Y:S02]  /*25e60*/  STL.64 [R1+0x210], R56 ;  /* 0x0002103801007387 */ /* 0x0005e40000100a00 */
[C---:B--2---:R-:W-:Y:S08]  /*25e70*/  HMMA.1688.F32.TF32 R64, R92.reuse, R54, R212 ;  /* 0x000000365c40723c */ /* 0x044ff000000810d4 */
[----:B------:R-:W-:Y:S01]  /*25e80*/  HMMA.1688.F32.TF32 R60, R92, R50, R196 ;  /* 0x000000325c3c723c */ /* 0x000fe200000810c4 */
[----:B------:R-:W-:Y:S01]  /*25e90*/  IMAD.MOV.U32 R173, RZ, RZ, R133 ;  /* 0x000000ffffad7224 */ /* 0x000fe200078e0085 */
[----:B------:R-:W-:Y:S01]  /*25ea0*/  MOV R175, R137 ;  /* 0x0000008900af7202 */ /* 0x000fe20000000f00 */
[----:B------:R-:W-:-:S02]  /*25eb0*/  IMAD.MOV.U32 R174, RZ, RZ, R136 ;  /* 0x000000ffffae7224 */ /* 0x000fc400078e0088 */
[----:B---3--:R-:W-:Y:S02]  /*25ec0*/  IMAD.MOV.U32 R203, RZ, RZ, R6 ;  /* 0x000000ffffcb7224 */ /* 0x008fe400078e0006 */
[----:B------:R-:W-:Y:S02]  /*25ed0*/  IMAD.MOV.U32 R6, RZ, RZ, R59 ;  /* 0x000000ffff067224 */ /* 0x000fe400078e003b */
[----:B------:R-:W-:Y:S02]  /*25ee0*/  IMAD.MOV.U32 R202, RZ, RZ, R7 ;  /* 0x000000ffffca7224 */ /* 0x000fe400078e0007 */
[----:B------:R-:W-:Y:S02]  /*25ef0*/  IMAD.MOV.U32 R7, RZ, RZ, R58 ;  /* 0x000000ffff077224 */ /* 0x000fe400078e003a */
[C---:B------:R-:W-:Y:S01]  /*25f00*/  HMMA.1688.F32.TF32 R56, R92.reuse, R14, R216 ;  /* 0x0000000e5c38723c */ /* 0x040fe200000810d8 */
[----:B------:R-:W-:Y:S04]  /*25f10*/  STL [R1+0x1f80], R6 ;  /* 0x001f800601007387 */ /* 0x000fe80000100800 */
[----:B------:R-:W-:Y:S11]  /*25f20*/  STL [R1+0x1f7c], R7 ;  /* 0x001f7c0701007387 */ /* 0x000ff60000100800 */
[----:B------:R-:W-:Y:S07]  /*25f30*/  @!UPT UIADD3 URZ, URZ, URZ, URZ ;  /* 0x0000003f3f3ff290 */ /* 0x000fee000fffe03f */
        /* <DEDUP_REMOVED lines=9> */
[C---:B---3--:R-:W-:Y:S03]  /*25fd0*/  HMMA.1688.F32.TF32 R60, R92.reuse, R38, R184 ;  /* 0x000000265c3c723c */ /* 0x048fe600000810b8 */
[----:B------:R2:W-:Y:S05]  /*25fe0*/  STL.64 [R1+0xa98], R58 ;  /* 0x000a983a01007387 */ /* 0x0005ea0000100a00 */
[----:B--2---:R-:W-:Y:S06]  /*25ff0*/  HMMA.1688.F32.TF32 R56, R92, R10, R188 ;  /* 0x0000000a5c38723c */ /* 0x004fec00000810bc */
[----:B------:R-:W-:Y:S04]  /*26000*/  STL.64 [R1+0xa80], R64 ;  /* 0x000a804001007387 */ /* 0x000fe80000100a00 */
[----:B------:R-:W-:Y:S05]  /*26010*/  STL.64 [R1+0xa88], R66 ;  /* 0x000a884201007387 */ /* 0x000fea0000100a00 */
[----:B------:R2:W-:Y:S01]  /*26020*/  STL.64 [R1+0xa70], R60 ;  /* 0x000a703c01007387 */ /* 0x0005e20000100a00 */
[----:B-1----:R-:W-:Y:S03]  /*26030*/  HMMA.1688.F32.TF32 R212, R128, R34, R200 ;  /* 0x0000002280d4723c */ /* 0x002fe600000810c8 */
[----:B------:R1:W-:Y:S04]  /*26040*/  STL.64 [R1+0xa78], R62 ;  /* 0x000a783e01007387 */ /* 0x0003e80000100a00 */
[----:B------:R-:W-:Y:S01]  /*26050*/  IMAD.MOV.U32 R200, RZ, RZ, R148 ;  /* 0x000000ffffc87224 */ /* 0x000fe200078e0094 */
[----:B------:R-:W-:Y:S01]  /*26060*/  MOV R201, R150 ;  /* 0x0000009600c97202 */ /* 0x000fe20000000f00 */
[----:B------:R-:W-:Y:S01]  /*26070*/  IMAD.MOV.U32 R202, RZ, RZ, R151 ;  /* 0x000000ffffca7224 */ /* 0x000fe200078e0097 */
[----:B------:R3:W-:Y:S01]  /*26080*/  STL.64 [R1+0xa60], R56 ;  /* 0x000a603801007387 */ /* 0x0007e20000100a00 */
[----:B------:R-:W-:-:S03]  /*26090*/  IMAD.MOV.U32 R203, RZ, RZ, R149 ;  /* 0x000000ffffcb7224 */ /* 0x000fc600078e0095 */
        /* <DEDUP_REMOVED lines=10> */
[----:B------:R-:W-:Y:S08]  /*26140*/  HMMA.1688.F32.TF32 R76, R80, R106, R76 ;  /* 0x0000006a504c723c */ /* 0x000ff0000008104c */
[----:B------:R-:W-:Y:S01]  /*26150*/  HMMA.1688.F32.TF32 R80, R92, R134, R108 ;  /* 0x000000865c50723c */ /* 0x000fe2000008106c */
        /* <DEDUP_REMOVED lines=10> */
[----:B-1----:R-:W2:Y:S04]  /*26200*/  LDL.LU R62, [R1+0x1038] ;  /* 0x00103800013e7983 */ /* 0x002ea80000300800 */
[----:B------:R-:W2:Y:S04]  /*26210*/  LDL.LU R63, [R1+0x103c] ;  /* 0x00103c00013f7983 */ /* 0x000ea80000300800 */
[----:B------:R-:W2:Y:S04]  /*26220*/  LDL.LU R248, [R1+0x1210] ;  /* 0x0012100001f87983 */ /* 0x000ea80000300800 */
[----:B------:R-:W2:Y:S04]  /*26230*/  LDL.LU R249, [R1+0x1214] ;  /* 0x0012140001f97983 */ /* 0x000ea80000300800 */
[----:B------:R-:W2:Y:S04]  /*26240*/  LDL.LU R250, [R1+0x1218] ;  /* 0x0012180001fa7983 */ /* 0x000ea80000300800 */
[----:B------:R-:W2:Y:S01]  /*26250*/  LDL.LU R251, [R1+0x121c] ;  /* 0x00121c0001fb7983 */ /* 0x000ea20000300800 */
[----:B------:R-:W-:Y:S03]  /*26260*/  HMMA.1688.F32.TF32 R216, R128, R102, R152 ;  /* 0x0000006680d8723c */ /* 0x000fe60000081098 */
        /* <DEDUP_REMOVED lines=16> */
[----:B---3--:R-:W3:Y:S01]  /*26370*/  LDL.LU R56, [R1+0x7d0] ;  /* 0x0007d00001387983 */ /* 0x008ee20000300800 */
[----:B----4-:R-:W-:-:S02]  /*26380*/  IMAD.MOV.U32 R171, RZ, RZ, R148 ;  /* 0x000000ffffab7224 */ /* 0x010fc400078e0094 */
[----:B------:R-:W-:Y:S02]  /*26390*/  IMAD.MOV.U32 R169, RZ, RZ, R150 ;  /* 0x000000ffffa97224 */ /* 0x000fe400078e0096 */
[----:B------:R-:W-:Y:S02]  /*263a0*/  IMAD.MOV.U32 R168, RZ, RZ, R151 ;  /* 0x000000ffffa87224 */ /* 0x000fe400078e0097 */
[----:B------:R-:W-:Y:S02]  /*263b0*/  IMAD.MOV.U32 R170, RZ, RZ, R149 ;  /* 0x000000ffffaa7224 */ /* 0x000fe400078e0095 */
[----:B------:R-:W-:Y:S02]  /*263c0*/  IMAD.MOV.U32 R59, RZ, RZ, R133 ;  /* 0x000000ffff3b7224 */ /* 0x000fe400078e0085 */
[----:B------:R-:W-:Y:S01]  /*263d0*/  IMAD.MOV.U32 R58, RZ, RZ, R136 ;  /* 0x000000ffff3a7224 */ /* 0x000fe200078e0088 */
[----:B------:R-:W-:Y:S02]  /*263e0*/  MOV R57, R137 ;  /* 0x0000008900397202 */ /* 0x000fe40000000f00 */
        /* <DEDUP_REMOVED lines=36> */
[C---:B------:R-:W-:Y:S08]  /*26630*/  HMMA.1688.F32.TF32 R84, R92.reuse, R106, R84 ;  /* 0x0000006a5c54723c */ /* 0x040ff00000081054 */
[C---:B------:R-:W-:Y:S08]  /*26640*/  HMMA.1688.F32.TF32 R224, R92.reuse, R102, R224 ;  /* 0x000000665ce0723c */ /* 0x040ff000000810e0 */
[----:B------:R-:W-:Y:S08]  /*26650*/  HMMA.1688.F32.TF32 R220, R92, R34, R220 ;  /* 0x000000225cdc723c */ /* 0x000ff000000810dc */
[C---:B------:R-:W-:Y:S08]  /*26660*/  HMMA.1688.F32.TF32 R92, R128.reuse, R134, R96 ;  /* 0x00000086805c723c */ /* 0x040ff00000081060 */
[----:B------:R-:W-:Y:S01]  /*26670*/  HMMA.1688.F32.TF32 R96, R128, R106, R144 ;  /* 0x0000006a8060723c */ /* 0x000fe20000081090 */
[----:B------:R-:W-:-:S07]  /*26680*/  IMAD.MOV.U32 R207, RZ, RZ, R5 ;  /* 0x000000ffffcf7224 */ /* 0x000fce00078e0005 */
[C---:B---3--:R-:W-:Y:S01]  /*26690*/  HMMA.1688.F32.TF32 R56, R128.reuse, R38, R56 ;  /* 0x000000268038723c */ /* 0x048fe20000081038 */
[----:B----4-:R-:W-:Y:S01]  /*266a0*/  MOV R191, R137 ;  /* 0x0000008900bf7202 */ /* 0x010fe20000000f00 */
[----:B--2---:R-:W-:Y:S02]  /*266b0*/  IMAD.MOV.U32 R190, RZ, RZ, R136 ;  /* 0x000000ffffbe7224 */ /* 0x004fe400078e0088 */
[----:B------:R-:W-:Y:S02]  /*266c0*/  IMAD.MOV.U32 R189, RZ, RZ, R133 ;  /* 0x000000ffffbd7224 */ /* 0x000fe400078e0085 */
[----:B------:R-:W2:Y:S04]  /*266d0*/  LDL.LU R133, [R1+0x2118] ;  /* 0x0021180001857983 */ /* 0x000ea80000300800 */
[----:B------:R-:W3:Y:S04]  /*266e0*/  LDL.LU R136, [R1+0x2114] ;  /* 0x0021140001887983 */ /* 0x000ee80000300800 */
        /* <DEDUP_REMOVED lines=10> */
[C---:B------:R-:W-:Y:S03]  /*26790*/  HMMA.1688.F32.TF32 R196, R128.reuse, R54, R196 ;  /* 0x0000003680c4723c */ /* 0x040fe600000810c4 */
[----:B------:R-:W2:Y:S04]  /*267a0*/  LDL.LU R65, [R1+0x1154] ;  /* 0x0011540001417983 */ /* 0x000ea80000300800 */
[----:B------:R-:W2:Y:S01]  /*267b0*/  LDL.LU R66, [R1+0x1158] ;  /* 0x0011580001427983 */ /* 0x000ea20000300800 */
[C---:B------:R-:W-:Y:S03]  /*267c0*/  HMMA.1688.F32.TF32 R184, R128.reuse, R50, R184 ;  /* 0x0000003280b8723c */ /* 0x040fe600000810b8 */
[----:B------:R-:W2:Y:S04]  /*267d0*/  LDL.LU R67, [R1+0x115c] ;  /* 0x00115c0001437983 */ /* 0x000ea80000300800 */
[----:B------:R-:W2:Y:S01]  /*267e0*/  LDL.LU R208, [R1+0xe80] ;  /* 0x000e800001d07983 */ /* 0x000ea20000300800 */
[C---:B------:R-:W-:Y:S03]  /*267f0*/  HMMA.1688.F32.TF32 R180, R128.reuse, R18, R180 ;  /* 0x0000001280b4723c */ /* 0x040fe600000810b4 */
[----:B------:R-:W2:Y:S05]  /*26800*/  LDL R5, [R1+0x14d0] ;  /* 0x0014d00001057983 */ /* 0x000eaa0000100800 */
[C---:B------:R-:W-:Y:S08]  /*26810*/  HMMA.1688.F32.TF32 R176, R128.reuse, R22, R176 ;  /* 0x0000001680b0723c */ /* 0x040ff000000810b0 */
[C---:B------:R-:W-:Y:S08]  /*26820*/  HMMA.1688.F32.TF32 R68, R128.reuse, R30, R68 ;  /* 0x0000001e8044723c */ /* 0x040ff00000081044 */
[C---:B------:R-:W-:Y:S11]  /*26830*/  HMMA.1688.F32.TF32 R88, R128.reuse, R26, R88 ;  /* 0x0000001a8058723c */ /* 0x040ff60000081058 */
[----:B------:R-:W-:Y:S04]  /*26840*/  @!UPT UIADD3 URZ, URZ, URZ, URZ ;  /* 0x0000003f3f3ff290 */ /* 0x000fe8000fffe03f */
[----:B------:R-:W-:Y:S01]  /*26850*/  STL.64 [R1+0x40], R68 ;  /* 0x0000404401007387 */ /* 0x000fe20000100a00 */
[C---:B------:R-:W-:Y:S03]  /*26860*/  HMMA.1688.F32.TF32 R192, R128.reuse, R14, R192 ;  /* 0x0000000e80c0723c */ /* 0x040fe600000810c0 */
[----:B------:R1:W-:Y:S05]  /*26870*/  STL.64 [R1+0x48], R70 ;  /* 0x0000484601007387 */ /* 0x0003ea0000100a00 */
[C---:B------:R-:W-:Y:S01]  /*26880*/  HMMA.1688.F32.TF32 R188, R128.reuse, R46, R188 ;  /* 0x0000002e80bc723c */ /* 0x040fe200000810bc */
[----:B-1----:R-:W2:Y:S04]  /*26890*/  LDL.LU.64 R70, [R1+0x2108] ;  /* 0x0021080001467983 */ /* 0x002ea80000300a00 */
[----:B------:R-:W2:Y:S03]  /*268a0*/  LDL.LU.64 R68, [R1+0x2100] ;  /* 0x0021000001447983 */ /* 0x000ea60000300a00 */
[----:B------:R-:W-:Y:S01]  /*268b0*/  HMMA.1688.F32.TF32 R148, R128, R42, R148 ;  /* 0x0000002a8094723c */ /* 0x000fe20000081094 */
[----:B------:R-:W-:Y:S04]  /*268c0*/  STL.64 [R1+0x30], R88 ;  /* 0x0000305801007387 */ /* 0x000fe80000100a00 */
[----:B------:R1:W-:Y:S01]  /*268d0*/  STL.64 [R1+0x38], R90 ;  /* 0x0000385a01007387 */ /* 0x0003e20000100a00 */
[----:B------:R-:W-:-:S02]  /*268e0*/  IMAD.MOV.U32 R6, RZ, RZ, R182 ;  /* 0x000000ffff067224 */ /* 0x000fc400078e00b6 */
[----:B------:R-:W-:Y:S01]  /*268f0*/  IMAD.MOV.U32 R7, RZ, RZ, R183 ;  /* 0x000000ffff077224 */ /* 0x000fe200078e00b7 */
[----:B-1----:R-:W2:Y:S04]  /*26900*/  LDL.LU.64 R90, [R1+0x20f8] ;  /* 0x0020f800015a7983 */ /* 0x002ea80000300a00 */
[----:B------:R-:W2:Y:S04]  /*26910*/  LDL.LU.64 R88, [R1+0x20f0] ;  /* 0x0020f00001587983 */ /* 0x000ea80000300a00 */
[----:B------:R-:W-:Y:S04]  /*26920*/  STL.64 [R1+0x110], R176 ;  /* 0x000110b001007387 */ /* 0x000fe80000100a00 */
[----:B------:R1:W-:Y:S04]  /*26930*/  STL.64 [R1+0x118], R178 ;  /* 0x000118b201007387 */ /* 0x0003e80000100a00 */
[----:B-1----:R-:W2:Y:S04]  /*26940*/  LDL.LU.64 R178, [R1+0x20e8] ;  /* 0x0020e80001b27983 */ /* 0x002ea80000300a00 */
[----:B------:R-:W2:Y:S04]  /*26950*/  LDL.LU.64 R176, [R1+0x20e0] ;  /* 0x0020e00001b07983 */ /* 0x000ea80000300a00 */
[----:B------:R1:W-:Y:S04]  /*26960*/  STL.64 [R1+0x200], R180 ;  /* 0x000200b401007387 */ /* 0x0003e80000100a00 */
[----:B------:R-:W2:Y:S04]  /*26970*/  LDL.LU.64 R182, [R1+0x20d8] ;  /* 0x0020d80001b67983 */ /* 0x000ea80000300a00 */
[----:B-1----:R-:W2:Y:S04]  /*26980*/  LDL.LU.64 R180, [R1+0x20d0] ;  /* 0x0020d00001b47983 */ /* 0x002ea80000300a00 */
[----:B------:R-:W-:Y:S04]  /*26990*/  STL.64 [R1+0x3a0], R192 ;  /* 0x0003a0c001007387 */ /* 0x000fe80000100a00 */
[----:B------:R1:W-:Y:S04]  /*269a0*/  STL.64 [R1+0x3a8], R194 ;  /* 0x0003a8c201007387 */ /* 0x0003e80000100a00 */
[----:B-1----:R-:W2:Y:S04]  /*269b0*/  LDL.LU.64 R194, [R1+0x20c8] ;  /* 0x0020c80001c27983 */ /* 0x002ea80000300a00 */
[----:B------:R-:W2:Y:S04]  /*269c0*/  LDL.LU.64 R192, [R1+0x20c0] ;  /* 0x0020c00001c07983 */ /* 0x000ea80000300a00 */
[----:B------:R1:W-:Y:S04]  /*269d0*/  STL.64 [R1+0x410], R196 ;  /* 0x000410c401007387 */ /* 0x0003e80000100a00 */
[----:B------:R-:W-:Y:S01]  /*269e0*/  STL.64 [R1+0x418], R198 ;  /* 0x000418c601007387 */ /* 0x000fe20000100a00 */
[----:B------:R-:W-:Y:S01]  /*269f0*/  HMMA.1688.F32.TF32 R140, R128, R138, R140 ;  /* 0x0000008a808c723c */ /* 0x000fe2000008108c */
[----:B------:R-:W-:Y:S01]  /*26a00*/  MOV R205, R105 ;  /* 0x0000006900cd7202 */ /* 0x000fe20000000f00 */
[----:B------:R-:W-:Y:S01]  /*26a10*/  IMAD.MOV.U32 R206, RZ, RZ, R104 ;  /* 0x000000ffffce7224 */ /* 0x000fe200078e0068 */
[----:B------:R-:W-:Y:S04]  /*26a20*/  LDS R198, [R2+0xa680] ;  /* 0x00a6800002c67984 */ /* 0x000fe80000000800 */
[----:B-1----:R-:W2:Y:S04]  /*26a30*/  LDL.LU.64 R196, [R1+0x20b8] ;  /* 0x0020b80001c47983 */ /* 0x002ea80000300a00 */
[----:B------:R-:W-:Y:S04]  /*26a40*/  STL.64 [R1+0x4e0], R184 ;  /* 0x0004e0b801007387 */ /* 0x000fe80000100a00 */
[----:B------:R1:W-:Y:S01]  /*26a50*/  STL.64 [R1+0x4e8], R186 ;  /* 0x0004e8ba01007387 */ /* 0x0003e20000100a00 */
[----:B------:R-:W-:Y:S01]  /*26a60*/  IMAD.MOV.U32 R204, RZ, RZ, R132 ;  /* 0x000000ffffcc7224 */ /* 0x000fe200078e0084 */
[----:B------:R-:W-:Y:S02]  /*26a70*/  HMMA.1688.F32.TF32 R152, R164, R34, R152 ;  /* 0x00000022a498723c */ /* 0x000fe40000081098 */
[----:B------:R-:W-:Y:S04]  /*26a80*/  LDS R199, [R0+0xa680] ;  /* 0x00a6800000c77984 */ /* 0x000fe80000000800 */
[----:B-1----:R-:W2:Y:S04]  /*26a90*/  LDL.LU.64 R186, [R1+0x20b0] ;  /* 0x0020b00001ba7983 */ /* 0x002ea80000300a00 */
[----:B------:R-:W2:Y:S04]  /*26aa0*/  LDL.LU.64 R184, [R1+0x20a8] ;  /* 0x0020a80001b87983 */ /* 0x000ea80000300a00 */
[----:B------:R-:W-:Y:S04]  /*26ab0*/  STL.64 [R1+0xa50], R188 ;  /* 0x000a50bc01007387 */ /* 0x000fe80000100a00 */
[----:B------:R1:W-:Y:S04]  /*26ac0*/  STL.64 [R1+0xa58], R190 ;  /* 0x000a58be01007387 */ /* 0x0003e80000100a00 */
[----:B-1----:R-:W2:Y:S04]  /*26ad0*/  LDL.LU.64 R190, [R1+0x20a0] ;  /* 0x0020a00001be7983 */ /* 0x002ea80000300a00 */
[----:B------:R-:W2:Y:S04]  /*26ae0*/  LDL.LU.64 R188, [R1+0x2098] ;  /* 0x0020980001bc7983 */ /* 0x000ea80000300a00 */
[----:B------:R-:W-:Y:S04]  /*26af0*/  STL.64 [R1+0xa40], R148 ;  /* 0x000a409401007387 */ /* 0x000fe80000100a00 */
[----:B------:R1:W-:Y:S04]  /*26b00*/  STL.64 [R1+0xa48], R150 ;  /* 0x000a489601007387 */ /* 0x0003e80000100a00 */
[----:B-1----:R-:W2:Y:S04]  /*26b10*/  LDL.LU.64 R150, [R1+0x2090] ;  /* 0x0020900001967983 */ /* 0x002ea80000300a00 */
[----:B------:R-:W2:Y:S04]  /*26b20*/  LDL.LU.64 R148, [R1+0x2088] ;  /* 0x0020880001947983 */ /* 0x000ea80000300a00 */
[----:B------:R1:W-:Y:S04]  /*26b30*/  STL.64 [R1+0xa30], R56 ;  /* 0x000a303801007387 */ /* 0x0003e80000100a00 */
[----:B------:R2:W-:Y:S04]  /*26b40*/  STL.64 [R1+0xa38], R58 ;  /* 0x000a383a01007387 */ /* 0x0005e80000100a00 */
[----:B-1----:R-:W2:Y:S01]  /*26b50*/  LDL R56, [R1+0x1b08] ;  /* 0x001b080001387983 */ /* 0x002ea20000100800 */
[----:B----4-:R-:W-:-:S02]  /*26b60*/  IMAD.MOV.U32 R209, RZ, RZ, R137 ;  /* 0x000000ffffd17224 */ /* 0x010fc400078e0089 */
[----:B---3--:R-:W-:Y:S02]  /*26b70*/  IMAD.MOV.U32 R210, RZ, RZ, R136 ;  /* 0x000000ffffd27224 */ /* 0x008fe400078e0088 */
[----:B--2---:R-:W-:Y:S01]  /*26b80*/  IMAD.MOV.U32 R211, RZ, RZ, R133 ;  /* 0x000000ffffd37224 */ /* 0x004fe200078e0085 */
[C---:B------:R-:W-:Y:S08]  /*26b90*/  HMMA.1688.F32.TF32 R144, R164.reuse, R138, R144 ;  /* 0x0000008aa490723c */ /* 0x040ff00000081090 */
[C---:B------:R-:W-:Y:S08]  /*26ba0*/  HMMA.1688.F32.TF32 R136, R164.reuse, R22, R64 ;  /* 0x00000016a488723c */ /* 0x040ff00000081040 */
[C---:B------:R-:W-:Y:S01]  /*26bb0*/  HMMA.1688.F32.TF32 R64, R164.reuse, R50, R108 ;  /* 0x00000032a440723c */ /* 0x040fe2000008106c */
[----:B------:R-:W-:Y:S04]  /*26bc0*/  LDS R50, [R2+0xa180] ;  /* 0x00a1800002327984 */ /* 0x000fe80000000800 */
[----:B------:R-:W-:Y:S03]  /*26bd0*/  LDS R51, [R0+0xa180] ;  /* 0x00a1800000337984 */ /* 0x000fe60000000800 */
[C---:B------:R-:W-:Y:S08]  /*26be0*/  HMMA.1688.F32.TF32 R132, R164.reuse, R134, R156 ;  /* 0x00000086a484723c */ /* 0x040ff0000008109c */
[C---:B------:R-:W-:Y:S07]  /*26bf0*/  HMMA.1688.F32.TF32 R156, R164.reuse, R26, R248 ;  /* 0x0000001aa49c723c */ /* 0x040fee00000810f8 */
[----:B------:R-:W-:Y:S01]  /*26c00*/  IMAD.MOV.U32 R250, RZ, RZ, R101 ;  /* 0x000000fffffa7224 */ /* 0x000fe200078e0065 */
[----:B------:R-:W-:Y:S01]  /*26c10*/  MOV R251, R100 ;  /* 0x0000006400fb7202 */ /* 0x000fe20000000f00 */
[----:B------:R-:W-:Y:S01]  /*26c20*/  HMMA.1688.F32.TF32 R108, R164, R42, R172 ;  /* 0x0000002aa46c723c */ /* 0x000fe200000810ac */
[----:B------:R-:W-:Y:S04]  /*26c30*/  LDS R42, [R2+0xa080] ;  /* 0x00a08000022a7984 */ /* 0x000fe80000000800 */
[----:B------:R-:W-:Y:S04]  /*26c40*/  LDS R43, [R0+0xa080] ;  /* 0x00a08000002b7984 */ /* 0x000fe80000000800 */
[----:B------:R-:W-:Y:S04]  /*26c50*/  LDS R172, [R2+0x8380] ;  /* 0x0083800002ac7984 */ /* 0x000fe80000000800 */
[----:B------:R-:W-:Y:S04]  /*26c60*/  LDS R174, [R2+0xa380] ;  /* 0x00a3800002ae7984 */ /* 0x000fe80000000800 */
[----:B------:R-:W-:Y:S04]  /*26c70*/  LDS R173, [R0+0x8380] ;  /* 0x0083800000ad7984 */ /* 0x000fe80000000800 */
[----:B------:R-:W-:Y:S01]  /*26c80*/  LDS R175, [R0+0xa380] ;  /* 0x00a3800000af7984 */ /* 0x000fe20000000800 */
[----:B------:R-:W-:-:S03]  /*26c90*/  IMAD.MOV.U32 R57, RZ, RZ, R182 ;  /* 0x000000ffff397224 */ /* 0x000fc600078e00b6 */
[----:B------:R-:W-:Y:S01]  /*26ca0*/  LDS R182, [R2+0xa480] ;  /* 0x00a4800002b67984 */ /* 0x000fe20000000800 */
[----:B------:R-:W-:Y:S02]  /*26cb0*/  IMAD.MOV.U32 R58, RZ, RZ, R181 ;  /* 0x000000ffff3a7224 */ /* 0x000fe400078e00b5 */
[----:B------:R-:W-:Y:S01]  /*26cc0*/  IMAD.MOV.U32 R59, RZ, RZ, R180 ;  /* 0x000000ffff3b7224 */ /* 0x000fe200078e00b4 */
[----:B------:R-:W-:Y:S04]  /*26cd0*/  LDS R181, [R0+0x8480] ;  /* 0x0084800000b57984 */ /* 0x000fe80000000800 */
[----:B------:R-:W-:Y:S01]  /*26ce0*/  LDS R180, [R2+0x8480] ;  /* 0x0084800002b47984 */ /* 0x000fe20000000800 */
[----:B------:R-:W-:Y:S02]  /*26cf0*/  IMAD.MOV.U32 R248, RZ, RZ, R193 ;  /* 0x000000fffff87224 */ /* 0x000fe400078e00c1 */
[----:B------:R-:W-:Y:S01]  /*26d00*/  IMAD.MOV.U32 R249, RZ, RZ, R192 ;  /* 0x000000fffff97224 */ /* 0x000fe200078e00c0 */
[----:B------:R-:W-:Y:S04]  /*26d10*/  LDS R193, [R0+0x8600] ;  /* 0x0086000000c17984 */ /* 0x000fe80000000800 */
[----:B------:R-:W-:Y:S01]  /*26d20*/  LDS R192, [R2+0x8600] ;  /* 0x0086000002c07984 */ /* 0x000fe20000000800 */
[----:B------:R-:W-:Y:S08]  /*26d30*/  HMMA.1688.F32.TF32 R128, R128, R10, R148 ;  /* 0x0000000a8080723c */ /* 0x000ff00000081094 */
[C---:B------:R-:W-:Y:S08]  /*26d40*/  HMMA.1688.F32.TF32 R148, R164.reuse, R106, R112 ;  /* 0x0000006aa494723c */ /* 0x040ff00000081070 */
[C---:B------:R-:W-:Y:S08]  /*26d50*/  HMMA.1688.F32.TF32 R104, R164.reuse, R102, R160 ;  /* 0x00000066a468723c */ /* 0x040ff000000810a0 */
[C---:B------:R-:W-:Y:S08]  /*26d60*/  HMMA.1688.F32.TF32 R160, R164.reuse, R18, R60 ;  /* 0x00000012a4a0723c */ /* 0x040ff0000008103c */
[C---:B------:R-:W-:Y:S08]  /*26d70*/  HMMA.1688.F32.TF32 R60, R164.reuse, R14, R116 ;  /* 0x0000000ea43c723c */ /* 0x040ff00000081074 */
[----:B------:R-:W-:Y:S01]  /*26d80*/  HMMA.1688.F32.TF32 R112, R164, R54, R208 ;  /* 0x00000036a470723c */ /* 0x000fe200000810d0 */
[----:B------:R-:W-:Y:S01]  /*26d90*/  STL.64 [R1+0xa20], R128 ;  /* 0x000a208001007387 */ /* 0x000fe20000100a00 */
[----:B------:R-:W-:-:S03]  /*26da0*/  IMAD R5, R5, 0x8000, R56 ;  /* 0x0000800005057824 */ /* 0x000fc600078e0238 */
[----:B------:R-:W-:Y:S02]  /*26db0*/  STL.64 [R1+0xa28], R130 ;  /* 0x000a288201007387 */ /* 0x000fe40000100a00 */
[----:B------:R-:W-:Y:S02]  /*26dc0*/  IMAD.MOV.U32 R210, RZ, RZ, R41 ;  /* 0x000000ffffd27224 */ /* 0x000fe400078e0029 */
[----:B------:R-:W-:Y:S01]  /*26dd0*/  LDSM.16.M88.4 R100, [R5+0x50000] ;  /* 0x050000000564783b */ /* 0x000fe20000000200 */
[----:B------:R-:W-:-:S03]  /*26de0*/  IMAD.MOV.U32 R211, RZ, RZ, R40 ;  /* 0x000000ffffd37224 */ /* 0x000fc600078e0028 */
[----:B------:R-:W-:Y:S04]  /*26df0*/  LDS R40, [R2+0x8080] ;  /* 0x0080800002287984 */ /* 0x000fe80000000800 */
[----:B------:R-:W-:Y:S01]  /*26e00*/  STL.64 [R1+0x1e0], R60 ;  /* 0x0001e03c01007387 */ /* 0x000fe20000100a00 */
[----:B------:R-:W-:-:S03]  /*26e10*/  MOV R4, R63 ;  /* 0x0000003f00047202 */ /* 0x000fc60000000f00 */
[----:B------:R1:W-:Y:S04]  /*26e20*/  STL [R1+0x1e8], R62 ;  /* 0x0001e83e01007387 */ /* 0x0003e80000100800 */
[----:B------:R2:W-:Y:S04]  /*26e30*/  STL.64 [R1+0x320], R112 ;  /* 0x0003207001007387 */ /* 0x0005e80000100a00 */
[----:B------:R-:W-:Y:S01]  /*26e40*/  STL.64 [R1+0x328], R114 ;  /* 0x0003287201007387 */ /* 0x000fe20000100a00 */
[----:B-1----:R-:W-:Y:S03]  /*26e50*/  HMMA.1688.F32.TF32 R60, R164, R46, R168 ;  /* 0x0000002ea43c723c */ /* 0x002fe600000810a8 */
[----:B------:R-:W-:Y:S04]  /*26e60*/  STL.64 [R1+0x3e0], R64 ;  /* 0x0003e04001007387 */ /* 0x000fe80000100a00 */
[----:B------:R1:W-:Y:S01]  /*26e70*/  STL.64 [R1+0x3e8], R66 ;  /* 0x0003e84201007387 */ /* 0x0003e20000100a00 */
[----:B--2---:R-:W-:Y:S01]  /*26e80*/  IMAD.MOV.U32 R112, RZ, RZ, R37 ;  /* 0x000000ffff707224 */ /* 0x004fe200078e0025 */
[----:B------:R-:W-:-:S02]  /*26e90*/  MOV R113, R36 ;  /* 0x0000002400717202 */ /* 0x000fc40000000f00 */
[----:B------:R-:W-:Y:S04]  /*26ea0*/  LDS R36, [R2+0x8000] ;  /* 0x0080000002247984 */ /* 0x000fe80000000800 */
[----:B------:R-:W-:Y:S01]  /*26eb0*/  LDS R37, [R0+0x8000] ;  /* 0x0080000000257984 */ /* 0x000fe20000000800 */
[----:B-1----:R-:W-:Y:S03]  /*26ec0*/  HMMA.1688.F32.TF32 R64, R164, R38, R204 ;  /* 0x00000026a440723c */ /* 0x002fe600000810cc */
[----:B------:R-:W-:Y:S04]  /*26ed0*/  LDS R38, [R2+0xa000] ;  /* 0x00a0000002267984 */ /* 0x000fe80000000800 */
[----:B------:R-:W1:Y:S04]  /*26ee0*/  LDS R39, [R0+0xa000] ;  /* 0x00a0000000277984 */ /* 0x000e680000000800 */
[----:B------:R-:W2:Y:S01]  /*26ef0*/  LDS R41, [R0+0x8080] ;  /* 0x0080800000297984 */ /* 0x000ea20000000800 */
[----:B------:R-:W-:Y:S01]  /*26f00*/  MOV R208, R45 ;  /* 0x0000002d00d07202 */ /* 0x000fe20000000f00 */
[----:B------:R-:W-:-:S02]  /*26f10*/  IMAD.MOV.U32 R209, RZ, RZ, R44 ;  /* 0x000000ffffd17224 */ /* 0x000fc400078e002c */
[----:B------:R-:W-:Y:S01]  /*26f20*/  LDS R44, [R2+0x8100] ;  /* 0x00810000022c7984 */ /* 0x000fe20000000800 */
[----:B------:R-:W-:Y:S03]  /*26f30*/  HMMA.1688.F32.TF32 R128, R164, R30, R244 ;  /* 0x0000001ea480723c */ /* 0x000fe600000810f4 */
[----:B------:R-:W-:Y:S04]  /*26f40*/  LDS R46, [R2+0xa100] ;  /* 0x00a10000022e7984 */ /* 0x000fe80000000800 */
[----:B------:R-:W-:Y:S01]  /*26f50*/  LDS R45, [R0+0x8100] ;  /* 0x00810000002d7984 */ /* 0x000fe20000000800 */
[----:B------:R-:W-:-:S03]  /*26f60*/  IMAD.MOV.U32 R246, RZ, RZ, R49 ;  /* 0x000000fffff67224 */ /* 0x000fc600078e0031 */
[----:B------:R-:W3:Y:S01]  /*26f70*/  LDS R47, [R0+0xa100] ;  /* 0x00a10000002f7984 */ /* 0x000ee20000000800 */
[----:B------:R-:W-:-:S03]  /*26f80*/  IMAD.MOV.U32 R247, RZ, RZ, R48 ;  /* 0x000000fffff77224 */ /* 0x000fc600078e0030 */
[----:B------:R-:W-:Y:S01]  /*26f90*/  LDS R48, [R2+0x8180] ;  /* 0x0081800002307984 */ /* 0x000fe20000000800 */
[----:B------:R-:W-:-:S03]  /*26fa0*/  IMAD.MOV.U32 R244, RZ, RZ, R53 ;  /* 0x000000fffff47224 */ /* 0x000fc600078e0035 */
[----:B------:R-:W4:Y:S01]  /*26fb0*/  LDS R49, [R0+0x8180] ;  /* 0x0081800000317984 */ /* 0x000f220000000800 */
[----:B------:R-:W-:Y:S02]  /*26fc0*/  IMAD.MOV.U32 R245, RZ, RZ, R52 ;  /* 0x000000fffff57224 */ /* 0x000fe400078e0034 */
[----:B------:R-:W-:Y:S01]  /*26fd0*/  IMAD.MOV.U32 R114, RZ, RZ, R33 ;  /* 0x000000ffff727224 */ /* 0x000fe200078e0021 */
[----:B------:R-:W-:Y:S01]  /*26fe0*/  LDS R52, [R2+0x8200] ;  /* 0x0082000002347984 */ /* 0x000fe20000000800 */
[----:B------:R-:W-:-:S03]  /*26ff0*/  IMAD.MOV.U32 R115, RZ, RZ, R32 ;  /* 0x000000ffff737224 */ /* 0x000fc600078e0020 */
[----:B------:R-:W-:Y:S04]  /*27000*/  LDS R54, [R2+0xa200] ;  /* 0x00a2000002367984 */ /* 0x000fe80000000800 */
[----:B------:R-:W-:Y:S04]  /*27010*/  LDS R53, [R0+0x8200] ;  /* 0x0082000000357984 */ /* 0x000fe80000000800 */
[----:B------:R-:W1:Y:S04]  /*27020*/  LDS R55, [R0+0xa200] ;  /* 0x00a2000000377984 */ /* 0x000e680000000800 */
[----:B------:R-:W-:Y:S04]  /*27030*/  STL.64 [R1+0x980], R60 ;  /* 0x0009803c01007387 */ /* 0x000fe80000100a00 */
[----:B------:R-:W1:Y:S04]  /*27040*/  LDSM.16.M88.4 R32, [R5+0x50800] ;  /* 0x050800000520783b */ /* 0x000e680000000200 */
[----:B------:R2:W-:Y:S04]  /*27050*/  STL.64 [R1+0x988], R62 ;  /* 0x0009883e01007387 */ /* 0x0005e80000100a00 */
[----:B------:R-:W-:Y:S04]  /*27060*/  LDS R168, [R2+0x8300] ;  /* 0x0083000002a87984 */ /* 0x000fe80000000800 */
[----:B------:R-:W-:Y:S01]  /*27070*/  LDS R170, [R2+0xa300] ;  /* 0x00a3000002aa7984 */ /* 0x000fe20000000800 */
[----:B--2---:R-:W-:Y:S03]  /*27080*/  HMMA.1688.F32.TF32 R60, R164, R10, R200 ;  /* 0x0000000aa43c723c */ /* 0x004fe600000810c8 */
[----:B------:R-:W-:Y:S04]  /*27090*/  LDS R164, [R2+0x8280] ;  /* 0x0082800002a47984 */ /* 0x000fe80000000800 */
[----:B------:R-:W-:Y:S04]  /*270a0*/  LDS R166, [R2+0xa280] ;  /* 0x00a2800002a67984 */ /* 0x000fe80000000800 */
[----:B------:R-:W-:Y:S04]  /*270b0*/  LDS R165, [R0+0x8280] ;  /* 0x0082800000a57984 */ /* 0x000fe80000000800 */
[----:B------:R-:W2:Y:S04]  /*270c0*/  LDS R167, [R0+0xa280] ;  /* 0x00a2800000a77984 */ /* 0x000ea80000000800 */
[----:B------:R-:W-:Y:S04]  /*270d0*/  LDS R169, [R0+0x8300] ;  /* 0x0083000000a97984 */ /* 0x000fe80000000800 */
[----:B------:R-:W2:Y:S04]  /*270e0*/  LDS R171, [R0+0xa300] ;  /* 0x00a3000000ab7984 */ /* 0x000ea80000000800 */
[----:B------:R3:W-:Y:S04]  /*270f0*/  STL.64 [R1+0x8b0], R108 ;  /* 0x0008b06c01007387 */ /* 0x0007e80000100a00 */
[----:B------:R4:W-:Y:S01]  /*27100*/  STL.64 [R1+0x8b8], R110 ;  /* 0x0008b86e01007387 */ /* 0x0009e20000100a00 */
[----:B-1----:R-:W-:Y:S01]  /*27110*/  HMMA.1688.F32.TF32 R112, R36, R100, R112 ;  /* 0x000000642470723c */ /* 0x002fe20000081070 */
[----:B------:R-:W-:Y:S01]  /*27120*/  MOV R116, R197 ;  /* 0x000000c500747202 */ /* 0x000fe20000000f00 */
[----:B------:R-:W-:Y:S01]  /*27130*/  IMAD.MOV.U32 R117, RZ, RZ, R196 ;  /* 0x000000ffff757224 */ /* 0x000fe200078e00c4 */
[----:B------:R-:W-:Y:S01]  /*27140*/  LDS R204, [R2+0x8780] ;  /* 0x0087800002cc7984 */ /* 0x000fe20000000800 */
[----:B---3--:R-:W-:-:S04]  /*27150*/  IMAD.MOV.U32 R108, RZ, RZ, R179 ;  /* 0x000000ffff6c7224 */ /* 0x008fc800078e00b3 */
[-C--:B------:R-:W-:Y:S01]  /*27160*/  HMMA.1688.F32.TF32 R208, R40, R100.reuse, R208 ;  /* 0x0000006428d0723c */ /* 0x080fe200000810d0 */
[----:B------:R-:W-:Y:S01]  /*27170*/  IMAD.MOV.U32 R109, RZ, RZ, R178 ;  /* 0x000000ffff6d7224 */ /* 0x000fe200078e00b2 */
[----:B------:R-:W-:Y:S01]  /*27180*/  LDS R179, [R0+0xa400] ;  /* 0x00a4000000b37984 */ /* 0x000fe20000000800 */
[----:B----4-:R-:W-:Y:S01]  /*27190*/  IMAD.MOV.U32 R110, RZ, RZ, R177 ;  /* 0x000000ffff6e7224 */ /* 0x010fe200078e00b1 */
[----:B------:R-:W-:Y:S02]  /*271a0*/  MOV R111, R176 ;  /* 0x000000b0006f7202 */ /* 0x000fe40000000f00 */
[----:B------:R-:W-:Y:S04]  /*271b0*/  LDS R176, [R2+0x8400] ;  /* 0x0084000002b07984 */ /* 0x000fe80000000800 */
[----:B------:R-:W-:Y:S04]  /*271c0*/  LDS R178, [R2+0xa400] ;  /* 0x00a4000002b27984 */ /* 0x000fe80000000800 */
[----:B------:R-:W1:Y:S01]  /*271d0*/  LDS R177, [R0+0x8400] ;  /* 0x0084000000b17984 */ /* 0x000e620000000800 */
[-C--:B------:R-:W-:Y:S03]  /*271e0*/  HMMA.1688.F32.TF32 R244, R44, R100.reuse, R244 ;  /* 0x000000642cf4723c */ /* 0x080fe600000810f4 */
[----:B------:R3:W-:Y:S04]  /*271f0*/  STL.64 [R1+0x890], R64 ;  /* 0x0008904001007387 */ /* 0x0007e80000100a00 */
[----:B------:R4:W-:Y:S01]  /*27200*/  STL.64 [R1+0x898], R66 ;  /* 0x0008984201007387 */ /* 0x0009e20000100a00 */
[----:B------:R-:W-:Y:S03]  /*27210*/  HMMA.1688.F32.TF32 R248, R48, R100, R248 ;  /* 0x0000006430f8723c */ /* 0x000fe600000810f8 */
[----:B------:R2:W-:Y:S01]  /*27220*/  STL.64 [R1+0x800], R60 ;  /* 0x0008003c01007387 */ /* 0x0005e20000100a00 */
[----:B---3--:R-:W-:-:S03]  /*27230*/  IMAD.MOV.U32 R64, RZ, RZ, R191 ;  /* 0x000000ffff407224 */ /* 0x008fc600078e00bf */
[----:B------:R-:W-:Y:S01]  /*27240*/  LDS R196, [R2+0x8680] ;  /* 0x0086800002c47984 */ /* 0x000fe20000000800 */
[----:B------:R-:W-:Y:S01]  /*27250*/  IMAD.MOV.U32 R65, RZ, RZ, R190 ;  /* 0x000000ffff417224 */ /* 0x000fe200078e00be */
[----:B----4-:R-:W-:Y:S01]  /*27260*/  MOV R66, R189 ;  /* 0x000000bd00427202 */ /* 0x010fe20000000f00 */
[----:B------:R-:W-:Y:S01]  /*27270*/  IMAD.MOV.U32 R67, RZ, RZ, R188 ;  /* 0x000000ffff437224 */ /* 0x000fe200078e00bc */
[----:B------:R3:W-:Y:S01]  /*27280*/  STL.64 [R1+0x808], R62 ;  /* 0x0008083e01007387 */ /* 0x0007e20000100a00 */
[----:B--2---:R-:W-:Y:S01]  /*27290*/  IMAD.MOV.U32 R60, RZ, RZ, R187 ;  /* 0x000000ffff3c7224 */ /* 0x004fe200078e00bb */
[----:B------:R-:W-:Y:S02]  /*272a0*/  MOV R61, R186 ;  /* 0x000000ba003d7202 */ /* 0x000fe40000000f00 */
[----:B------:R-:W-:Y:S01]  /*272b0*/  STL [R1+0x1eec], R102 ;  /* 0x001eec6601007387 */ /* 0x000fe20000100800 */
[----:B------:R-:W-:Y:S01]  /*272c0*/  IMAD.MOV.U32 R118, RZ, RZ, R195 ;  /* 0x000000ffff767224 */ /* 0x000fe200078e00c3 */
[----:B------:R-:W-:Y:S01]  /*272d0*/  HMMA.1688.F32.TF32 R64, R52, R100, R64 ;  /* 0x000000643440723c */ /* 0x000fe20000081040 */
[----:B------:R-:W-:Y:S01]  /*272e0*/  IMAD.MOV.U32 R119, RZ, RZ, R194 ;  /* 0x000000ffff777224 */ /* 0x000fe200078e00c2 */
[----:B------:R2:W-:Y:S01]  /*272f0*/  STL [R1+0x1ee8], R103 ;  /* 0x001ee86701007387 */ /* 0x0005e20000100800 */
[----:B---3--:R-:W-:-:S03]  /*27300*/  IMAD.MOV.U32 R62, RZ, RZ, R185 ;  /* 0x000000ffff3e7224 */ /* 0x008fc600078e00b9 */
[----:B------:R-:W-:Y:S01]  /*27310*/  LDS R188, [R2+0x8580] ;  /* 0x0085800002bc7984 */ /* 0x000fe20000000800 */
[----:B------:R-:W-:-:S03]  /*27320*/  IMAD.MOV.U32 R63, RZ, RZ, R184 ;  /* 0x000000ffff3f7224 */ /* 0x000fc600078e00b8 */
[----:B------:R3:W-:Y:S01]  /*27330*/  STL [R1+0x1ef4], R34 ;  /* 0x001ef42201007387 */ /* 0x0007e20000100800 */
[----:B------:R-:W-:-:S03]  /*27340*/  IMAD.MOV.U32 R56, RZ, RZ, R183 ;  /* 0x000000ffff387224 */ /* 0x000fc600078e00b7 */
[----:B------:R4:W-:Y:S01]  /*27350*/  STL [R1+0x1ef0], R35 ;  /* 0x001ef02301007387 */ /* 0x0009e20000100800 */
[----:B------:R-:W-:Y:S03]  /*27360*/  HMMA.1688.F32.TF32 R60, R164, R100, R60 ;  /* 0x00000064a43c723c */ /* 0x000fe6000008103c */
[----:B------:R-:W-:Y:S01]  /*27370*/  STL.64 [R1+0x810], R112 ;  /* 0x0008107001007387 */ /* 0x000fe20000100a00 */
[----:B--2---:R-:W-:-:S03]  /*27380*/  IMAD.MOV.U32 R103, RZ, RZ, R211 ;  /* 0x000000ffff677224 */ /* 0x004fc600078e00d3 */
[----:B------:R2:W-:Y:S01]  /*27390*/  STL.64 [R1+0x818], R114 ;  /* 0x0008187201007387 */ /* 0x0005e20000100a00 */
[----:B---3--:R-:W-:Y:S01]  /*273a0*/  IMAD.MOV.U32 R34, RZ, RZ, R208 ;  /* 0x000000ffff227224 */ /* 0x008fe200078e00d0 */
[----:B------:R-:W-:Y:S01]  /*273b0*/  MOV R102, R210 ;  /* 0x000000d200667202 */ /* 0x000fe20000000f00 */
[----:B----4-:R-:W-:Y:S01]  /*273c0*/  IMAD.MOV.U32 R35, RZ, RZ, R209 ;  /* 0x000000ffff237224 */ /* 0x010fe200078e00d1 */
[----:B------:R-:W-:Y:S01]  /*273d0*/  HMMA.1688.F32.TF32 R116, R168, R100, R116 ;  /* 0x00000064a874723c */ /* 0x000fe20000081074 */
[----:B------:R-:W-:Y:S01]  /*273e0*/  IMAD.MOV.U32 R210, RZ, RZ, R3 ;  /* 0x000000ffffd27224 */ /* 0x000fe200078e0003 */
[----:B------:R-:W3:Y:S01]  /*273f0*/  LDS R183, [R0+0xa480] ;  /* 0x00a4800000b77984 */ /* 0x000ee20000000800 */
[----:B------:R-:W-:-:S03]  /*27400*/  IMAD.MOV.U32 R211, RZ, RZ, R252 ;  /* 0x000000ffffd37224 */ /* 0x000fc600078e00fc */
[----:B------:R-:W-:Y:S04]  /*27410*/  LDS R184, [R2+0x8500] ;  /* 0x0085000002b87984 */ /* 0x000fe80000000800 */
[----:B--2---:R-:W2:Y:S04]  /*27420*/  LDL.LU.64 R114, [R1+0x2080] ;  /* 0x0020800001727983 */ /* 0x004ea80000300a00 */
[----:B------:R-:W2:Y:S04]  /*27430*/  LDL.LU.64 R112, [R1+0x2078] ;  /* 0x0020780001707983 */ /* 0x000ea80000300a00 */
[----:B------:R-:W4:Y:S04]  /*27440*/  LDL.LU R208, [R1+0x520] ;  /* 0x0005200001d07983 */ /* 0x000f280000300800 */
[----:B------:R-:W4:Y:S01]  /*27450*/  LDL.LU R209, [R1+0x524] ;  /* 0x0005240001d17983 */ /* 0x000f220000300800 */
[-C--:B------:R-:W-:Y:S03]  /*27460*/  HMMA.1688.F32.TF32 R56, R172, R100.reuse, R56 ;  /* 0x00000064ac38723c */ /* 0x080fe60000081038 */
[----:B------:R-:W2:Y:S04]  /*27470*/  LDL.LU R3, [R1+0x2074] ;  /* 0x0020740001037983 */ /* 0x000ea80000300800 */
[----:B------:R-:W2:Y:S04]  /*27480*/  LDL.LU R252, [R1+0x2070] ;  /* 0x0020700001fc7983 */ /* 0x000ea80000300800 */
[----:B------:R-:W-:Y:S04]  /*27490*/  STL [R1+0x1f04], R103 ;  /* 0x001f046701007387 */ /* 0x000fe80000100800 */
[----:B------:R-:W-:Y:S01]  /*274a0*/  STL [R1+0x1f00], R34 ;  /* 0x001f002201007387 */ /* 0x000fe20000100800 */
[-C--:B-1----:R-:W-:Y:S03]  /*274b0*/  HMMA.1688.F32.TF32 R108, R176, R100.reuse, R108 ;  /* 0x00000064b06c723c */ /* 0x082fe6000008106c */
[----:B------:R-:W-:Y:S04]  /*274c0*/  STL [R1+0x1efc], R35 ;  /* 0x001efc2301007387 */ /* 0x000fe80000100800 */
[----:B------:R-:W-:Y:S04]  /*274d0*/  STL [R1+0x1ef8], R102 ;  /* 0x001ef86601007387 */ /* 0x000fe80000100800 */
[----:B------:R-:W-:Y:S04]  /*274e0*/  STL.64 [R1+0x8a0], R244 ;  /* 0x0008a0f401007387 */ /* 0x000fe80000100a00 */
[----:B------:R1:W-:Y:S04]  /*274f0*/  STL.64 [R1+0x8a8], R246 ;  /* 0x0008a8f601007387 */ /* 0x0003e80000100a00 */
[----:B------:R-:W-:Y:S04]  /*27500*/  LDS R186, [R2+0xa500] ;  /* 0x00a5000002ba7984 */ /* 0x000fe80000000800 */
[----:B------:R-:W-:Y:S04]  /*27510*/  LDS R185, [R0+0x8500] ;  /* 0x0085000000b97984 */ /* 0x000fe80000000800 */
[----:B-1----:R-:W2:Y:S04]  /*27520*/  LDL.LU.64 R246, [R1+0x2068] ;  /* 0x0020680001f67983 */ /* 0x002ea80000300a00 */
[----:B------:R-:W2:Y:S04]  /*27530*/  LDL.LU.64 R244, [R1+0x2060] ;  /* 0x0020600001f47983 */ /* 0x000ea80000300a00 */
[----:B------:R-:W-:Y:S04]  /*27540*/  STL.64 [R1+0x9d0], R248 ;  /* 0x0009d0f801007387 */ /* 0x000fe80000100a00 */
[----:B------:R1:W-:Y:S04]  /*27550*/  STL.64 [R1+0x9d8], R250 ;  /* 0x0009d8fa01007387 */ /* 0x0003e80000100a00 */
[----:B------:R-:W2:Y:S04]  /*27560*/  LDS R187, [R0+0xa500] ;  /* 0x00a5000000bb7984 */ /* 0x000ea80000000800 */
[----:B------:R-:W-:Y:S04]  /*27570*/  LDS R190, [R2+0xa580] ;  /* 0x00a5800002be7984 */ /* 0x000fe80000000800 */
[----:B-1----:R-:W2:Y:S04]  /*27580*/  LDL.LU.64 R250, [R1+0x2058] ;  /* 0x0020580001fa7983 */ /* 0x002ea80000300a00 */
[----:B------:R-:W2:Y:S04]  /*27590*/  LDL.LU.64 R248, [R1+0x2050] ;  /* 0x0020500001f87983 */ /* 0x000ea80000300a00 */
[----:B------:R-:W-:Y:S04]  /*275a0*/  STL.64 [R1+0xb90], R64 ;  /* 0x000b904001007387 */ /* 0x000fe80000100a00 */
[----:B------:R1:W-:Y:S04]  /*275b0*/  STL.64 [R1+0xb98], R66 ;  /* 0x000b984201007387 */ /* 0x0003e80000100a00 */
[----:B------:R-:W-:Y:S04]  /*275c0*/  LDS R189, [R0+0x8580] ;  /* 0x0085800000bd7984 */ /* 0x000fe80000000800 */
[----:B------:R-:W2:Y:S04]  /*275d0*/  LDS R191, [R0+0xa580] ;  /* 0x00a5800000bf7984 */ /* 0x000ea80000000800 */
        /* <DEDUP_REMOVED lines=22> */
[----:B------:R-:W-:Y:S04]  /*27740*/  LDS R200, [R2+0x8700] ;  /* 0x0087000002c87984 */ /* 0x000fe80000000800 */
[----:B------:R-:W-:Y:S04]  /*27750*/  LDS R202, [R2+0xa700] ;  /* 0x00a7000002ca7984 */ /* 0x000fe80000000800 */
[----:B-1----:R-:W3:Y:S04]  /*27760*/  LDL.LU.64 R110, [R1+0x2008] ;  /* 0x00200800016e7983 */ /* 0x002ee80000300a00 */
[----:B------:R-:W3:Y:S04]  /*27770*/  LDL.LU.64 R108, [R1+0x2000] ;  /* 0x00200000016c7983 */ /* 0x000ee80000300a00 */
[----:B------:R-:W-:Y:S04]  /*27780*/  LDS R201, [R0+0x8700] ;  /* 0x0087000000c97984 */ /* 0x000fe80000000800 */
[----:B------:R-:W1:Y:S01]  /*27790*/  LDS R203, [R0+0xa700] ;  /* 0x00a7000000cb7984 */ /* 0x000e620000000800 */
[----:B---3--:R-:W-:Y:S11]  /*277a0*/  HMMA.1688.F32.TF32 R108, R180, R100, R108 ;  /* 0x00000064b46c723c */ /* 0x008ff6000008106c */
[----:B------:R-:W-:Y:S11]  /*277b0*/  @!UPT UIADD3 URZ, URZ, URZ, URZ ;  /* 0x0000003f3f3ff290 */ /* 0x000ff6000fffe03f */
[----:B------:R-:W-:Y:S01]  /*277c0*/  @!UPT UIADD3 URZ, URZ, URZ, URZ ;  /* 0x0000003f3f3ff290 */ /* 0x000fe2000fffe03f */
[----:B------:R2:W-:Y:S04]  /*277d0*/  STL.64 [R1+0x11d0], R108 ;  /* 0x0011d06c01007387 */ /* 0x0005e80000100a00 */
[----:B------:R3:W-:Y:S01]  /*277e0*/  STL.64 [R1+0x11d8], R110 ;  /* 0x0011d86e01007387 */ /* 0x0007e20000100a00 */
[----:B--2---:R-:W-:-:S03]  /*277f0*/  IMAD.MOV.U32 R108, RZ, RZ, R3 ;  /* 0x000000ffff6c7224 */ /* 0x004fc600078e0003 */
[----:B------:R-:W2:Y:S01]  /*27800*/  LDL.LU R3, [R1+0x1ff8] ;  /* 0x001ff80001037983 */ /* 0x000ea20000300800 */
[----:B------:R-:W-:Y:S03]  /*27810*/  HMMA.1688.F32.TF32 R116, R184, R100, R116 ;  /* 0x00000064b874723c */ /* 0x000fe60000081074 */
[----:B------:R-:W4:Y:S04]  /*27820*/  LDL.LU R109, [R1+0x574] ;  /* 0x00057400016d7983 */ /* 0x000f280000300800 */
[----:B---3--:R-:W4:Y:S04]  /*27830*/  LDL.LU R110, [R1+0x578] ;  /* 0x00057800016e7983 */ /* 0x008f280000300800 */
[----:B------:R-:W4:Y:S11]  /*27840*/  LDL.LU R111, [R1+0x57c] ;  /* 0x00057c00016f7983 */ /* 0x000f360000300800 */
[----:B------:R-:W-:Y:S01]  /*27850*/  @!UPT UIADD3 URZ, URZ, URZ, URZ ;  /* 0x0000003f3f3ff290 */ /* 0x000fe2000fffe03f */
[----:B------:R3:W-:Y:S04]  /*27860*/  STL.64 [R1+0x12a0], R116 ;  /* 0x0012a07401007387 */ /* 0x0007e80000100a00 */
[----:B------:R1:W-:Y:S01]  /*27870*/  STL.64 [R1+0x12a8], R118 ;  /* 0x0012a87601007387 */ /* 0x0003e20000100a00 */
[----:B---3--:R-:W-:-:S03]  /*27880*/  MOV R116, R252 ;  /* 0x000000fc00747202 */ /* 0x008fc60000000f00 */
[----:B------:R-:W3:Y:S01]  /*27890*/  LDL.LU R252, [R1+0x1ff4] ;  /* 0x001ff40001fc7983 */ /* 0x000ee20000300800 */
[----:B--2---:R-:W-:-:S03]  /*278a0*/  IMAD.MOV.U32 R117, RZ, RZ, R3 ;  /* 0x000000ffff757224 */ /* 0x004fc600078e0003 */
[----:B------:R-:W2:Y:S01]  /*278b0*/  LDL.LU R3, [R1+0x1ff0] ;  /* 0x001ff00001037983 */ /* 0x000ea20000300800 */
[-C--:B------:R-:W-:Y:S03]  /*278c0*/  HMMA.1688.F32.TF32 R112, R188, R100.reuse, R112 ;  /* 0x00000064bc70723c */ /* 0x080fe60000081070 */
[----:B-1----:R-:W4:Y:S04]  /*278d0*/  LDL.LU R118, [R1+0x7a8] ;  /* 0x0007a80001767983 */ /* 0x002f280000300800 */
[----:B------:R-:W4:Y:S01]  /*278e0*/  LDL.LU R119, [R1+0x7ac] ;  /* 0x0007ac0001777983 */ /* 0x000f220000300800 */
[----:B------:R-:W-:Y:S11]  /*278f0*/  HMMA.1688.F32.TF32 R120, R192, R100, R120 ;  /* 0x00000064c078723c */ /* 0x000ff60000081078 */
[----:B------:R-:W-:Y:S04]  /*27900*/  @!UPT UIADD3 URZ, URZ, URZ, URZ ;  /* 0x0000003f3f3ff290 */ /* 0x000fe8000fffe03f */
[----:B------:R1:W-:Y:S04]  /*27910*/  STL.64 [R1+0x1350], R112 ;  /* 0x0013507001007387 */ /* 0x0003e80000100a00 */
[----:B------:R2:W-:Y:S04]  /*27920*/  STL.64 [R1+0x1358], R114 ;  /* 0x0013587201007387 */ /* 0x0005e80000100a00 */
[----:B-1----:R-:W4:Y:S01]  /*27930*/  LDL.LU R112, [R1+0x900] ;  /* 0x0009000001707983 */ /* 0x002f220000300800 */
[----:B---3--:R-:W-:-:S03]  /*27940*/  IMAD.MOV.U32 R113, RZ, RZ, R252 ;  /* 0x000000ffff717224 */ /* 0x008fc600078e00fc */
[----:B------:R-:W3:Y:S01]  /*27950*/  LDL.LU R252, [R1+0x1fec] ;  /* 0x001fec0001fc7983 */ /* 0x000ee20000300800 */
[-C--:B------:R-:W-:Y:S01]  /*27960*/  HMMA.1688.F32.TF32 R124, R196, R100.reuse, R124 ;  /* 0x00000064c47c723c */ /* 0x080fe2000008107c */
[----:B--2---:R-:W-:Y:S02]  /*27970*/  IMAD.MOV.U32 R114, RZ, RZ, R3 ;  /* 0x000000ffff727224 */ /* 0x004fe400078e0003 */
[----:B------:R-:W2:Y:S04]  /*27980*/  LDL.LU R3, [R1+0x1fe8] ;  /* 0x001fe80001037983 */ /* 0x000ea80000300800 */
[----:B------:R-:W2:Y:S04]  /*27990*/  LDL.LU R115, [R1+0x90c] ;  /* 0x00090c0001737983 */ /* 0x000ea80000300800 */
[----:B------:R1:W-:Y:S04]  /*279a0*/  STL.64 [R1+0x13e0], R120 ;  /* 0x0013e07801007387 */ /* 0x0003e80000100a00 */
[----:B------:R-:W-:Y:S04]  /*279b0*/  STL.64 [R1+0x13e8], R122 ;  /* 0x0013e87a01007387 */ /* 0x000fe80000100a00 */
[----:B-1----:R-:W2:Y:S04]  /*279c0*/  LDL.LU R120, [R1+0x9c0] ;  /* 0x0009c00001787983 */ /* 0x002ea80000300800 */
[----:B------:R-:W2:Y:S04]  /*279d0*/  LDL.LU R121, [R1+0x9c4] ;  /* 0x0009c40001797983 */ /* 0x000ea80000300800 */
[----:B------:R-:W-:Y:S04]  /*279e0*/  STL.64 [R1+0x1480], R124 ;  /* 0x0014807c01007387 */ /* 0x000fe80000100a00 */
[----:B------:R1:W-:Y:S01]  /*279f0*/  STL.64 [R1+0x1488], R126 ;  /* 0x0014887e01007387 */ /* 0x0003e20000100a00 */
[-C--:B------:R-:W-:Y:S08]  /*27a00*/  HMMA.1688.F32.TF32 R140, R200, R100.reuse, R140 ;  /* 0x00000064c88c723c */ /* 0x080ff0000008108c */
[----:B-1----:R-:W-:Y:S01]  /*27a10*/  HMMA.1688.F32.TF32 R124, R204, R100, R144 ;  /* 0x00000064cc7c723c */ /* 0x002fe20000081090 */
[----:B---3--:R-:W-:Y:S11]  /*27a20*/  IMAD.MOV.U32 R122, RZ, RZ, R252 ;  /* 0x000000ffff7a7224 */ /* 0x008ff600078e00fc */
[----:B------:R-:W-:Y:S03]  /*27a30*/  @!UPT UIADD3 URZ, URZ, URZ, URZ ;  /* 0x0000003f3f3ff290 */ /* 0x000fe6000fffe03f */
[----:B------:R-:W-:Y:S04]  /*27a40*/  STL.64 [R1+0x14a0], R140 ;  /* 0x0014a08c01007387 */ /* 0x000fe80000100a00 */
[----:B------:R-:W-:Y:S05]  /*27a50*/  STL.64 [R1+0x14a8], R142 ;  /* 0x0014a88e01007387 */ /* 0x000fea0000100a00 */
[----:B------:R-:W-:Y:S02]  /*27a60*/  IMAD.MOV.U32 R100, RZ, RZ, R127 ;  /* 0x000000ffff647224 */ /* 0x000fe400078e007f */
[----:B------:R-:W-:-:S02]  /*27a70*/  IMAD.MOV.U32 R252, RZ, RZ, R125 ;  /* 0x000000fffffc7224 */ /* 0x000fc400078e007d */
[----:B------:R-:W-:Y:S01]  /*27a80*/  IMAD.MOV.U32 R101, RZ, RZ, R126 ;  /* 0x000000ffff657224 */ /* 0x000fe200078e007e */
[----:B------:R-:W-:Y:S01]  /*27a90*/  STL [R1+0x1c94], R100 ;  /* 0x001c946401007387 */ /* 0x000fe20000100800 */
[----:B----4-:R-:W-:Y:S01]  /*27aa0*/  HMMA.1688.F32.TF32 R108, R48, R32, R108 ;  /* 0x00000020306c723c */ /* 0x010fe2000008106c */
[----:B--2---:R-:W-:Y:S01]  /*27ab0*/  MOV R123, R3 ;  /* 0x00000003007b7202 */ /* 0x004fe20000000f00 */
[----:B------:R-:W-:-:S05]  /*27ac0*/  IMAD.MOV.U32 R3, RZ, RZ, R124 ;  /* 0x000000ffff037224 */ /* 0x000fca00078e007c */
[----:B------:R-:W-:Y:S04]  /*27ad0*/  STL [R1+0x1c90], R3 ;  /* 0x001c900301007387 */ /* 0x000fe80000100800 */
[----:B------:R-:W-:Y:S04]  /*27ae0*/  STL [R1+0x1c8c], R252 ;  /* 0x001c8cfc01007387 */ /* 0x000fe80000100800 */
[----:B------:R1:W-:Y:S01]  /*27af0*/  STL [R1+0x1c88], R101 ;  /* 0x001c886501007387 */ /* 0x0003e20000100800 */
[-C--:B------:R-:W-:Y:S08]  /*27b00*/  HMMA.1688.F32.TF32 R120, R36, R32.reuse, R120 ;  /* 0x000000202478723c */ /* 0x080ff00000081078 */
[-C--:B-1----:R-:W-:Y:S08]  /*27b10*/  HMMA.1688.F32.TF32 R100, R40, R32.reuse, R112 ;  /* 0x000000202864723c */ /* 0x082ff00000081070 */
[-C--:B------:R-:W-:Y:S07]  /*27b20*/  HMMA.1688.F32.TF32 R112, R44, R32.reuse, R116 ;  /* 0x000000202c70723c */ /* 0x080fee0000081074 */
[----:B------:R-:W-:Y:S04]  /*27b30*/  STL.64 [R1+0x720], R120 ;  /* 0x0007207801007387 */ /* 0x000fe80000100a00 */
[----:B------:R-:W-:Y:S04]  /*27b40*/  STL.64 [R1+0x728], R122 ;  /* 0x0007287a01007387 */ /* 0x000fe80000100a00 */
[----:B------:R-:W-:Y:S04]  /*27b50*/  STL.64 [R1+0x740], R100 ;  /* 0x0007406401007387 */ /* 0x000fe80000100a00 */
[----:B------:R1:W-:Y:S02]  /*27b60*/  STL.64 [R1+0x748], R102 ;  /* 0x0007486601007387 */ /* 0x0003e40000100a00 */
[----:B-1----:R-:W-:Y:S02]  /*27b70*/  HMMA.1688.F32.TF32 R100, R52, R32, R208 ;  /* 0x000000203464723c */ /* 0x002fe400000810d0 */
[----:B------:R1:W-:Y:S04]  /*27b80*/  STL.64 [R1+0x780], R112 ;  /* 0x0007807001007387 */ /* 0x0003e80000100a00 */
[----:B------:R2:W-:Y:S04]  /*27b90*/  STL.64 [R1+0x788], R114 ;  /* 0x0007887201007387 */ /* 0x0005e80000100a00 */
[----:B-1----:R-:W3:Y:S04]  /*27ba0*/  LDL.LU R112, [R1+0x550] ;  /* 0x0005500001707983 */ /* 0x002ee80000300800 */
[----:B------:R-:W-:Y:S04]  /*27bb0*/  STL.64 [R1+0x7d0], R108 ;  /* 0x0007d06c01007387 */ /* 0x000fe80000100a00 */
[----:B------:R-:W-:Y:S05]  /*27bc0*/  STL.64 [R1+0x7d8], R110 ;  /* 0x0007d86e01007387 */ /* 0x000fea0000100a00 */
[----:B------:R1:W-:Y:S04]  /*27bd0*/  STL.64 [R1+0x910], R100 ;  /* 0x0009106401007387 */ /* 0x0003e80000100a00 */
[----:B------:R4:W-:Y:S04]  /*27be0*/  STL.64 [R1+0x918], R102 ;  /* 0x0009186601007387 */ /* 0x0009e80000100a00 */
[----:B------:R-:W3:Y:S04]  /*27bf0*/  LDL.LU R113, [R1+0x554] ;  /* 0x0005540001717983 */ /* 0x000ee80000300800 */
[----:B--2---:R-:W3:Y:S04]  /*27c00*/  LDL.LU R114, [R1+0x558] ;  /* 0x0005580001727983 */ /* 0x004ee80000300800 */
[----:B------:R-:W3:Y:S04]  /*27c10*/  LDL.LU R115, [R1+0x55c] ;  /* 0x00055c0001737983 */ /* 0x000ee80000300800 */
[----:B------:R-:W2:Y:S04]  /*27c20*/  LDL.LU R30, [R1+0x358] ;  /* 0x00035800011e7983 */ /* 0x000ea80000300800 */
[----:B------:R-:W2:Y:S01]  /*27c30*/  LDL.LU R31, [R1+0x35c] ;  /* 0x00035c00011f7983 */ /* 0x000ea20000300800 */
[----:B-1----:R-:W-:-:S03]  /*27c40*/  MOV R100, R24 ;  /* 0x0000001800647202 */ /* 0x002fc60000000f00 */
[----:B------:R-:W2:Y:S01]  /*27c50*/  LDL.LU R108, [R1+0x300] ;  /* 0x00030000016c7983 */ /* 0x000ea20000300800 */
[----:B------:R-:W-:-:S03]  /*27c60*/  IMAD.MOV.U32 R101, RZ, RZ, R25 ;  /* 0x000000ffff657224 */ /* 0x000fc600078e0019 */
[----:B------:R-:W2:Y:S04]  /*27c70*/  LDL.LU R109, [R1+0x304] ;  /* 0x00030400016d7983 */ /* 0x000ea80000300800 */
[----:B------:R-:W2:Y:S04]  /*27c80*/  LDL.LU R110, [R1+0x308] ;  /* 0x00030800016e7983 */ /* 0x000ea80000300800 */
[----:B------:R-:W2:Y:S04]  /*27c90*/  LDL.LU R111, [R1+0x30c] ;  /* 0x00030c00016f7983 */ /* 0x000ea80000300800 */
[----:B------:R-:W2:Y:S04]  /*27ca0*/  LDL.LU R24, [R1+0x1fe4] ;  /* 0x001fe40001187983 */ /* 0x000ea80000300800 */
[----:B------:R-:W3:Y:S04]  /*27cb0*/  LDL.LU R25, [R1+0x1fe0] ;  /* 0x001fe00001197983 */ /* 0x000ee80000300800 */
[----:B----4-:R-:W4:Y:S04]  /*27cc0*/  LDL.LU R102, [R1+0x108] ;  /* 0x0001080001667983 */ /* 0x010f280000300800 */
[----:B------:R-:W4:Y:S04]  /*27cd0*/  LDL.LU R103, [R1+0x10c] ;  /* 0x00010c0001677983 */ /* 0x000f280000300800 */
[----:B------:R-:W4:Y:S04]  /*27ce0*/  LDL.LU R208, [R1+0x1d0] ;  /* 0x0001d00001d07983 */ /* 0x000f280000300800 */
[----:B------:R-:W4:Y:S01]  /*27cf0*/  LDL.LU R209, [R1+0x1d4] ;  /* 0x0001d40001d17983 */ /* 0x000f220000300800 */
[----:B--2---:R-:W-:-:S03]  /*27d00*/  IMAD.MOV.U32 R210, RZ, RZ, R24 ;  /* 0x000000ffffd27224 */ /* 0x004fc600078e0018 */
[----:B------:R-:W2:Y:S01]  /*27d10*/  LDL.LU R24, [R1+0x1fdc] ;  /* 0x001fdc0001187983 */ /* 0x000ea20000300800 */
[----:B---3--:R-:W-:-:S03]  /*27d20*/  IMAD.MOV.U32 R211, RZ, RZ, R25 ;  /* 0x000000ffffd37224 */ /* 0x008fc600078e0019 */
[----:B------:R-:W3:Y:S01]  /*27d30*/  LDL.LU R25, [R1+0x1fd8] ;  /* 0x001fd80001197983 */ /* 0x000ee20000300800 */
[-C--:B------:R-:W-:Y:S03]  /*27d40*/  HMMA.1688.F32.TF32 R28, R164, R32.reuse, R28 ;  /* 0x00000020a41c723c */ /* 0x080fe6000008101c */
        /* <DEDUP_REMOVED lines=20> */
[----:B------:R-:W-:Y:S04]  /*27e90*/  STL.64 [R1+0xa00], R28 ;  /* 0x000a001c01007387 */ /* 0x000fe80000100a00 */
[----:B------:R-:W-:Y:S04]  /*27ea0*/  STL.64 [R1+0xa08], R30 ;  /* 0x000a081e01007387 */ /* 0x000fe80000100a00 */
[----:B------:R-:W1:Y:S01]  /*27eb0*/  LDSM.16.M88.4 R28, [R5+0x51000] ;  /* 0x05100000051c783b */ /* 0x000e620000000200 */
[-C--:B------:R-:W-:Y:S08]  /*27ec0*/  HMMA.1688.F32.TF32 R108, R168, R32.reuse, R108 ;  /* 0x00000020a86c723c */ /* 0x080ff0000008106c */
[----:B----4-:R-:W-:Y:S01]  /*27ed0*/  HMMA.1688.F32.TF32 R208, R172, R32, R208 ;  /* 0x00000020acd0723c */ /* 0x010fe200000810d0 */
[----:B-1----:R-:W-:Y:S04]  /*27ee0*/  STL [R1+0x1f0c], R30 ;  /* 0x001f0c1e01007387 */ /* 0x002fe80000100800 */
[----:B------:R-:W-:Y:S10]  /*27ef0*/  STL [R1+0x1f08], R31 ;  /* 0x001f081f01007387 */ /* 0x000ff40000100800 */
[----:B------:R1:W-:Y:S04]  /*27f00*/  STL.64 [R1+0xcb0], R108 ;  /* 0x000cb06c01007387 */ /* 0x0003e80000100a00 */
[----:B------:R2:W-:Y:S04]  /*27f10*/  STL.64 [R1+0xcb8], R110 ;  /* 0x000cb86e01007387 */ /* 0x0005e80000100a00 */
[----:B-1----:R-:W4:Y:S04]  /*27f20*/  LDL.LU R108, [R1+0x310] ;  /* 0x00031000016c7983 */ /* 0x002f280000300800 */
[----:B------:R-:W4:Y:S01]  /*27f30*/  LDL.LU R109, [R1+0x314] ;  /* 0x00031400016d7983 */ /* 0x000f220000300800 */
[----:B--2---:R-:W-:Y:S01]  /*27f40*/  MOV R111, R24 ;  /* 0x00000018006f7202 */ /* 0x004fe20000000f00 */
[----:B---3--:R-:W-:-:S02]  /*27f50*/  IMAD.MOV.U32 R110, RZ, RZ, R25 ;  /* 0x000000ffff6e7224 */ /* 0x008fc400078e0019 */
[----:B------:R-:W1:Y:S04]  /*27f60*/  LDSM.16.M88.4 R24, [R5+0x51800] ;  /* 0x051800000518783b */ /* 0x000e680000000200 */
[----:B-1----:R-:W-:Y:S04]  /*27f70*/  STL [R1+0x1f14], R26 ;  /* 0x001f141a01007387 */ /* 0x002fe80000100800 */
[----:B------:R-:W-:Y:S04]  /*27f80*/  STL [R1+0x1f10], R27 ;  /* 0x001f101b01007387 */ /* 0x000fe80000100800 */
[----:B------:R-:W-:Y:S04]  /*27f90*/  STL.64 [R1+0xec0], R208 ;  /* 0x000ec0d001007387 */ /* 0x000fe80000100a00 */
[----:B------:R1:W-:Y:S04]  /*27fa0*/  STL.64 [R1+0xec8], R210 ;  /* 0x000ec8d201007387 */ /* 0x0003e80000100a00 */
[----:B-1----:R-:W2:Y:S04]  /*27fb0*/  LDL.LU.64 R210, [R1+0x1fd0] ;  /* 0x001fd00001d27983 */ /* 0x002ea80000300a00 */
[----:B------:R-:W2:Y:S01]  /*27fc0*/  LDL.LU.64 R208, [R1+0x1fc8] ;  /* 0x001fc80001d07983 */ /* 0x000ea20000300a00 */
[-C--:B------:R-:W-:Y:S08]  /*27fd0*/  HMMA.1688.F32.TF32 R100, R176, R32.reuse, R100 ;  /* 0x00000020b064723c */ /* 0x080ff00000081064 */
[-C--:B------:R-:W-:Y:S11]  /*27fe0*/  HMMA.1688.F32.TF32 R60, R184, R32.reuse, R60 ;  /* 0x00000020b83c723c */ /* 0x080ff6000008103c */
[----:B------:R-:W-:Y:S04]  /*27ff0*/  @!UPT UIADD3 URZ, URZ, URZ, URZ ;  /* 0x0000003f3f3ff290 */ /* 0x000fe8000fffe03f */
[----:B------:R-:W-:Y:S04]  /*28000*/  STL.64 [R1+0xff0], R100 ;  /* 0x000ff06401007387 */ /* 0x000fe80000100a00 */
[----:B------:R1:W-:Y:S02]  /*28010*/  STL.64 [R1+0xff8], R102 ;  /* 0x000ff86601007387 */ /* 0x0003e40000100a00 */
[-C--:B-1----:R-:W-:Y:S08]  /*28020*/  HMMA.1688.F32.TF32 R100, R188, R32.reuse, R88 ;  /* 0x00000020bc64723c */ /* 0x082ff00000081058 */
[-C--:B------:R-:W-:Y:S08]  /*28030*/  HMMA.1688.F32.TF32 R88, R192, R32.reuse, R72 ;  /* 0x00000020c058723c */ /* 0x080ff00000081048 */
[-C--:B------:R-:W-:Y:S08]  /*28040*/  HMMA.1688.F32.TF32 R72, R200, R32.reuse, R92 ;  /* 0x00000020c848723c */ /* 0x080ff0000008105c */
[-C--:B--2---:R-:W-:Y:S11]  /*28050*/  HMMA.1688.F32.TF32 R208, R180, R32.reuse, R208 ;  /* 0x00000020b4d0723c */ /* 0x084ff600000810d0 */
[----:B------:R-:W-:Y:S11]  /*28060*/  @!UPT UIADD3 URZ, URZ, URZ, URZ ;  /* 0x0000003f3f3ff290 */ /* 0x000ff6000fffe03f */
[----:B------:R-:W-:Y:S01]  /*28070*/  @!UPT UIADD3 URZ, URZ, URZ, URZ ;  /* 0x0000003f3f3ff290 */ /* 0x000fe2000fffe03f */
[----:B------:R-:W-:Y:S04]  /*28080*/  STL.64 [R1+0x1110], R208 ;  /* 0x001110d001007387 */ /* 0x000fe80000100a00 */
[----:B------:R-:W-:Y:S04]  /*28090*/  STL.64 [R1+0x1118], R210 ;  /* 0x001118d201007387 */ /* 0x000fe80000100a00 */
[----:B------:R-:W-:Y:S04]  /*280a0*/  STL.64 [R1+0x1200], R60 ;  /* 0x0012003c01007387 */ /* 0x000fe80000100a00 */
[----:B------:R1:W-:Y:S02]  /*280b0*/  STL.64 [R1+0x1208], R62 ;  /* 0x0012083e01007387 */ /* 0x0003e40000100a00 */
[-C--:B-1----:R-:W-:Y:S02]  /*280c0*/  HMMA.1688.F32.TF32 R60, R196, R32.reuse, R80 ;  /* 0x00000020c43c723c */ /* 0x082fe40000081050 */
[----:B------:R-:W-:Y:S04]  /*280d0*/  STL.64 [R1+0x12c0], R100 ;  /* 0x0012c06401007387 */ /* 0x000fe80000100a00 */
[----:B------:R-:W-:Y:S04]  /*280e0*/  STL.64 [R1+0x12c8], R102 ;  /* 0x0012c86601007387 */ /* 0x000fe80000100a00 */
[----:B------:R-:W-:Y:S01]  /*280f0*/  STL.64 [R1+0x1340], R88 ;  /* 0x0013405801007387 */ /* 0x000fe20000100a00 */
[----:B------:R-:W-:Y:S03]  /*28100*/  HMMA.1688.F32.TF32 R32, R204, R32, R132 ;  /* 0x00000020cc20723c */ /* 0x000fe60000081084 */
[----:B------:R-:W-:Y:S09]  /*28110*/  STL.64 [R1+0x1348], R90 ;  /* 0x0013485a01007387 */ /* 0x000ff20000100a00 */
[----:B------:R-:W-:Y:S04]  /*28120*/  STL.64 [R1+0x1410], R60 ;  /* 0x0014103c01007387 */ /* 0x000fe80000100a00 */
[----:B------:R1:W-:Y:S02]  /*28130*/  STL.64 [R1+0x1418], R62 ;  /* 0x0014183e01007387 */ /* 0x0003e40000100a00 */
[----:B-1----:R-:W-:Y:S02]  /*28140*/  HMMA.1688.F32.TF32 R60, R36, R28, R144 ;  /* 0x0000001c243c723c */ /* 0x002fe40000081090 */
[----:B------:R-:W-:Y:S04]  /*28150*/  STL.64 [R1+0x1470], R72 ;  /* 0x0014704801007387 */ /* 0x000fe80000100a00 */
[----:B------:R-:W-:Y:S04]  /*28160*/  STL.64 [R1+0x1478], R74 ;  /* 0x0014784a01007387 */ /* 0x000fe80000100a00 */
[----:B------:R-:W-:Y:S04]  /*28170*/  STL.64 [R1+0x1490], R32 ;  /* 0x0014902001007387 */ /* 0x000fe80000100a00 */
[----:B------:R1:W-:Y:S09]  /*28180*/  STL.64 [R1+0x1498], R34 ;  /* 0x0014982201007387 */ /* 0x0003f20000100a00 */
[----:B------:R2:W-:Y:S01]  /*28190*/  STL.64 [R1+0x610], R60 ;  /* 0x0006103c01007387 */ /* 0x0005e20000100a00 */
[----:B------:R-:W-:-:S02]  /*281a0*/  IMAD.MOV.U32 R26, RZ, RZ, R62 ;  /* 0x000000ffff1a7224 */ /* 0x000fc400078e003e */
        /* <DEDUP_REMOVED lines=12> */
[-C--:B--2---:R-:W-:Y:S01]  /*28270*/  HMMA.1688.F32.TF32 R32, R164, R28.reuse, R116 ;  /* 0x0000001ca420723c */ /* 0x084fe20000081074 */
[----:B------:R-:W-:Y:S04]  /*28280*/  STL.64 [R1+0x640], R72 ;  /* 0x0006404801007387 */ /* 0x000fe80000100a00 */
[----:B------:R-:W-:Y:S04]  /*28290*/  STL.64 [R1+0x648], R74 ;  /* 0x0006484a01007387 */ /* 0x000fe80000100a00 */
[----:B------:R-:W2:Y:S06]  /*282a0*/  LDL.LU R100, [R1+0x1c0] ;  /* 0x0001c00001647983 */ /* 0x000eac0000300800 */
[----:B------:R-:W-:Y:S04]  /*282b0*/  STL.64 [R1+0x7e0], R60 ;  /* 0x0007e03c01007387 */ /* 0x000fe80000100a00 */
[----:B------:R-:W-:Y:S04]  /*282c0*/  STL.64 [R1+0x7e8], R62 ;  /* 0x0007e83e01007387 */ /* 0x000fe80000100a00 */
[----:B------:R-:W-:Y:S04]  /*282d0*/  STL.64 [R1+0x880], R32 ;  /* 0x0008802001007387 */ /* 0x000fe80000100a00 */
[----:B------:R4:W-:Y:S04]  /*282e0*/  STL.64 [R1+0x888], R34 ;  /* 0x0008882201007387 */ /* 0x0009e80000100a00 */
[----:B------:R-:W2:Y:S04]  /*282f0*/  LDL.LU R101, [R1+0x1c4] ;  /* 0x0001c40001657983 */ /* 0x000ea80000300800 */
[----:B------:R-:W2:Y:S04]  /*28300*/  LDL.LU R102, [R1+0x1c8] ;  /* 0x0001c80001667983 */ /* 0x000ea80000300800 */
[----:B------:R-:W2:Y:S04]  /*28310*/  LDL.LU R103, [R1+0x1cc] ;  /* 0x0001cc0001677983 */ /* 0x000ea80000300800 */
[----:B------:R-:W3:Y:S04]  /*28320*/  LDL.LU R144, [R1+0xf0] ;  /* 0x0000f00001907983 */ /* 0x000ee80000300800 */
[----:B------:R-:W3:Y:S01]  /*28330*/  LDL.LU R145, [R1+0xf4] ;  /* 0x0000f40001917983 */ /* 0x000ee20000300800 */
[----:B----4-:R-:W-:Y:S01]  /*28340*/  HMMA.1688.F32.TF32 R32, R168, R28, R108 ;  /* 0x0000001ca820723c */ /* 0x010fe2000008106c */
[----:B------:R-:W-:-:S02]  /*28350*/  IMAD.MOV.U32 R146, RZ, RZ, R21 ;  /* 0x000000ffff927224 */ /* 0x000fc400078e0015 */
[----:B------:R-:W4:Y:S01]  /*28360*/  LDL.LU R21, [R1+0x1fc4] ;  /* 0x001fc40001157983 */ /* 0x000f220000300800 */
[----:B------:R-:W-:-:S03]  /*28370*/  IMAD.MOV.U32 R147, RZ, RZ, R20 ;  /* 0x000000ffff937224 */ /* 0x000fc600078e0014 */
[----:B------:R-:W4:Y:S04]  /*28380*/  LDL.LU R20, [R1+0x1fc0] ;  /* 0x001fc00001147983 */ /* 0x000f280000300800 */
[----:B------:R-:W4:Y:S11]  /*28390*/  LDL.LU R116, [R1+0x5c0] ;  /* 0x0005c00001747983 */ /* 0x000f360000300800 */
[----:B------:R-:W-:Y:S01]  /*283a0*/  @!UPT UIADD3 URZ, URZ, URZ, URZ ;  /* 0x0000003f3f3ff290 */ /* 0x000fe2000fffe03f */
        /* <DEDUP_REMOVED lines=27> */
[-C--:B------:R-:W-:Y:S08]  /*28560*/  HMMA.1688.F32.TF32 R56, R180, R28.reuse, R56 ;  /* 0x0000001cb438723c */ /* 0x080ff00000081038 */
[-C--:B--2---:R-:W-:Y:S08]  /*28570*/  HMMA.1688.F32.TF32 R32, R172, R28.reuse, R100 ;  /* 0x0000001cac20723c */ /* 0x084ff00000081064 */
[-C--:B---3--:R-:W-:Y:S11]  /*28580*/  HMMA.1688.F32.TF32 R60, R176, R28.reuse, R144 ;  /* 0x0000001cb03c723c */ /* 0x088ff60000081090 */
[----:B------:R-:W-:Y:S04]  /*28590*/  @!UPT UIADD3 URZ, URZ, URZ, URZ ;  /* 0x0000003f3f3ff290 */ /* 0x000fe8000fffe03f */
[----:B------:R-:W-:Y:S04]  /*285a0*/  STL.64 [R1+0xc20], R32 ;  /* 0x000c202001007387 */ /* 0x000fe80000100a00 */
[----:B------:R1:W-:Y:S04]  /*285b0*/  STL.64 [R1+0xc28], R34 ;  /* 0x000c282201007387 */ /* 0x0003e80000100a00 */
[----:B------:R-:W-:Y:S04]  /*285c0*/  STL.64 [R1+0xed0], R60 ;  /* 0x000ed03c01007387 */ /* 0x000fe80000100a00 */
[----:B------:R2:W-:Y:S01]  /*285d0*/  STL.64 [R1+0xed8], R62 ;  /* 0x000ed83e01007387 */ /* 0x0005e20000100a00 */
[-C--:B-1----:R-:W-:Y:S03]  /*285e0*/  HMMA.1688.F32.TF32 R32, R184, R28.reuse, R64 ;  /* 0x0000001cb820723c */ /* 0x082fe60000081040 */
[----:B------:R-:W-:Y:S04]  /*285f0*/  STL.64 [R1+0x1000], R56 ;  /* 0x0010003801007387 */ /* 0x000fe80000100a00 */
[----:B------:R1:W-:Y:S01]  /*28600*/  STL.64 [R1+0x1008], R58 ;  /* 0x0010083a01007387 */ /* 0x0003e20000100a00 */
[-C--:B--2---:R-:W-:Y:S08]  /*28610*/  HMMA.1688.F32.TF32 R60, R188, R28.reuse, R68 ;  /* 0x0000001cbc3c723c */ /* 0x084ff00000081044 */
[-C--:B-1----:R-:W-:Y:S07]  /*28620*/  HMMA.1688.F32.TF32 R56, R192, R28.reuse, R76 ;  /* 0x0000001cc038723c */ /* 0x082fee000008104c */
[----:B------:R-:W-:Y:S04]  /*28630*/  STL.64 [R1+0x1140], R32 ;  /* 0x0011402001007387 */ /* 0x000fe80000100a00 */
[----:B------:R1:W-:Y:S04]  /*28640*/  STL.64 [R1+0x1148], R34 ;  /* 0x0011482201007387 */ /* 0x0003e80000100a00 */
[----:B------:R-:W-:Y:S04]  /*28650*/  STL.64 [R1+0x11f0], R60 ;  /* 0x0011f03c01007387 */ /* 0x000fe80000100a00 */
[----:B------:R2:W-:Y:S04]  /*28660*/  STL.64 [R1+0x11f8], R62 ;  /* 0x0011f83e01007387 */ /* 0x0005e80000100a00 */
[----:B------:R-:W-:Y:S01]  /*28670*/  STL.64 [R1+0x12b0], R56 ;  /* 0x0012b03801007387 */ /* 0x000fe20000100a00 */
[-C--:B-1----:R-:W-:Y:S03]  /*28680*/  HMMA.1688.F32.TF32 R32, R196, R28.reuse, R84 ;  /* 0x0000001cc420723c */ /* 0x082fe60000081054 */
[----:B------:R1:W-:Y:S05]  /*28690*/  STL.64 [R1+0x12b8], R58 ;  /* 0x0012b83a01007387 */ /* 0x0003ea0000100a00 */
[-C--:B--2---:R-:W-:Y:S08]  /*286a0*/  HMMA.1688.F32.TF32 R60, R200, R28.reuse, R96 ;  /* 0x0000001cc83c723c */ /* 0x084ff00000081060 */
[----:B-1----:R-:W-:Y:S01]  /*286b0*/  HMMA.1688.F32.TF32 R56, R204, R28, R148 ;  /* 0x0000001ccc38723c */ /* 0x002fe20000081094 */
[----:B------:R-:W-:Y:S01]  /*286c0*/  IMAD.MOV.U32 R90, RZ, RZ, R16 ;  /* 0x000000ffff5a7224 */ /* 0x000fe200078e0010 */
[----:B------:R-:W-:Y:S05]  /*286d0*/  LDSM.16.M88.4 R148, [R5+0x56800] ;  /* 0x056800000594783b */ /* 0x000fea0000000200 */
[----:B------:R1:W-:Y:S04]  /*286e0*/  STL.64 [R1+0x1380], R32 ;  /* 0x0013802001007387 */ /* 0x0003e80000100a00 */
[----:B------:R-:W-:Y:S04]  /*286f0*/  STL.64 [R1+0x1388], R34 ;  /* 0x0013882201007387 */ /* 0x000fe80000100a00 */
[----:B------:R-:W-:Y:S04]  /*28700*/  STL.64 [R1+0x1400], R60 ;  /* 0x0014003c01007387 */ /* 0x000fe80000100a00 */
[----:B------:R-:W-:Y:S05]  /*28710*/  STL.64 [R1+0x1408], R62 ;  /* 0x0014083e01007387 */ /* 0x000fea0000100a00 */
[----:B-1----:R-:W-:Y:S01]  /*28720*/  MOV R33, R56 ;  /* 0x0000003800217202 */ /* 0x002fe20000000f00 */
[----:B------:R-:W-:-:S02]  /*28730*/  IMAD.MOV.U32 R32, RZ, RZ, R57 ;  /* 0x000000ffff207224 */ /* 0x000fc400078e0039 */
[----:B------:R-:W-:Y:S02]  /*28740*/  IMAD.MOV.U32 R29, RZ, RZ, R58 ;  /* 0x000000ffff1d7224 */ /* 0x000fe400078e003a */
[----:B------:R-:W-:Y:S02]  /*28750*/  IMAD.MOV.U32 R28, RZ, RZ, R59 ;  /* 0x000000ffff1c7224 */ /* 0x000fe400078e003b */
[-C--:B----4-:R-:W-:Y:S03]  /*28760*/  HMMA.1688.F32.TF32 R56, R36, R24.reuse, R140 ;  /* 0x000000182438723c */ /* 0x090fe6000008108c */
[----:B------:R-:W-:Y:S04]  /*28770*/  STL [R1+0x1ca0], R28 ;  /* 0x001ca01c01007387 */ /* 0x000fe80000100800 */
[----:B------:R1:W-:Y:S04]  /*28780*/  STL [R1+0x1c9c], R29 ;  /* 0x001c9c1d01007387 */ /* 0x0003e80000100800 */
[----:B------:R-:W-:Y:S04]  /*28790*/  STL [R1+0x1c98], R32 ;  /* 0x001c982001007387 */ /* 0x000fe80000100800 */
[----:B------:R2:W-:Y:S01]  /*287a0*/  STL [R1+0x1c84], R33 ;  /* 0x001c842101007387 */ /* 0x0005e20000100800 */
[-C--:B-1----:R-:W-:Y:S08]  /*287b0*/  HMMA.1688.F32.TF32 R28, R44, R24.reuse, R120 ;  /* 0x000000182c1c723c */ /* 0x082ff00000081078 */
[-C--:B--2---:R-:W-:Y:S01]  /*287c0*/  HMMA.1688.F32.TF32 R32, R40, R24.reuse, R124 ;  /* 0x000000182820723c */ /* 0x084fe2000008107c */
[----:B------:R-:W-:Y:S01]  /*287d0*/  IMAD.MOV.U32 R27, RZ, RZ, R58 ;  /* 0x000000ffff1b7224 */ /* 0x000fe200078e003a */
[----:B------:R-:W-:Y:S01]  /*287e0*/  MOV R26, R59 ;  /* 0x0000003b001a7202 */ /* 0x000fe20000000f00 */
[----:B------:R-:W-:Y:S04]  /*287f0*/  STL.64 [R1+0x520], R56 ;  /* 0x0005203801007387 */ /* 0x000fe80000100a00 */
[----:B------:R-:W-:Y:S04]  /*28800*/  STL [R1+0x1f2c], R27 ;  /* 0x001f2c1b01007387 */ /* 0x000fe80000100800 */
[----:B------:R-:W-:Y:S11]  /*28810*/  STL [R1+0x1f28], R26 ;  /* 0x001f281a01007387 */ /* 0x000ff60000100800 */
[----:B------:R-:W-:Y:S01]  /*28820*/  @!UPT UIADD3 URZ, URZ, URZ, URZ ;  /* 0x0000003f3f3ff290 */ /* 0x000fe2000fffe03f */
[----:B------:R-:W-:Y:S04]  /*28830*/  STL.64 [R1+0x530], R32 ;  /* 0x0005302001007387 */ /* 0x000fe80000100a00 */
[----:B------:R-:W-:Y:S04]  /*28840*/  STL.64 [R1+0x538], R34 ;  /* 0x0005382201007387 */ /* 0x000fe80000100a00 */
[----:B------:R-:W-:Y:S04]  /*28850*/  STL.64 [R1+0x550], R28 ;  /* 0x0005501c01007387 */ /* 0x000fe80000100a00 */
[----:B------:R1:W-:Y:S02]  /*28860*/  STL.64 [R1+0x558], R30 ;  /* 0x0005581e01007387 */ /* 0x0003e40000100a00 */
[-C--:B-1----:R-:W-:Y:S02]  /*28870*/  HMMA.1688.F32.TF32 R28, R164, R24.reuse, R20 ;  /* 0x00000018a41c723c */ /* 0x082fe40000081014 */
[----:B------:R-:W1:Y:S06]  /*28880*/  LDSM.16.M88.4 R20, [R5+0x52000] ;  /* 0x052000000514783b */ /* 0x000e6c0000000200 */
[-C--:B------:R-:W-:Y:S08]  /*28890*/  HMMA.1688.F32.TF32 R56, R48, R24.reuse, R112 ;  /* 0x000000183038723c */ /* 0x080ff00000081070 */
[-C--:B------:R-:W-:Y:S11]  /*288a0*/  HMMA.1688.F32.TF32 R32, R52, R24.reuse, R116 ;  /* 0x000000183420723c */ /* 0x080ff60000081074 */
[----:B------:R-:W-:Y:S04]  /*288b0*/  @!UPT UIADD3 URZ, URZ, URZ, URZ ;  /* 0x0000003f3f3ff290 */ /* 0x000fe8000fffe03f */
[----:B------:R-:W-:Y:S04]  /*288c0*/  STL.64 [R1+0x570], R56 ;  /* 0x0005703801007387 */ /* 0x000fe80000100a00 */
[----:B------:R-:W-:Y:S04]  /*288d0*/  STL.64 [R1+0x578], R58 ;  /* 0x0005783a01007387 */ /* 0x000fe80000100a00 */
[----:B------:R-:W-:Y:S04]  /*288e0*/  STL.64 [R1+0x5c0], R32 ;  /* 0x0005c02001007387 */ /* 0x000fe80000100a00 */
[----:B------:R-:W-:Y:S04]  /*288f0*/  STL.64 [R1+0x5c8], R34 ;  /* 0x0005c82201007387 */ /* 0x000fe80000100a00 */
[----:B-1----:R-:W-:Y:S04]  /*28900*/  STL [R1+0x1f24], R22 ;  /* 0x001f241601007387 */ /* 0x002fe80000100800 */
[----:B------:R-:W-:Y:S04]  /*28910*/  STL.64 [R1+0x6c0], R28 ;  /* 0x0006c01c01007387 */ /* 0x000fe80000100a00 */
[----:B------:R1:W-:Y:S02]  /*28920*/  STL.64 [R1+0x6c8], R30 ;  /* 0x0006c81e01007387 */ /* 0x0003e40000100a00 */
[----:B-1----:R-:W-:Y:S02]  /*28930*/  HMMA.1688.F32.TF32 R28, R168, R24, R108 ;  /* 0x00000018a81c723c */ /* 0x002fe4000008106c */
[----:B------:R-:W-:Y:S04]  /*28940*/  STL [R1+0x1f20], R23 ;  /* 0x001f201701007387 */ /* 0x000fe80000100800 */
[----:B------:R-:W2:Y:S01]  /*28950*/  LDL.LU R108, [R1] ;  /* 0x00000000016c7983 */ /* 0x000ea20000300800 */
[----:B------:R-:W-:Y:S11]  /*28960*/  IMAD.MOV.U32 R91, RZ, RZ, R17 ;  /* 0x000000ffff5b7224 */ /* 0x000ff600078e0011 */
[----:B------:R-:W-:Y:S05]  /*28970*/  @!UPT UIADD3 URZ, URZ, URZ, URZ ;  /* 0x0000003f3f3ff290 */ /* 0x000fea000fffe03f */
[----:B------:R-:W-:Y:S04]  /*28980*/  STL.64 [R1+0x870], R28 ;  /* 0x0008701c01007387 */ /* 0x000fe80000100a00 */
[----:B------:R1:W-:Y:S04]  /*28990*/  STL.64 [R1+0x878], R30 ;  /* 0x0008781e01007387 */ /* 0x0003e80000100a00 */
        /* <DEDUP_REMOVED lines=49> */
[----:B--2---:R-:W-:-:S02]  /*28cb0*/  IMAD.MOV.U32 R119, RZ, RZ, R16 ;  /* 0x000000ffff777224 */ /* 0x004fc400078e0010 */
[----:B---3--:R-:W-:Y:S02]  /*28cc0*/  IMAD.MOV.U32 R118, RZ, RZ, R17 ;  /* 0x000000ffff767224 */ /* 0x008fe400078e0011 */
[----:B------:R-:W2:Y:S01]  /*28cd0*/  LDSM.16.M88.4 R16, [R5+0x52800] ;  /* 0x052800000510783b */ /* 0x000ea20000000200 */
[-C--:B-1----:R-:W-:Y:S08]  /*28ce0*/  HMMA.1688.F32.TF32 R28, R176, R24.reuse, R72 ;  /* 0x00000018b01c723c */ /* 0x082ff00000081048 */
[-C--:B----4-:R-:W-:Y:S08]  /*28cf0*/  HMMA.1688.F32.TF32 R32, R172, R24.reuse, R80 ;  /* 0x00000018ac20723c */ /* 0x090ff00000081050 */
[-C--:B------:R-:W-:Y:S01]  /*28d00*/  HMMA.1688.F32.TF32 R56, R180, R24.reuse, R88 ;  /* 0x00000018b438723c */ /* 0x080fe20000081058 */
[----:B--2---:R-:W-:Y:S04]  /*28d10*/  STL [R1+0x1f34], R18 ;  /* 0x001f341201007387 */ /* 0x004fe80000100800 */
[----:B------:R-:W-:Y:S10]  /*28d20*/  STL [R1+0x1f30], R19 ;  /* 0x001f301301007387 */ /* 0x000ff40000100800 */
[----:B------:R-:W-:Y:S04]  /*28d30*/  STL.64 [R1+0x990], R32 ;  /* 0x0009902001007387 */ /* 0x000fe80000100a00 */
[----:B------:R1:W-:Y:S04]  /*28d40*/  STL.64 [R1+0x998], R34 ;  /* 0x0009982201007387 */ /* 0x0003e80000100a00 */
[----:B------:R-:W-:Y:S04]  /*28d50*/  STL.64 [R1+0xb10], R28 ;  /* 0x000b101c01007387 */ /* 0x000fe80000100a00 */
[----:B------:R2:W-:Y:S01]  /*28d60*/  STL.64 [R1+0xb18], R30 ;  /* 0x000b181e01007387 */ /* 0x0005e20000100a00 */
[-C--:B-1----:R-:W-:Y:S08]  /*28d70*/  HMMA.1688.F32.TF32 R32, R184, R24.reuse, R248 ;  /* 0x00000018b820723c */ /* 0x082ff000000810f8 */
[-C--:B--2---:R-:W-:Y:S01]  /*28d80*/  HMMA.1688.F32.TF32 R28, R188, R24.reuse, R240 ;  /* 0x00000018bc1c723c */ /* 0x084fe200000810f0 */
[----:B------:R-:W-:Y:S04]  /*28d90*/  STL.64 [R1+0xee0], R56 ;  /* 0x000ee03801007387 */ /* 0x000fe80000100a00 */
[----:B------:R1:W-:Y:S10]  /*28da0*/  STL.64 [R1+0xee8], R58 ;  /* 0x000ee83a01007387 */ /* 0x0003f40000100a00 */
[----:B------:R-:W-:Y:S01]  /*28db0*/  STL.64 [R1+0x1030], R32 ;  /* 0x0010302001007387 */ /* 0x000fe20000100a00 */
[-C--:B-1----:R-:W-:Y:S03]  /*28dc0*/  HMMA.1688.F32.TF32 R56, R192, R24.reuse, R232 ;  /* 0x00000018c038723c */ /* 0x082fe600000810e8 */
[----:B------:R1:W-:Y:S04]  /*28dd0*/  STL.64 [R1+0x1038], R34 ;  /* 0x0010382201007387 */ /* 0x0003e80000100a00 */
[----:B------:R-:W-:Y:S04]  /*28de0*/  STL.64 [R1+0x1130], R28 ;  /* 0x0011301c01007387 */ /* 0x000fe80000100a00 */
[----:B------:R2:W-:Y:S01]  /*28df0*/  STL.64 [R1+0x1138], R30 ;  /* 0x0011381e01007387 */ /* 0x0005e20000100a00 */
[-C--:B-1----:R-:W-:Y:S08]  /*28e00*/  HMMA.1688.F32.TF32 R32, R196, R24.reuse, R224 ;  /* 0x00000018c420723c */ /* 0x082ff000000810e0 */
[----:B--2---:R-:W-:Y:S03]  /*28e10*/  HMMA.1688.F32.TF32 R28, R200, R24, R216 ;  /* 0x00000018c81c723c */ /* 0x004fe600000810d8 */
[----:B------:R-:W-:Y:S04]  /*28e20*/  STL.64 [R1+0x11e0], R56 ;  /* 0x0011e03801007387 */ /* 0x000fe80000100a00 */
[----:B------:R-:W-:Y:S11]  /*28e30*/  STL.64 [R1+0x11e8], R58 ;  /* 0x0011e83a01007387 */ /* 0x000ff60000100a00 */
[----:B------:R-:W-:Y:S05]  /*28e40*/  @!UPT UIADD3 URZ, URZ, URZ, URZ ;  /* 0x0000003f3f3ff290 */ /* 0x000fea000fffe03f */
[----:B------:R1:W-:Y:S04]  /*28e50*/  STL.64 [R1+0x1370], R28 ;  /* 0x0013701c01007387 */ /* 0x0003e80000100a00 */
[----:B------:R-:W-:Y:S04]  /*28e60*/  STL.64 [R1+0x12f0], R32 ;  /* 0x0012f02001007387 */ /* 0x000fe80000100a00 */
[----:B------:R2:W-:Y:S01]  /*28e70*/  STL.64 [R1+0x12f8], R34 ;  /* 0x0012f82201007387 */ /* 0x0005e20000100a00 */
[----:B-1----:R-:W-:-:S03]  /*28e80*/  MOV R28, R31 ;  /* 0x0000001f001c7202 */ /* 0x002fc60000000f00 */
[----:B------:R-:W-:Y:S04]  /*28e90*/  STL [R1+0x1378], R30 ;  /* 0x0013781e01007387 */ /* 0x000fe80000100800 */
[----:B------:R1:W-:Y:S01]  /*28ea0*/  STL [R1+0x1ca4], R28 ;  /* 0x001ca41c01007387 */ /* 0x0003e20000100800 */
[----:B--2---:R-:W-:Y:S08]  /*28eb0*/  HMMA.1688.F32.TF32 R32, R204, R24, R104 ;  /* 0x00000018cc20723c */ /* 0x004ff00000081068 */
[----:B-1----:R-:W-:Y:S11]  /*28ec0*/  HMMA.1688.F32.TF32 R28, R36, R20, R60 ;  /* 0x00000014241c723c */ /* 0x002ff6000008103c */
[----:B------:R-:W-:Y:S04]  /*28ed0*/  @!UPT UIADD3 URZ, URZ, URZ, URZ ;  /* 0x0000003f3f3ff290 */ /* 0x000fe8000fffe03f */
[----:B------:R-:W-:Y:S04]  /*28ee0*/  STL.64 [R1+0x13f0], R32 ;  /* 0x0013f02001007387 */ /* 0x000fe80000100a00 */
[----:B------:R-:W-:Y:S05]  /*28ef0*/  STL.64 [R1+0x13f8], R34 ;  /* 0x0013f82201007387 */ /* 0x000fea0000100a00 */
[----:B------:R-:W-:Y:S02]  /*28f00*/  IMAD.MOV.U32 R27, RZ, RZ, R28 ;  /* 0x000000ffff1b7224 */ /* 0x000fe400078e001c */
[----:B------:R-:W-:-:S02]  /*28f10*/  IMAD.MOV.U32 R26, RZ, RZ, R29 ;  /* 0x000000ffff1a7224 */ /* 0x000fc400078e001d */
[----:B------:R-:W-:Y:S01]  /*28f20*/  IMAD.MOV.U32 R22, RZ, RZ, R30 ;  /* 0x000000ffff167224 */ /* 0x000fe200078e001e */
[----:B------:R-:W-:Y:S01]  /*28f30*/  STL [R1+0x1f44], R27 ;  /* 0x001f441b01007387 */ /* 0x000fe20000100800 */
[----:B------:R-:W-:Y:S02]  /*28f40*/  IMAD.MOV.U32 R23, RZ, RZ, R31 ;  /* 0x000000ffff177224 */ /* 0x000fe400078e001f */
[-C--:B------:R-:W-:Y:S01]  /*28f50*/  HMMA.1688.F32.TF32 R28, R40, R20.reuse, R208 ;  /* 0x00000014281c723c */ /* 0x080fe200000810d0 */
[----:B------:R1:W-:Y:S07]  /*28f60*/  STL [R1+0x1f40], R26 ;  /* 0x001f401a01007387 */ /* 0x0003ee0000100800 */
[-C--:B-1----:R-:W-:Y:S01]  /*28f70*/  HMMA.1688.F32.TF32 R24, R44, R20.reuse, R100 ;  /* 0x000000142c18723c */ /* 0x082fe20000081064 */
[----:B------:R-:W-:Y:S04]  /*28f80*/  STL [R1+0x1f3c], R22 ;  /* 0x001f3c1601007387 */ /* 0x000fe80000100800 */
[----:B------:R-:W-:Y:S03]  /*28f90*/  STL [R1+0x1f38], R23 ;  /* 0x001f381701007387 */ /* 0x000fe60000100800 */
[-C--:B------:R-:W-:Y:S07]  /*28fa0*/  HMMA.1688.F32.TF32 R32, R48, R20.reuse, R144 ;  /* 0x000000143020723c */ /* 0x080fee0000081090 */
        /* <DEDUP_REMOVED lines=32> */
[----:B-1----:R-:W-:Y:S07]  /*291b0*/  HMMA.1688.F32.TF32 R24, R200, R20, R212 ;  /* 0x00000014c818723c */ /* 0x002fee00000810d4 */
[----:B------:R-:W-:Y:S04]  /*291c0*/  STL.64 [R1+0x1120], R32 ;  /* 0x0011202001007387 */ /* 0x000fe80000100a00 */
[----:B------:R-:W-:Y:S01]  /*291d0*/  STL.64 [R1+0x1128], R34 ;  /* 0x0011282201007387 */ /* 0x000fe20000100a00 */
[----:B------:R-:W-:-:S11]  /*291e0*/  IMAD.MOV.U32 R116, RZ, RZ, R9 ;  /* 0x000000ffff747224 */ /* 0x000fd600078e0009 */
[----:B------:R-:W-:Y:S04]  /*291f0*/  STL [R1+0x12e0], R24 ;  /* 0x0012e01801007387 */ /* 0x000fe80000100800 */
[----:B------:R1:W-:Y:S04]  /*29200*/  STL.64 [R1+0x1230], R28 ;  /* 0x0012301c01007387 */ /* 0x0003e80000100a00 */
[----:B------:R-:W-:Y:S04]  /*29210*/  STL.64 [R1+0x1238], R30 ;  /* 0x0012381e01007387 */ /* 0x000fe80000100a00 */
[----:B------:R-:W-:Y:S04]  /*29220*/  STL.64 [R1+0x12e8], R26 ;  /* 0x0012e81a01007387 */ /* 0x000fe80000100a00 */
[----:B------:R-:W2:Y:S01]  /*29230*/  LDL.LU R9, [R1+0x1fb4] ;  /* 0x001fb40001097983 */ /* 0x000ea20000300800 */
[----:B------:R-:W-:-:S02]  /*29240*/  IMAD.MOV.U32 R117, RZ, RZ, R13 ;  /* 0x000000ffff757224 */ /* 0x000fc400078e000d */
[----:B------:R-:W-:Y:S01]  /*29250*/  IMAD.MOV.U32 R118, RZ, RZ, R12 ;  /* 0x000000ffff767224 */ /* 0x000fe200078e000c */
[----:B------:R-:W3:Y:S01]  /*29260*/  LDL.LU R13, [R1+0x1fb0] ;  /* 0x001fb000010d7983 */ /* 0x000ee20000300800 */
[----:B------:R-:W-:-:S03]  /*29270*/  IMAD.MOV.U32 R113, RZ, RZ, R8 ;  /* 0x000000ffff717224 */ /* 0x000fc600078e0008 */
[----:B------:R-:W4:Y:S04]  /*29280*/  LDL.LU R12, [R1+0x1fac] ;  /* 0x001fac00010c7983 */ /* 0x000f280000300800 */
[----:B------:R-:W4:Y:S04]  /*29290*/  LDL.LU R119, [R1+0x6c] ;  /* 0x00006c0001777983 */ /* 0x000f280000300800 */
[----:B------:R-:W4:Y:S04]  /*292a0*/  LDL.LU R112, [R1+0x80] ;  /* 0x0000800001707983 */ /* 0x000f280000300800 */
[----:B------:R-:W4:Y:S01]  /*292b0*/  LDL.LU R8, [R1+0x1fa8] ;  /* 0x001fa80001087983 */ /* 0x000f220000300800 */
[----:B--2---:R-:W-:-:S03]  /*292c0*/  MOV R114, R9 ;  /* 0x0000000900727202 */ /* 0x004fc60000000f00 */
[----:B------:R-:W2:Y:S01]  /*292d0*/  LDL.LU R9, [R1+0x1fa4] ;  /* 0x001fa40001097983 */ /* 0x000ea20000300800 */
[----:B---3--:R-:W-:-:S03]  /*292e0*/  IMAD.MOV.U32 R115, RZ, RZ, R13 ;  /* 0x000000ffff737224 */ /* 0x008fc600078e000d */
[----:B------:R-:W3:Y:S01]  /*292f0*/  LDL.LU R13, [R1+0x1fa0] ;  /* 0x001fa000010d7983 */ /* 0x000ee20000300800 */
[----:B----4-:R-:W-:-:S03]  /*29300*/  IMAD.MOV.U32 R120, RZ, RZ, R12 ;  /* 0x000000ffff787224 */ /* 0x010fc600078e000c */
[----:B------:R-:W4:Y:S04]  /*29310*/  LDL.LU R12, [R1+0x1f9c] ;  /* 0x001f9c00010c7983 */ /* 0x000f280000300800 */
[----:B------:R-:W4:Y:S04]  /*29320*/  LDL.LU R121, [R1+0xa4] ;  /* 0x0000a40001797983 */ /* 0x000f280000300800 */
[----:B------:R-:W4:Y:S01]  /*29330*/  LDL.LU R122, [R1+0xa8] ;  /* 0x0000a800017a7983 */ /* 0x000f220000300800 */
[----:B------:R-:W-:-:S03]  /*29340*/  IMAD.MOV.U32 R123, RZ, RZ, R8 ;  /* 0x000000ffff7b7224 */ /* 0x000fc600078e0008 */
[----:B------:R-:W4:Y:S01]  /*29350*/  LDL.LU R8, [R1+0x1f98] ;  /* 0x001f980001087983 */ /* 0x000f220000300800 */
[----:B--2---:R-:W-:-:S03]  /*29360*/  IMAD.MOV.U32 R140, RZ, RZ, R9 ;  /* 0x000000ffff8c7224 */ /* 0x004fc600078e0009 */
[----:B------:R-:W2:Y:S01]  /*29370*/  LDL.LU R9, [R1+0x1f94] ;  /* 0x001f940001097983 */ /* 0x000ea20000300800 */
[----:B---3--:R-:W-:-:S03]  /*29380*/  MOV R141, R13 ;  /* 0x0000000d008d7202 */ /* 0x008fc60000000f00 */
[----:B------:R-:W3:Y:S01]  /*29390*/  LDL.LU R13, [R1+0x1f90] ;  /* 0x001f9000010d7983 */ /* 0x000ee20000300800 */
[----:B----4-:R-:W-:-:S03]  /*293a0*/  IMAD.MOV.U32 R142, RZ, RZ, R12 ;  /* 0x000000ffff8e7224 */ /* 0x010fc600078e000c */
[----:B------:R-:W3:Y:S04]  /*293b0*/  LDL.LU R12, [R1+0x1f8c] ;  /* 0x001f8c00010c7983 */ /* 0x000ee80000300800 */
[----:B------:R-:W4:Y:S04]  /*293c0*/  LDL.LU R143, [R1+0xec] ;  /* 0x0000ec00018f7983 */ /* 0x000f280000300800 */
[----:B------:R-:W3:Y:S01]  /*293d0*/  LDL.LU R144, [R1+0x1a0] ;  /* 0x0001a00001907983 */ /* 0x000ee20000300800 */
[----:B------:R-:W-:-:S03]  /*293e0*/  IMAD.MOV.U32 R147, RZ, RZ, R8 ;  /* 0x000000ffff937224 */ /* 0x000fc600078e0008 */
[----:B------:R-:W3:Y:S01]  /*293f0*/  LDL.LU R145, [R1+0x1a4] ;  /* 0x0001a40001917983 */ /* 0x000ee20000300800 */
[----:B--2---:R-:W-:-:S03]  /*29400*/  IMAD.MOV.U32 R146, RZ, RZ, R9 ;  /* 0x000000ffff927224 */ /* 0x004fc600078e0009 */
[----:B------:R-:W2:Y:S04]  /*29410*/  LDL.LU R9, [R1+0x1f88] ;  /* 0x001f880001097983 */ /* 0x000ea80000300800 */
[----:B------:R-:W2:Y:S04]  /*29420*/  LDL.LU R8, [R1+0x1f84] ;  /* 0x001f840001087983 */ /* 0x000ea80000300800 */
        /* <DEDUP_REMOVED lines=36> */
[----:B-1----:R-:W-:-:S05]  /*29670*/  MOV R28, R25 ;  /* 0x00000019001c7202 */ /* 0x002fca0000000f00 */
[----:B------:R1:W-:Y:S02]  /*29680*/  STL [R1+0x1ca8], R28 ;  /* 0x001ca81c01007387 */ /* 0x0003e40000100800 */
[----:B-1----:R-:W-:Y:S02]  /*29690*/  HMMA.1688.F32.TF32 R28, R204, R20, R152 ;  /* 0x00000014cc1c723c */ /* 0x002fe40000081098 */
[----:B------:R-:W-:Y:S11]  /*296a0*/  LDSM.16.M88.4 R152, [R5+0x57000] ;  /* 0x057000000598783b */ /* 0x000ff60000000200 */
[----:B------:R-:W-:Y:S10]  /*296b0*/  @!UPT UIADD3 URZ, URZ, URZ, URZ ;  /* 0x0000003f3f3ff290 */ /* 0x000ff4000fffe03f */
[----:B------:R-:W-:Y:S04]  /*296c0*/  STL.64 [R1+0x1360], R28 ;  /* 0x0013601c01007387 */ /* 0x000fe80000100a00 */
[----:B------:R-:W-:Y:S01]  /*296d0*/  STL.64 [R1+0x1368], R30 ;  /* 0x0013681e01007387 */ /* 0x000fe20000100a00 */
[-C--:B--2---:R-:W-:Y:S11]  /*296e0*/  HMMA.1688.F32.TF32 R24, R36, R16.reuse, R80 ;  /* 0x000000102418723c */ /* 0x084ff60000081050 */
[----:B------:R-:W-:Y:S11]  /*296f0*/  @!UPT UIADD3 URZ, URZ, URZ, URZ ;  /* 0x0000003f3f3ff290 */ /* 0x000ff6000fffe03f */
[----:B------:R-:W-:Y:S02]  /*29700*/  @!UPT UIADD3 URZ, URZ, URZ, URZ ;  /* 0x0000003f3f3ff290 */ /* 0x000fe4000fffe03f */
[----:B------:R-:W-:Y:S01]  /*29710*/  IMAD.MOV.U32 R22, RZ, RZ, R24 ;  /* 0x000000ffff167224 */ /* 0x000fe200078e0018 */
[----:B------:R-:W-:Y:S01]  /*29720*/  MOV R23, R25 ;  /* 0x0000001900177202 */ /* 0x000fe20000000f00 */
[----:B------:R-:W-:Y:S02]  /*29730*/  IMAD.MOV.U32 R18, RZ, RZ, R26 ;  /* 0x000000ffff127224 */ /* 0x000fe400078e001a */
[----:B------:R-:W-:Y:S01]  /*29740*/  IMAD.MOV.U32 R19, RZ, RZ, R27 ;  /* 0x000000ffff137224 */ /* 0x000fe200078e001b */
[----:B------:R-:W-:Y:S01]  /*29750*/  STL [R1+0x1f54], R22 ;  /* 0x001f541601007387 */ /* 0x000fe20000100800 */
[-C--:B---3--:R-:W-:Y:S03]  /*29760*/  HMMA.1688.F32.TF32 R24, R40, R16.reuse, R72 ;  /* 0x000000102818723c */ /* 0x088fe60000081048 */
[----:B------:R1:W-:Y:S05]  /*29770*/  STL [R1+0x1f50], R23 ;  /* 0x001f501701007387 */ /* 0x0003ea0000100800 */
[-C--:B-1----:R-:W-:Y:S01]  /*29780*/  HMMA.1688.F32.TF32 R20, R44, R16.reuse, R88 ;  /* 0x000000102c14723c */ /* 0x082fe20000081058 */
[----:B------:R-:W-:Y:S04]  /*29790*/  STL [R1+0x1f4c], R18 ;  /* 0x001f4c1201007387 */ /* 0x000fe80000100800 */
[----:B------:R-:W-:Y:S10]  /*297a0*/  STL [R1+0x1f48], R19 ;  /* 0x001f481301007387 */ /* 0x000ff40000100800 */
[----:B------:R-:W-:Y:S04]  /*297b0*/  STL.64 [R1+0x360], R24 ;  /* 0x0003601801007387 */ /* 0x000fe80000100a00 */
[----:B------:R-:W-:Y:S04]  /*297c0*/  STL.64 [R1+0x368], R26 ;  /* 0x0003681a01007387 */ /* 0x000fe80000100a00 */
[----:B------:R-:W-:Y:S04]  /*297d0*/  STL.64 [R1+0x370], R20 ;  /* 0x0003701401007387 */ /* 0x000fe80000100a00 */
[----:B------:R1:W-:Y:S02]  /*297e0*/  STL.64 [R1+0x378], R22 ;  /* 0x0003781601007387 */ /* 0x0003e40000100a00 */
[-C--:B-1----:R-:W-:Y:S02]  /*297f0*/  HMMA.1688.F32.TF32 R20, R164, R16.reuse, R12 ;  /* 0x00000010a414723c */ /* 0x082fe4000008100c */
[----:B------:R-:W1:Y:S06]  /*29800*/  LDSM.16.M88.4 R12, [R5+0x53000] ;  /* 0x05300000050c783b */ /* 0x000e6c0000000200 */
[-C--:B------:R-:W-:Y:S08]  /*29810*/  HMMA.1688.F32.TF32 R28, R48, R16.reuse, R60 ;  /* 0x00000010301c723c */ /* 0x080ff0000008103c */
[-C--:B----4-:R-:W-:Y:S11]  /*29820*/  HMMA.1688.F32.TF32 R24, R52, R16.reuse, R208 ;  /* 0x000000103418723c */ /* 0x090ff600000810d0 */
        /* <DEDUP_REMOVED lines=8> */
[-C--:B-1----:R-:W-:Y:S02]  /*298b0*/  HMMA.1688.F32.TF32 R20, R168, R16.reuse, R8 ;  /* 0x00000010a814723c */ /* 0x082fe40000081008 */
[----:B------:R-:W1:Y:S04]  /*298c0*/  LDSM.16.M88.4 R8, [R5+0x53800] ;  /* 0x053800000508783b */ /* 0x000e680000000200 */
[----:B------:R-:W-:Y:S02]  /*298d0*/  STL [R1+0x1f58], R15 ;  /* 0x001f580f01007387 */ /* 0x000fe40000100800 */
[-C--:B------:R-:W-:Y:S08]  /*298e0*/  HMMA.1688.F32.TF32 R24, R172, R16.reuse, R100 ;  /* 0x00000010ac18723c */ /* 0x080ff00000081064 */
[-C--:B------:R-:W-:Y:S01]  /*298f0*/  HMMA.1688.F32.TF32 R28, R180, R16.reuse, R140 ;  /* 0x00000010b41c723c */ /* 0x080fe2000008108c */
[----:B-1----:R-:W-:Y:S06]  /*29900*/  STL [R1+0x1f64], R10 ;  /* 0x001f640a01007387 */ /* 0x002fec0000100800 */
[----:B------:R-:W-:Y:S04]  /*29910*/  STL.64 [R1+0x4a0], R20 ;  /* 0x0004a01401007387 */ /* 0x000fe80000100a00 */
[----:B------:R1:W-:Y:S02]  /*29920*/  STL.64 [R1+0x4a8], R22 ;  /* 0x0004a81601007387 */ /* 0x0003e40000100a00 */
[-C--:B-1----:R-:W-:Y:S02]  /*29930*/  HMMA.1688.F32.TF32 R20, R176, R16.reuse, R144 ;  /* 0x00000010b014723c */ /* 0x082fe40000081090 */
[----:B------:R-:W-:Y:S04]  /*29940*/  STL [R1+0x1f60], R11 ;  /* 0x001f600b01007387 */ /* 0x000fe80000100800 */
[----:B------:R-:W-:Y:S04]  /*29950*/  STL.64 [R1+0x5e0], R24 ;  /* 0x0005e01801007387 */ /* 0x000fe80000100a00 */
[----:B------:R1:W-:Y:S02]  /*29960*/  STL.64 [R1+0x5e8], R26 ;  /* 0x0005e81a01007387 */ /* 0x0003e40000100a00 */
[-C--:B-1----:R-:W-:Y:S11]  /*29970*/  HMMA.1688.F32.TF32 R24, R184, R16.reuse, R124 ;  /* 0x00000010b818723c */ /* 0x082ff6000008107c */
        /* <DEDUP_REMOVED lines=11> */
[-C--:B-1----:R-:W-:Y:S06]  /*29a30*/  HMMA.1688.F32.TF32 R20, R200, R16.reuse, R108 ;  /* 0x00000010c814723c */ /* 0x082fec000008106c */
[----:B------:R-:W-:Y:S04]  /*29a40*/  STL.64 [R1+0x1010], R28 ;  /* 0x0010101c01007387 */ /* 0x000fe80000100a00 */
[----:B------:R-:W-:Y:S04]  /*29a50*/  STL.64 [R1+0x1018], R30 ;  /* 0x0010181e01007387 */ /* 0x000fe80000100a00 */
[----:B------:R-:W2:Y:S04]  /*29a60*/  LDL.LU R116, [R1+0x70] ;  /* 0x0000700001747983 */ /* 0x000ea80000300800 */
[----:B------:R-:W-:Y:S04]  /*29a70*/  STL.64 [R1+0x1170], R24 ;  /* 0x0011701801007387 */ /* 0x000fe80000100a00 */
[----:B------:R1:W-:Y:S04]  /*29a80*/  STL.64 [R1+0x1178], R26 ;  /* 0x0011781a01007387 */ /* 0x0003e80000100a00 */
[----:B------:R3:W-:Y:S04]  /*29a90*/  STL.64 [R1+0x1220], R20 ;  /* 0x0012201401007387 */ /* 0x0007e80000100a00 */
[----:B------:R-:W-:Y:S04]  /*29aa0*/  STL.64 [R1+0x1228], R22 ;  /* 0x0012281601007387 */ /* 0x000fe80000100a00 */
        /* <DEDUP_REMOVED lines=56> */
[----:B------:R-:W1:Y:S11]  /*29e30*/  LDSM.16.M88.4 R128, [R5+0x54000] ;  /* 0x054000000580783b */ /* 0x000e760000000200 */
[----:B------:R-:W-:Y:S10]  /*29e40*/  @!UPT UIADD3 URZ, URZ, URZ, URZ ;  /* 0x0000003f3f3ff290 */ /* 0x000ff4000fffe03f */
[----:B---3--:R-:W-:Y:S01]  /*29e50*/  IMAD.MOV.U32 R21, RZ, RZ, R24 ;  /* 0x000000ffff157224 */ /* 0x008fe200078e0018 */
[----:B------:R-:W-:Y:S01]  /*29e60*/  MOV R17, R26 ;  /* 0x0000001a00117202 */ /* 0x000fe20000000f00 */
[----:B------:R-:W-:Y:S02]  /*29e70*/  IMAD.MOV.U32 R20, RZ, RZ, R25 ;  /* 0x000000ffff147224 */ /* 0x000fe400078e0019 */
[----:B------:R-:W-:-:S05]  /*29e80*/  IMAD.MOV.U32 R16, RZ, RZ, R27 ;  /* 0x000000ffff107224 */ /* 0x000fca00078e001b */
[----:B------:R-:W-:Y:S04]  /*29e90*/  STL [R1+0x1cb8], R16 ;  /* 0x001cb81001007387 */ /* 0x000fe80000100800 */
[----:B------:R4:W-:Y:S04]  /*29ea0*/  STL [R1+0x1cb4], R17 ;  /* 0x001cb41101007387 */ /* 0x0009e80000100800 */
[----:B------:R-:W-:Y:S04]  /*29eb0*/  STL [R1+0x1cb0], R20 ;  /* 0x001cb01401007387 */ /* 0x000fe80000100800 */
[----:B------:R3:W-:Y:S01]  /*29ec0*/  STL [R1+0x1cac], R21 ;  /* 0x001cac1501007387 */ /* 0x0007e20000100800 */
[-C--:B--2---:R-:W-:Y:S11]  /*29ed0*/  HMMA.1688.F32.TF32 R24, R36, R12.reuse, R100 ;  /* 0x0000000c2418723c */ /* 0x084ff60000081064 */
[----:B------:R-:W-:Y:S11]  /*29ee0*/  @!UPT UIADD3 URZ, URZ, URZ, URZ ;  /* 0x0000003f3f3ff290 */ /* 0x000ff6000fffe03f */
[----:B------:R-:W-:Y:S02]  /*29ef0*/  @!UPT UIADD3 URZ, URZ, URZ, URZ ;  /* 0x0000003f3f3ff290 */ /* 0x000fe4000fffe03f */
[----:B------:R-:W-:Y:S01]  /*29f00*/  MOV R34, R27 ;  /* 0x0000001b00227202 */ /* 0x000fe20000000f00 */
[----:B------:R-:W-:Y:S02]  /*29f10*/  IMAD.MOV.U32 R103, RZ, RZ, R26 ;  /* 0x000000ffff677224 */ /* 0x000fe400078e001a */
[----:B------:R-:W-:Y:S02]  /*29f20*/  IMAD.MOV.U32 R31, RZ, RZ, R25 ;  /* 0x000000ffff1f7224 */ /* 0x000fe400078e0019 */
[----:B------:R-:W-:Y:S01]  /*29f30*/  IMAD.MOV.U32 R30, RZ, RZ, R24 ;  /* 0x000000ffff1e7224 */ /* 0x000fe200078e0018 */
[-C--:B----4-:R-:W-:Y:S01]  /*29f40*/  HMMA.1688.F32.TF32 R16, R40, R12.reuse, R92 ;  /* 0x0000000c2810723c */ /* 0x090fe2000008105c */
[----:B------:R-:W-:Y:S04]  /*29f50*/  STL [R1+0x1f74], R34 ;  /* 0x001f742201007387 */ /* 0x000fe80000100800 */
[----:B------:R-:W-:Y:S03]  /*29f60*/  STL [R1+0x1f70], R103 ;  /* 0x001f706701007387 */ /* 0x000fe60000100800 */
[-C--:B------:R-:W-:Y:S01]  /*29f70*/  HMMA.1688.F32.TF32 R24, R44, R12.reuse, R80 ;  /* 0x0000000c2c18723c */ /* 0x080fe20000081050 */
[----:B------:R-:W-:Y:S04]  /*29f80*/  STL [R1+0x1f6c], R31 ;  /* 0x001f6c1f01007387 */ /* 0x000fe80000100800 */
[----:B------:R-:W-:Y:S03]  /*29f90*/  STL [R1+0x1f68], R30 ;  /* 0x001f681e01007387 */ /* 0x000fe60000100800 */
[-C--:B---3--:R-:W-:Y:S07]  /*29fa0*/  HMMA.1688.F32.TF32 R20, R48, R12.reuse, R72 ;  /* 0x0000000c3014723c */ /* 0x088fee0000081048 */
[----:B------:R-:W-:Y:S04]  /*29fb0*/  STL.64 [R1+0x2d0], R16 ;  /* 0x0002d01001007387 */ /* 0x000fe80000100a00 */
[----:B------:R2:W-:Y:S02]  /*29fc0*/  STL.64 [R1+0x2d8], R18 ;  /* 0x0002d81201007387 */ /* 0x0005e40000100a00 */
[-C--:B--2---:R-:W-:Y:S02]  /*29fd0*/  HMMA.1688.F32.TF32 R16, R52, R12.reuse, R88 ;  /* 0x0000000c3410723c */ /* 0x084fe40000081058 */
[----:B------:R-:W-:Y:S04]  /*29fe0*/  STL.64 [R1+0x2e0], R24 ;  /* 0x0002e01801007387 */ /* 0x000fe80000100a00 */
[----:B------:R2:W-:Y:S04]  /*29ff0*/  STL.64 [R1+0x2e8], R26 ;  /* 0x0002e81a01007387 */ /* 0x0005e80000100a00 */
[----:B------:R-:W-:Y:S04]  /*2a000*/  STL.64 [R1+0x2f0], R20 ;  /* 0x0002f01401007387 */ /* 0x000fe80000100a00 */
[----:B------:R3:W-:Y:S01]  /*2a010*/  STL.64 [R1+0x2f8], R22 ;  /* 0x0002f81601007387 */ /* 0x0007e20000100a00 */
[-C--:B--2---:R-:W-:Y:S08]  /*2a020*/  HMMA.1688.F32.TF32 R24, R164, R12.reuse, R60 ;  /* 0x0000000ca418723c */ /* 0x084ff0000008103c */
[----:B------:R-:W-:Y:S01]  /*2a030*/  STL.64 [R1+0x300], R16 ;  /* 0x0003001001007387 */ /* 0x000fe20000100a00 */
[-C--:B---3--:R-:W-:Y:S03]  /*2a040*/  HMMA.1688.F32.TF32 R20, R168, R12.reuse, R208 ;  /* 0x0000000ca814723c */ /* 0x088fe600000810d0 */
[----:B------:R2:W-:Y:S05]  /*2a050*/  STL.64 [R1+0x308], R18 ;  /* 0x0003081201007387 */ /* 0x0005ea0000100a00 */
[-C--:B--2---:R-:W-:Y:S06]  /*2a060*/  HMMA.1688.F32.TF32 R16, R172, R12.reuse, R144 ;  /* 0x0000000cac10723c */ /* 0x084fec0000081090 */
[----:B------:R-:W-:Y:S04]  /*2a070*/  STL.64 [R1+0x310], R24 ;  /* 0x0003101801007387 */ /* 0x000fe80000100a00 */
[----:B------:R2:W-:Y:S05]  /*2a080*/  STL.64 [R1+0x318], R26 ;  /* 0x0003181a01007387 */ /* 0x0005ea0000100a00 */
[----:B------:R-:W-:Y:S04]  /*2a090*/  STL.64 [R1+0x350], R20 ;  /* 0x0003501401007387 */ /* 0x000fe80000100a00 */
[----:B------:R3:W-:Y:S01]  /*2a0a0*/  STL.64 [R1+0x358], R22 ;  /* 0x0003581601007387 */ /* 0x0007e20000100a00 */
[-C--:B--2---:R-:W-:Y:S03]  /*2a0b0*/  HMMA.1688.F32.TF32 R24, R176, R12.reuse, R140 ;  /* 0x0000000cb018723c */ /* 0x084fe6000008108c */
[----:B------:R-:W-:Y:S05]  /*2a0c0*/  STL.64 [R1+0x4b0], R16 ;  /* 0x0004b01001007387 */ /* 0x000fea0000100a00 */
[-C--:B---3--:R-:W-:Y:S01]  /*2a0d0*/  HMMA.1688.F32.TF32 R20, R180, R12.reuse, R124 ;  /* 0x0000000cb414723c */ /* 0x088fe2000008107c */
[----:B------:R2:W-:Y:S07]  /*2a0e0*/  STL.64 [R1+0x4b8], R18 ;  /* 0x0004b81201007387 */ /* 0x0005ee0000100a00 */
[-C--:B--2---:R-:W-:Y:S07]  /*2a0f0*/  HMMA.1688.F32.TF32 R16, R184, R12.reuse, R120 ;  /* 0x0000000cb810723c */ /* 0x084fee0000081078 */
[----:B------:R-:W-:Y:S04]  /*2a100*/  STL.64 [R1+0x700], R24 ;  /* 0x0007001801007387 */ /* 0x000fe80000100a00 */
[----:B------:R2:W-:Y:S04]  /*2a110*/  STL.64 [R1+0x708], R26 ;  /* 0x0007081a01007387 */ /* 0x0005e80000100a00 */
        /* <DEDUP_REMOVED lines=77> */
[-C--:B---3--:R-:W-:Y:S08]  /*2a5f0*/  HMMA.1688.F32.TF32 R16, R200, R12.reuse, R64 ;  /* 0x0000000cc810723c */ /* 0x088ff00000081040 */
[----:B------:R-:W-:Y:S01]  /*2a600*/  HMMA.1688.F32.TF32 R12, R204, R12, R156 ;  /* 0x0000000ccc0c723c */ /* 0x000fe2000008109c */
[----:B------:R-:W-:Y:S11]  /*2a610*/  LDSM.16.M88.4 R156, [R5+0x57800] ;  /* 0x05780000059c783b */ /* 0x000ff60000000200 */
[----:B------:R-:W-:Y:S04]  /*2a620*/  @!UPT UIADD3 URZ, URZ, URZ, URZ ;  /* 0x0000003f3f3ff290 */ /* 0x000fe8000fffe03f */
[----:B------:R-:W-:Y:S02]  /*2a630*/  IMAD.MOV.U32 R3, RZ, RZ, R19 ;  /* 0x000000ffff037224 */ /* 0x000fe400078e0013 */
[----:B------:R-:W-:Y:S02]  /*2a640*/  IMAD.MOV.U32 R100, RZ, RZ, R18 ;  /* 0x000000ffff647224 */ /* 0x000fe400078e0012 */
[----:B------:R-:W-:Y:S02]  /*2a650*/  IMAD.MOV.U32 R32, RZ, RZ, R17 ;  /* 0x000000ffff207224 */ /* 0x000fe400078e0011 */
[----:B------:R-:W-:Y:S01]  /*2a660*/  IMAD.MOV.U32 R29, RZ, RZ, R16 ;  /* 0x000000ffff1d7224 */ /* 0x000fe200078e0010 */
[----:B------:R-:W-:Y:S01]  /*2a670*/  STL [R1+0x1cc8], R3 ;  /* 0x001cc80301007387 */ /* 0x000fe20000100800 */
[-C--:B--2---:R-:W-:Y:S03]  /*2a680*/  HMMA.1688.F32.TF32 R20, R36, R8.reuse, R56 ;  /* 0x000000082414723c */ /* 0x084fe60000081038 */
[----:B------:R-:W-:Y:S04]  /*2a690*/  STL [R1+0x1cc4], R100 ;  /* 0x001cc46401007387 */ /* 0x000fe80000100800 */
[----:B------:R-:W-:Y:S04]  /*2a6a0*/  STL [R1+0x1cc0], R32 ;  /* 0x001cc02001007387 */ /* 0x000fe80000100800 */
[----:B------:R-:W-:Y:S04]  /*2a6b0*/  STL [R1+0x1cbc], R29 ;  /* 0x001cbc1d01007387 */ /* 0x000fe80000100800 */
[----:B------:R-:W-:Y:S04]  /*2a6c0*/  STL.64 [R1+0x1210], R12 ;  /* 0x0012100c01007387 */ /* 0x000fe80000100a00 */
[----:B------:R4:W-:Y:S05]  /*2a6d0*/  STL.64 [R1+0x1218], R14 ;  /* 0x0012180e01007387 */ /* 0x0009ea0000100a00 */
[----:B------:R-:W-:Y:S01]  /*2a6e0*/  MOV R18, R20 ;  /* 0x0000001400127202 */ /* 0x000fe20000000f00 */
[----:B------:R-:W-:Y:S01]  /*2a6f0*/  IMAD.MOV.U32 R19, RZ, RZ, R21 ;  /* 0x000000ffff137224 */ /* 0x000fe200078e0015 */
[----:B----4-:R-:W-:Y:S01]  /*2a700*/  HMMA.1688.F32.TF32 R12, R40, R8, R132 ;  /* 0x00000008280c723c */ /* 0x010fe20000081084 */
[----:B------:R-:W-:Y:S01]  /*2a710*/  IMAD.MOV.U32 R27, RZ, RZ, R22 ;  /* 0x000000ffff1b7224 */ /* 0x000fe200078e0016 */
[----:B------:R-:W2:Y:S01]  /*2a720*/  LDSM.16.M88.4 R132, [R5+0x54800] ;  /* 0x054800000584783b */ /* 0x000ea20000000200 */
[----:B------:R-:W-:-:S05]  /*2a730*/  IMAD.MOV.U32 R26, RZ, RZ, R23 ;  /* 0x000000ffff1a7224 */ /* 0x000fca00078e0017 */
[-C--:B------:R-:W-:Y:S08]  /*2a740*/  HMMA.1688.F32.TF32 R20, R44, R8.reuse, R92 ;  /* 0x000000082c14723c */ /* 0x080ff0000008105c */
[-C--:B------:R-:W-:Y:S07]  /*2a750*/  HMMA.1688.F32.TF32 R28, R48, R8.reuse, R80 ;  /* 0x00000008301c723c */ /* 0x080fee0000081050 */
[----:B------:R-:W-:Y:S04]  /*2a760*/  STL.64 [R1+0x230], R12 ;  /* 0x0002300c01007387 */ /* 0x000fe80000100a00 */
[----:B------:R3:W-:Y:S04]  /*2a770*/  STL.64 [R1+0x238], R14 ;  /* 0x0002380e01007387 */ /* 0x0007e80000100a00 */
[----:B------:R-:W-:Y:S04]  /*2a780*/  STL.64 [R1+0x240], R20 ;  /* 0x0002401401007387 */ /* 0x000fe80000100a00 */
[----:B------:R4:W-:Y:S01]  /*2a790*/  STL.64 [R1+0x248], R22 ;  /* 0x0002481601007387 */ /* 0x0009e20000100a00 */
[-C--:B---3--:R-:W-:Y:S08]  /*2a7a0*/  HMMA.1688.F32.TF32 R12, R52, R8.reuse, R72 ;  /* 0x00000008340c723c */ /* 0x088ff00000081048 */
[-C--:B----4-:R-:W-:Y:S01]  /*2a7b0*/  HMMA.1688.F32.TF32 R20, R164, R8.reuse, R88 ;  /* 0x00000008a414723c */ /* 0x090fe20000081058 */
[----:B------:R-:W-:Y:S04]  /*2a7c0*/  STL.64 [R1+0x250], R28 ;  /* 0x0002501c01007387 */ /* 0x000fe80000100a00 */
[----:B------:R-:W-:Y:S10]  /*2a7d0*/  STL.64 [R1+0x258], R30 ;  /* 0x0002581e01007387 */ /* 0x000ff40000100a00 */
[----:B------:R-:W-:Y:S04]  /*2a7e0*/  STL.64 [R1+0x280], R12 ;  /* 0x0002800c01007387 */ /* 0x000fe80000100a00 */
[----:B------:R3:W-:Y:S04]  /*2a7f0*/  STL.64 [R1+0x288], R14 ;  /* 0x0002880e01007387 */ /* 0x0007e80000100a00 */
[----:B------:R-:W-:Y:S04]  /*2a800*/  STL.64 [R1+0x270], R20 ;  /* 0x0002701401007387 */ /* 0x000fe80000100a00 */
[----:B------:R4:W-:Y:S01]  /*2a810*/  STL.64 [R1+0x278], R22 ;  /* 0x0002781601007387 */ /* 0x0009e20000100a00 */
[-C--:B---3--:R-:W-:Y:S08]  /*2a820*/  HMMA.1688.F32.TF32 R12, R168, R8.reuse, R60 ;  /* 0x00000008a80c723c */ /* 0x088ff0000008103c */
[-C--:B----4-:R-:W-:Y:S08]  /*2a830*/  HMMA.1688.F32.TF32 R20, R172, R8.reuse, R208 ;  /* 0x00000008ac14723c */ /* 0x090ff000000810d0 */
[-C--:B------:R-:W-:Y:S07]  /*2a840*/  HMMA.1688.F32.TF32 R28, R180, R8.reuse, R140 ;  /* 0x00000008b41c723c */ /* 0x080fee000008108c */
[----:B------:R-:W-:Y:S04]  /*2a850*/  STL.64 [R1+0x260], R12 ;  /* 0x0002600c01007387 */ /* 0x000fe80000100a00 */
[----:B------:R3:W-:Y:S04]  /*2a860*/  STL.64 [R1+0x268], R14 ;  /* 0x0002680e01007387 */ /* 0x0007e80000100a00 */
[----:B------:R-:W-:Y:S04]  /*2a870*/  STL.64 [R1+0x330], R20 ;  /* 0x0003301401007387 */ /* 0x000fe80000100a00 */
[----:B------:R4:W-:Y:S01]  /*2a880*/  STL.64 [R1+0x338], R22 ;  /* 0x0003381601007387 */ /* 0x0009e20000100a00 */
[-C--:B---3--:R-:W-:Y:S08]  /*2a890*/  HMMA.1688.F32.TF32 R12, R176, R8.reuse, R144 ;  /* 0x00000008b00c723c */ /* 0x088ff00000081090 */
[-C--:B----4-:R-:W-:Y:S11]  /*2a8a0*/  HMMA.1688.F32.TF32 R20, R184, R8.reuse, R124 ;  /* 0x00000008b814723c */ /* 0x090ff6000008107c */
[----:B------:R-:W-:Y:S04]  /*2a8b0*/  @!UPT UIADD3 URZ, URZ, URZ, URZ ;  /* 0x0000003f3f3ff290 */ /* 0x000fe8000fffe03f */
[----:B------:R-:W-:Y:S04]  /*2a8c0*/  STL.64 [R1+0x510], R12 ;  /* 0x0005100c01007387 */ /* 0x000fe80000100a00 */
[----:B------:R3:W-:Y:S04]  /*2a8d0*/  STL.64 [R1+0x518], R14 ;  /* 0x0005180e01007387 */ /* 0x0007e80000100a00 */
[----:B------:R-:W-:Y:S04]  /*2a8e0*/  STL.64 [R1+0x730], R28 ;  /* 0x0007301c01007387 */ /* 0x000fe80000100a00 */
[----:B------:R4:W-:Y:S01]  /*2a8f0*/  STL.64 [R1+0x738], R30 ;  /* 0x0007381e01007387 */ /* 0x0009e20000100a00 */
[-C--:B---3--:R-:W-:Y:S03]  /*2a900*/  HMMA.1688.F32.TF32 R12, R188, R8.reuse, R120 ;  /* 0x00000008bc0c723c */ /* 0x088fe60000081078 */
[----:B------:R-:W-:Y:S04]  /*2a910*/  STL.64 [R1+0x8f0], R20 ;  /* 0x0008f01401007387 */ /* 0x000fe80000100a00 */
[----:B------:R3:W-:Y:S01]  /*2a920*/  STL.64 [R1+0x8f8], R22 ;  /* 0x0008f81601007387 */ /* 0x0007e20000100a00 */
[-C--:B----4-:R-:W-:Y:S08]  /*2a930*/  HMMA.1688.F32.TF32 R28, R192, R8.reuse, R112 ;  /* 0x00000008c01c723c */ /* 0x090ff00000081070 */
[-C--:B---3--:R-:W-:Y:S07]  /*2a940*/  HMMA.1688.F32.TF32 R20, R196, R8.reuse, R116 ;  /* 0x00000008c414723c */ /* 0x088fee0000081074 */
[----:B------:R-:W-:Y:S04]  /*2a950*/  STL.64 [R1+0x9a0], R12 ;  /* 0x0009a00c01007387 */ /* 0x000fe80000100a00 */
[----:B------:R3:W-:Y:S04]  /*2a960*/  STL.64 [R1+0x9a8], R14 ;  /* 0x0009a80e01007387 */ /* 0x0007e80000100a00 */
[----:B------:R-:W-:Y:S04]  /*2a970*/  STL.64 [R1+0xdf0], R28 ;  /* 0x000df01c01007387 */ /* 0x000fe80000100a00 */
[----:B------:R-:W-:Y:S01]  /*2a980*/  STL.64 [R1+0xdf8], R30 ;  /* 0x000df81e01007387 */ /* 0x000fe20000100a00 */
[----:B---3--:R-:W-:Y:S03]  /*2a990*/  HMMA.1688.F32.TF32 R12, R200, R8, R108 ;  /* 0x00000008c80c723c */ /* 0x008fe6000008106c */
[----:B------:R3:W-:Y:S04]  /*2a9a0*/  STL.64 [R1+0xf30], R20 ;  /* 0x000f301401007387 */ /* 0x0007e80000100a00 */
[----:B------:R-:W-:Y:S01]  /*2a9b0*/  STL.64 [R1+0xf38], R22 ;  /* 0x000f381601007387 */ /* 0x000fe20000100a00 */
[----:B------:R-:W-:-:S03]  /*2a9c0*/  IMAD.MOV.U32 R110, RZ, RZ, R6 ;  /* 0x000000ffff6e7224 */ /* 0x000fc600078e0006 */
[----:B------:R-:W4:Y:S01]  /*2a9d0*/  LDL.LU R108, [R1+0x200] ;  /* 0x00020000016c7983 */ /* 0x000f220000300800 */
[----:B------:R-:W-:-:S03]  /*2a9e0*/  IMAD.MOV.U32 R111, RZ, RZ, R7 ;  /* 0x000000ffff6f7224 */ /* 0x000fc600078e0007 */
[----:B------:R-:W4:Y:S04]  /*2a9f0*/  LDL.LU R109, [R1+0x204] ;  /* 0x00020400016d7983 */ /* 0x000f280000300800 */
        /* <DEDUP_REMOVED lines=56> */
[----:B------:R-:W-:Y:S01]  /*2ad80*/  IMAD.MOV.U32 R17, RZ, RZ, R12 ;  /* 0x000000ffff117224 */ /* 0x000fe200078e000c */
[----:B---3--:R-:W-:Y:S01]  /*2ad90*/  MOV R20, R13 ;  /* 0x0000000d00147202 */ /* 0x008fe20000000f00 */
[----:B------:R-:W-:-:S02]  /*2ada0*/  IMAD.MOV.U32 R21, RZ, RZ, R14 ;  /* 0x000000ffff157224 */ /* 0x000fc400078e000e */
[----:B------:R-:W-:Y:S02]  /*2adb0*/  IMAD.MOV.U32 R28, RZ, RZ, R15 ;  /* 0x000000ffff1c7224 */ /* 0x000fe400078e000f */
[----:B------:R-:W-:Y:S01]  /*2adc0*/  HMMA.1688.F32.TF32 R12, R204, R8, R136 ;  /* 0x00000008cc0c723c */ /* 0x000fe20000081088 */
[----:B------:R-:W3:Y:S04]  /*2add0*/  LDSM.16.M88.4 R136, [R5+0x55000] ;  /* 0x055000000588783b */ /* 0x000ee80000000200 */
[----:B------:R1:W-:Y:S04]  /*2ade0*/  STL [R1+0x1cd8], R28 ;  /* 0x001cd81c01007387 */ /* 0x0003e80000100800 */
[----:B------:R-:W-:Y:S04]  /*2adf0*/  STL [R1+0x1cd4], R21 ;  /* 0x001cd41501007387 */ /* 0x000fe80000100800 */
[----:B------:R-:W-:Y:S04]  /*2ae00*/  STL [R1+0x1cd0], R20 ;  /* 0x001cd01401007387 */ /* 0x000fe80000100800 */
[----:B------:R-:W-:Y:S07]  /*2ae10*/  STL [R1+0x1ccc], R17 ;  /* 0x001ccc1101007387 */ /* 0x000fee0000100800 */
[----:B------:R-:W-:-:S02]  /*2ae20*/  IMAD.MOV.U32 R8, RZ, RZ, R13 ;  /* 0x000000ffff087224 */ /* 0x000fc400078e000d */
[----:B------:R-:W-:Y:S02]  /*2ae30*/  IMAD.MOV.U32 R9, RZ, RZ, R12 ;  /* 0x000000ffff097224 */ /* 0x000fe400078e000c */
[----:B--2---:R-:W-:Y:S01]  /*2ae40*/  IMAD.MOV.U32 R119, RZ, RZ, R6 ;  /* 0x000000ffff777224 */ /* 0x004fe200078e0006 */
[----:B------:R-:W-:Y:S02]  /*2ae50*/  MOV R6, R15 ;  /* 0x0000000f00067202 */ /* 0x000fe40000000f00 */
[----:B----4-:R-:W-:Y:S01]  /*2ae60*/  MOV R118, R7 ;  /* 0x0000000700767202 */ /* 0x010fe20000000f00 */
[----:B------:R-:W-:Y:S02]  /*2ae70*/  IMAD.MOV.U32 R7, RZ, RZ, R14 ;  /* 0x000000ffff077224 */ /* 0x000fe400078e000e */
[----:B------:R-:W-:Y:S04]  /*2ae80*/  STL [R1+0x1ce8], R6 ;  /* 0x001ce80601007387 */ /* 0x000fe80000100800 */
[----:B------:R-:W-:Y:S04]  /*2ae90*/  STL [R1+0x1ce4], R7 ;  /* 0x001ce40701007387 */ /* 0x000fe80000100800 */
[----:B------:R-:W-:Y:S04]  /*2aea0*/  STL [R1+0x1ce0], R8 ;  /* 0x001ce00801007387 */ /* 0x000fe80000100800 */
[----:B------:R2:W-:Y:S01]  /*2aeb0*/  STL [R1+0x1cdc], R9 ;  /* 0x001cdc0901007387 */ /* 0x0005e20000100800 */
[-C--:B-1----:R-:W-:Y:S08]  /*2aec0*/  HMMA.1688.F32.TF32 R28, R36, R128.reuse, R64 ;  /* 0x00000080241c723c */ /* 0x082ff00000081040 */
[-C--:B--2---:R-:W-:Y:S11]  /*2aed0*/  HMMA.1688.F32.TF32 R8, R44, R128.reuse, R92 ;  /* 0x000000802c08723c */ /* 0x084ff6000008105c */
[----:B------:R-:W-:Y:S05]  /*2aee0*/  @!UPT UIADD3 URZ, URZ, URZ, URZ ;  /* 0x0000003f3f3ff290 */ /* 0x000fea000fffe03f */
[----:B------:R-:W-:Y:S02]  /*2aef0*/  IMAD.MOV.U32 R14, RZ, RZ, R28 ;  /* 0x000000ffff0e7224 */ /* 0x000fe400078e001c */
[----:B------:R-:W-:Y:S02]  /*2af00*/  IMAD.MOV.U32 R15, RZ, RZ, R29 ;  /* 0x000000ffff0f7224 */ /* 0x000fe400078e001d */
[----:B------:R-:W-:Y:S02]  /*2af10*/  IMAD.MOV.U32 R22, RZ, RZ, R30 ;  /* 0x000000ffff167224 */ /* 0x000fe400078e001e */
[----:B------:R-:W-:Y:S02]  /*2af20*/  IMAD.MOV.U32 R23, RZ, RZ, R31 ;  /* 0x000000ffff177224 */ /* 0x000fe400078e001f */
[-C--:B------:R-:W-:Y:S08]  /*2af30*/  HMMA.1688.F32.TF32 R28, R40, R128.reuse, R56 ;  /* 0x00000080281c723c */ /* 0x080ff00000081038 */
        /* <DEDUP_REMOVED lines=16> */
[-C--:B--2---:R-:W-:Y:S03]  /*2b040*/  HMMA.1688.F32.TF32 R8, R176, R128.reuse, R144 ;  /* 0x00000080b008723c */ /* 0x084fe60000081090 */
[----:B------:R-:W-:Y:S04]  /*2b050*/  STL.64 [R1+0x1a0], R32 ;  /* 0x0001a02001007387 */ /* 0x000fe80000100a00 */
[----:B------:R1:W-:Y:S08]  /*2b060*/  STL.64 [R1+0x1a8], R34 ;  /* 0x0001a82201007387 */ /* 0x0003f00000100a00 */
        /* <DEDUP_REMOVED lines=15> */
[----:B--2---:R-:W-:Y:S03]  /*2b160*/  HMMA.1688.F32.TF32 R8, R200, R128, R108 ;  /* 0x00000080c808723c */ /* 0x004fe6000008106c */
[----:B------:R1:W-:Y:S04]  /*2b170*/  STL.64 [R1+0xc40], R32 ;  /* 0x000c402001007387 */ /* 0x0003e80000100a00 */
[----:B------:R-:W-:Y:S08]  /*2b180*/  STL.64 [R1+0xc48], R34 ;  /* 0x000c482201007387 */ /* 0x000ff00000100a00 */
[----:B------:R2:W-:Y:S09]  /*2b190*/  STL.64 [R1+0xe10], R28 ;  /* 0x000e101c01007387 */ /* 0x0005f20000100a00 */
[----:B------:R-:W-:Y:S01]  /*2b1a0*/  MOV R100, R8 ;  /* 0x0000000800647202 */ /* 0x000fe20000000f00 */
[----:B-1----:R-:W-:-:S02]  /*2b1b0*/  IMAD.MOV.U32 R32, RZ, RZ, R9 ;  /* 0x000000ffff207224 */ /* 0x002fc400078e0009 */
[----:B--2---:R-:W-:Y:S02]  /*2b1c0*/  IMAD.MOV.U32 R29, RZ, RZ, R10 ;  /* 0x000000ffff1d7224 */ /* 0x004fe400078e000a */
[----:B------:R-:W-:Y:S02]  /*2b1d0*/  IMAD.MOV.U32 R16, RZ, RZ, R11 ;  /* 0x000000ffff107224 */ /* 0x000fe400078e000b */
[----:B------:R-:W-:Y:S01]  /*2b1e0*/  HMMA.1688.F32.TF32 R8, R204, R128, R160 ;  /* 0x00000080cc08723c */ /* 0x000fe200000810a0 */
[----:B------:R-:W-:Y:S04]  /*2b1f0*/  STL.64 [R1+0xe18], R30 ;  /* 0x000e181e01007387 */ /* 0x000fe80000100a00 */
[----:B------:R-:W-:Y:S04]  /*2b200*/  STL [R1+0x1cf8], R16 ;  /* 0x001cf81001007387 */ /* 0x000fe80000100800 */
[----:B------:R-:W-:Y:S04]  /*2b210*/  STL [R1+0x1cf4], R29 ;  /* 0x001cf41d01007387 */ /* 0x000fe80000100800 */
[----:B------:R1:W-:Y:S04]  /*2b220*/  STL [R1+0x1cf0], R32 ;  /* 0x001cf02001007387 */ /* 0x0003e80000100800 */
[----:B------:R-:W-:Y:S04]  /*2b230*/  STL [R1+0x1cec], R100 ;  /* 0x001cec6401007387 */ /* 0x000fe80000100800 */
[----:B------:R-:W2:Y:S04]  /*2b240*/  LDL.LU R120, [R1+0x3a0] ;  /* 0x0003a00001787983 */ /* 0x000ea80000300800 */
        /* <DEDUP_REMOVED lines=61> */
[-C--:B-1----:R-:W-:Y:S11]  /*2b620*/  HMMA.1688.F32.TF32 R32, R36, R132.reuse, R64 ;  /* 0x000000842420723c */ /* 0x082ff60000081040 */
[----:B------:R-:W-:Y:S11]  /*2b630*/  @!UPT UIADD3 URZ, URZ, URZ, URZ ;  /* 0x0000003f3f3ff290 */ /* 0x000ff6000fffe03f */
[----:B------:R-:W-:Y:S02]  /*2b640*/  @!UPT UIADD3 URZ, URZ, URZ, URZ ;  /* 0x0000003f3f3ff290 */ /* 0x000fe4000fffe03f */
[----:B------:R-:W-:Y:S01]  /*2b650*/  IMAD.MOV.U32 R31, RZ, RZ, R32 ;  /* 0x000000ffff1f7224 */ /* 0x000fe200078e0020 */
[----:B------:R-:W-:Y:S01]  /*2b660*/  MOV R30, R33 ;  /* 0x00000021001e7202 */ /* 0x000fe20000000f00 */
[----:B----4-:R-:W-:Y:S02]  /*2b670*/  IMAD.MOV.U32 R10, RZ, RZ, R34 ;  /* 0x000000ffff0a7224 */ /* 0x010fe400078e0022 */
[----:B------:R-:W-:Y:S02]  /*2b680*/  IMAD.MOV.U32 R11, RZ, RZ, R35 ;  /* 0x000000ffff0b7224 */ /* 0x000fe400078e0023 */
[-C--:B--2---:R-:W-:Y:S08]  /*2b690*/  HMMA.1688.F32.TF32 R32, R40, R132.reuse, R56 ;  /* 0x000000842820723c */ /* 0x084ff00000081038 */
[-C--:B---3--:R-:W-:Y:S08]  /*2b6a0*/  HMMA.1688.F32.TF32 R64, R44, R132.reuse, R92 ;  /* 0x000000842c40723c */ /* 0x088ff0000008105c */
[-C--:B------:R-:W-:Y:S07]  /*2b6b0*/  HMMA.1688.F32.TF32 R56, R48, R132.reuse, R112 ;  /* 0x000000843038723c */ /* 0x080fee0000081070 */
[----:B------:R-:W-:Y:S04]  /*2b6c0*/  STL.64 [R1+0xf0], R32 ;  /* 0x0000f02001007387 */ /* 0x000fe80000100a00 */
[----:B------:R1:W-:Y:S02]  /*2b6d0*/  STL.64 [R1+0xf8], R34 ;  /* 0x0000f82201007387 */ /* 0x0003e40000100a00 */
[-C--:B-1----:R-:W-:Y:S02]  /*2b6e0*/  HMMA.1688.F32.TF32 R32, R52, R132.reuse, R116 ;  /* 0x000000843420723c */ /* 0x082fe40000081074 */
[----:B------:R-:W-:Y:S04]  /*2b6f0*/  STL.64 [R1+0x160], R64 ;  /* 0x0001604001007387 */ /* 0x000fe80000100a00 */
[----:B------:R-:W-:Y:S04]  /*2b700*/  STL.64 [R1+0x168], R66 ;  /* 0x0001684201007387 */ /* 0x000fe80000100a00 */
[----:B------:R-:W2:Y:S04]  /*2b710*/  LDL.LU R112, [R1+0x1e0] ;  /* 0x0001e00001707983 */ /* 0x000ea80000300800 */
[----:B------:R-:W-:Y:S04]  /*2b720*/  STL.64 [R1+0x130], R56 ;  /* 0x0001303801007387 */ /* 0x000fe80000100a00 */
[----:B------:R-:W-:Y:S05]  /*2b730*/  STL.64 [R1+0x138], R58 ;  /* 0x0001383a01007387 */ /* 0x000fea0000100a00 */
[----:B------:R-:W-:Y:S04]  /*2b740*/  STL.64 [R1+0xc0], R32 ;  /* 0x0000c02001007387 */ /* 0x000fe80000100a00 */
[----:B------:R1:W-:Y:S04]  /*2b750*/  STL.64 [R1+0xc8], R34 ;  /* 0x0000c82201007387 */ /* 0x0003e80000100a00 */
[----:B------:R-:W2:Y:S04]  /*2b760*/  LDL.LU R113, [R1+0x1e4] ;  /* 0x0001e40001717983 */ /* 0x000ea80000300800 */
[----:B------:R-:W2:Y:S01]  /*2b770*/  LDL.LU R114, [R1+0x1e8] ;  /* 0x0001e80001727983 */ /* 0x000ea20000300800 */
[----:B-1----:R-:W-:Y:S01]  /*2b780*/  HMMA.1688.F32.TF32 R32, R164, R132, R108 ;  /* 0x00000084a420723c */ /* 0x002fe2000008106c */
[----:B------:R-:W-:-:S02]  /*2b790*/  IMAD.MOV.U32 R115, RZ, RZ, R4 ;  /* 0x000000ffff737224 */ /* 0x000fc400078e0004 */
[----:B------:R-:W3:Y:S04]  /*2b7a0*/  LDL.LU R4, [R1+0x1f78] ;  /* 0x001f780001047983 */ /* 0x000ee80000300800 */
[----:B------:R-:W4:Y:S11]  /*2b7b0*/  LDL.LU R116, [R1+0x1290] ;  /* 0x0012900001747983 */ /* 0x000f360000300800 */
[----:B------:R-:W-:Y:S05]  /*2b7c0*/  @!UPT UIADD3 URZ, URZ, URZ, URZ ;  /* 0x0000003f3f3ff290 */ /* 0x000fea000fffe03f */
[----:B------:R-:W-:Y:S04]  /*2b7d0*/  STL.64 [R1+0x90], R32 ;  /* 0x0000902001007387 */ /* 0x000fe80000100a00 */
[----:B------:R1:W-:Y:S04]  /*2b7e0*/  STL.64 [R1+0x98], R34 ;  /* 0x0000982201007387 */ /* 0x0003e80000100a00 */
[----:B------:R-:W4:Y:S04]  /*2b7f0*/  LDL.LU R117, [R1+0x1294] ;  /* 0x0012940001757983 */ /* 0x000f280000300800 */
[----:B------:R-:W4:Y:S04]  /*2b800*/  LDL.LU R118, [R1+0x1298] ;  /* 0x0012980001767983 */ /* 0x000f280000300800 */
[----:B------:R-:W4:Y:S04]  /*2b810*/  LDL.LU R119, [R1+0x129c] ;  /* 0x00129c0001777983 */ /* 0x000f280000300800 */
[----:B------:R-:W3:Y:S04]  /*2b820*/  LDL.LU R108, [R1+0x11c0] ;  /* 0x0011c000016c7983 */ /* 0x000ee80000300800 */
[----:B------:R-:W3:Y:S04]  /*2b830*/  LDL.LU R109, [R1+0x11c4] ;  /* 0x0011c400016d7983 */ /* 0x000ee80000300800 */
[----:B------:R-:W3:Y:S01]  /*2b840*/  LDL.LU R110, [R1+0x11c8] ;  /* 0x0011c800016e7983 */ /* 0x000ee20000300800 */
[-C--:B-1----:R-:W-:Y:S03]  /*2b850*/  HMMA.1688.F32.TF32 R32, R168, R132.reuse, R140 ;  /* 0x00000084a820723c */ /* 0x082fe6000008108c */
[----:B------:R-:W1:Y:S05]  /*2b860*/  LDSM.16.M88.4 R140, [R5+0x55800] ;  /* 0x05580000058c783b */ /* 0x000e6a0000000200 */
[-C--:B------:R-:W-:Y:S08]  /*2b870*/  HMMA.1688.F32.TF32 R240, R172, R132.reuse, R80 ;  /* 0x00000084acf0723c */ /* 0x080ff00000081050 */
[-C--:B------:R-:W-:Y:S07]  /*2b880*/  HMMA.1688.F32.TF32 R56, R176, R132.reuse, R72 ;  /* 0x00000084b038723c */ /* 0x080fee0000081048 */
[----:B------:R-:W-:Y:S01]  /*2b890*/  STL.64 [R1], R32 ;  /* 0x0000002001007387 */ /* 0x000fe20000100a00 */
[-C--:B------:R-:W-:Y:S03]  /*2b8a0*/  HMMA.1688.F32.TF32 R64, R180, R132.reuse, R88 ;  /* 0x00000084b440723c */ /* 0x080fe60000081058 */
[----:B------:R1:W-:Y:S04]  /*2b8b0*/  STL.64 [R1+0x8], R34 ;  /* 0x0000082201007387 */ /* 0x0003e80000100a00 */
[----:B------:R-:W-:Y:S04]  /*2b8c0*/  STL.64 [R1+0x1d70], R242 ;  /* 0x001d70f201007387 */ /* 0x000fe80000100a00 */
[----:B------:R-:W-:Y:S01]  /*2b8d0*/  STL.64 [R1+0x1d68], R240 ;  /* 0x001d68f001007387 */ /* 0x000fe20000100a00 */
[-C--:B-1----:R-:W-:Y:S03]  /*2b8e0*/  HMMA.1688.F32.TF32 R32, R184, R132.reuse, R60 ;  /* 0x00000084b820723c */ /* 0x082fe6000008103c */
[----:B------:R-:W-:Y:S04]  /*2b8f0*/  STL.64 [R1+0x2b0], R56 ;  /* 0x0002b03801007387 */ /* 0x000fe80000100a00 */
[----:B------:R1:W-:Y:S02]  /*2b900*/  STL.64 [R1+0x2b8], R58 ;  /* 0x0002b83a01007387 */ /* 0x0003e40000100a00 */
[-C--:B-1----:R-:W-:Y:S02]  /*2b910*/  HMMA.1688.F32.TF32 R56, R188, R132.reuse, R208 ;  /* 0x00000084bc38723c */ /* 0x082fe400000810d0 */
[----:B------:R-:W-:Y:S04]  /*2b920*/  STL.64 [R1+0x4d0], R64 ;  /* 0x0004d04001007387 */ /* 0x000fe80000100a00 */
[----:B------:R-:W-:Y:S08]  /*2b930*/  STL.64 [R1+0x4d8], R66 ;  /* 0x0004d84201007387 */ /* 0x000ff00000100a00 */
[----:B------:R-:W-:Y:S01]  /*2b940*/  STL.64 [R1+0x690], R32 ;  /* 0x0006902001007387 */ /* 0x000fe20000100a00 */
[-C--:B------:R-:W-:Y:S03]  /*2b950*/  HMMA.1688.F32.TF32 R60, R192, R132.reuse, R144 ;  /* 0x00000084c03c723c */ /* 0x080fe60000081090 */
[----:B------:R1:W-:Y:S05]  /*2b960*/  STL.64 [R1+0x698], R34 ;  /* 0x0006982201007387 */ /* 0x0003ea0000100a00 */
[----:B------:R-:W-:Y:S01]  /*2b970*/  STL.64 [R1+0x820], R56 ;  /* 0x0008203801007387 */ /* 0x000fe20000100a00 */
[-C--:B-1----:R-:W-:Y:S03]  /*2b980*/  HMMA.1688.F32.TF32 R32, R196, R132.reuse, R124 ;  /* 0x00000084c420723c */ /* 0x082fe6000008107c */
[----:B------:R1:W-:Y:S05]  /*2b990*/  STL.64 [R1+0x828], R58 ;  /* 0x0008283a01007387 */ /* 0x0003ea0000100a00 */
[----:B-1----:R-:W-:Y:S06]  /*2b9a0*/  HMMA.1688.F32.TF32 R56, R200, R132, R120 ;  /* 0x00000084c838723c */ /* 0x002fec0000081078 */
[----:B------:R-:W-:Y:S04]  /*2b9b0*/  STL.64 [R1+0x920], R60 ;  /* 0x0009203c01007387 */ /* 0x000fe80000100a00 */
[----:B------:R-:W-:Y:S05]  /*2b9c0*/  STL.64 [R1+0x928], R62 ;  /* 0x0009283e01007387 */ /* 0x000fea0000100a00 */
[----:B------:R1:W-:Y:S09]  /*2b9d0*/  STL.64 [R1+0xcf0], R32 ;  /* 0x000cf02001007387 */ /* 0x0003f20000100a00 */
[----:B------:R-:W-:Y:S01]  /*2b9e0*/  MOV R252, R56 ;  /* 0x0000003800fc7202 */ /* 0x000fe20000000f00 */
[----:B------:R-:W-:-:S02]  /*2b9f0*/  IMAD.MOV.U32 R101, RZ, RZ, R57 ;  /* 0x000000ffff657224 */ /* 0x000fc400078e0039 */
[----:B-1----:R-:W-:Y:S02]  /*2ba00*/  IMAD.MOV.U32 R33, RZ, RZ, R58 ;  /* 0x000000ffff217224 */ /* 0x002fe400078e003a */
[----:B------:R-:W-:Y:S01]  /*2ba10*/  IMAD.MOV.U32 R25, RZ, RZ, R59 ;  /* 0x000000ffff197224 */ /* 0x000fe200078e003b */
[----:B------:R-:W-:Y:S04]  /*2ba20*/  STL.64 [R1+0xcf8], R34 ;  /* 0x000cf82201007387 */ /* 0x000fe80000100a00 */
[----:B------:R-:W-:Y:S04]  /*2ba30*/  STL [R1+0x1d08], R25 ;  /* 0x001d081901007387 */ /* 0x000fe80000100800 */
[----:B------:R-:W-:Y:S04]  /*2ba40*/  STL [R1+0x1d04], R33 ;  /* 0x001d042101007387 */ /* 0x000fe80000100800 */
[----:B------:R-:W-:Y:S04]  /*2ba50*/  STL [R1+0x1d00], R101 ;  /* 0x001d006501007387 */ /* 0x000fe80000100800 */
[----:B------:R-:W-:Y:S01]  /*2ba60*/  STL [R1+0x1cfc], R252 ;  /* 0x001cfcfc01007387 */ /* 0x000fe20000100800 */
[----:B--2---:R-:W-:Y:S11]  /*2ba70*/  HMMA.1688.F32.TF32 R56, R204, R132, R112 ;  /* 0x00000084cc38723c */ /* 0x004ff60000081070 */
[----:B------:R-:W-:Y:S11]  /*2ba80*/  @!UPT UIADD3 URZ, URZ, URZ, URZ ;  /* 0x0000003f3f3ff290 */ /* 0x000ff6000fffe03f */
[----:B------:R-:W-:Y:S01]  /*2ba90*/  @!UPT UIADD3 URZ, URZ, URZ, URZ ;  /* 0x0000003f3f3ff290 */ /* 0x000fe2000fffe03f */
[----:B------:R4:W-:Y:S01]  /*2baa0*/  STL.64 [R1+0xfd0], R56 ;  /* 0x000fd03801007387 */ /* 0x0009e20000100a00 */
[----:B------:R-:W-:Y:S01]  /*2bab0*/  IMAD.MOV.U32 R129, RZ, RZ, R58 ;  /* 0x000000ffff817224 */ /* 0x000fe200078e003a */
[----:B------:R-:W-:Y:S02]  /*2bac0*/  MOV R128, R59 ;  /* 0x0000003b00807202 */ /* 0x000fe40000000f00 */
[-C--:B----4-:R-:W-:Y:S01]  /*2bad0*/  HMMA.1688.F32.TF32 R56, R36, R136.reuse, R116 ;  /* 0x000000882438723c */ /* 0x090fe20000081074 */
[----:B---3--:R-:W-:Y:S02]  /*2bae0*/  IMAD.MOV.U32 R111, RZ, RZ, R4 ;  /* 0x000000ffff6f7224 */ /* 0x008fe400078e0004 */
[----:B------:R-:W-:Y:S11]  /*2baf0*/  STL [R1+0x1d10], R128 ;  /* 0x001d108001007387 */ /* 0x000ff60000100800 */
[----:B------:R-:W-:Y:S10]  /*2bb00*/  @!UPT UIADD3 URZ, URZ, URZ, URZ ;  /* 0x0000003f3f3ff290 */ /* 0x000ff4000fffe03f */
[----:B------:R-:W-:Y:S02]  /*2bb10*/  IMAD.MOV.U32 R35, RZ, RZ, R56 ;  /* 0x000000ffff237224 */ /* 0x000fe400078e0038 */
[----:B------:R-:W-:Y:S02]  /*2bb20*/  IMAD.MOV.U32 R102, RZ, RZ, R57 ;  /* 0x000000ffff667224 */ /* 0x000fe400078e0039 */
[----:B------:R-:W-:Y:S02]  /*2bb30*/  IMAD.MOV.U32 R132, RZ, RZ, R58 ;  /* 0x000000ffff847224 */ /* 0x000fe400078e003a */
[----:B------:R-:W-:Y:S02]  /*2bb40*/  IMAD.MOV.U32 R4, RZ, RZ, R59 ;  /* 0x000000ffff047224 */ /* 0x000fe400078e003b */
[-C--:B------:R-:W-:Y:S01]  /*2bb50*/  HMMA.1688.F32.TF32 R56, R40, R136.reuse, R108 ;  /* 0x000000882838723c */ /* 0x080fe2000008106c */
[----:B------:R-:W-:Y:S04]  /*2bb60*/  STL [R1+0x1d0c], R129 ;  /* 0x001d0c8101007387 */ /* 0x000fe80000100800 */
[----:B------:R-:W2:Y:S11]  /*2bb70*/  LDL.LU R124, [R1+0x430] ;  /* 0x00043000017c7983 */ /* 0x000eb60000300800 */
[----:B------:R-:W-:Y:S07]  /*2bb80*/  @!UPT UIADD3 URZ, URZ, URZ, URZ ;  /* 0x0000003f3f3ff290 */ /* 0x000fee000fffe03f */
[----:B------:R1:W-:Y:S04]  /*2bb90*/  STL.64 [R1+0xe0], R56 ;  /* 0x0000e03801007387 */ /* 0x0003e80000100a00 */
        /* <DEDUP_REMOVED lines=32> */
[----:B-1----:R-:W4:Y:S04]  /*2bda0*/  LDL.LU R56, [R1+0xbe0] ;  /* 0x000be00001387983 */ /* 0x002f280000300800 */
[----:B------:R-:W4:Y:S04]  /*2bdb0*/  LDL.LU R57, [R1+0xbe4] ;  /* 0x000be40001397983 */ /* 0x000f280000300800 */
[----:B---3--:R-:W3:Y:S04]  /*2bdc0*/  LDL.LU R58, [R1+0xbe8] ;  /* 0x000be800013a7983 */ /* 0x008ee80000300800 */
        /* <DEDUP_REMOVED lines=17> */
[-C--:B--2---:R-:W-:Y:S08]  /*2bee0*/  HMMA.1688.F32.TF32 R64, R48, R136.reuse, R116 ;  /* 0x000000883040723c */ /* 0x084ff00000081074 */
[-C--:B----4-:R-:W-:Y:S01]  /*2bef0*/  HMMA.1688.F32.TF32 R68, R44, R136.reuse, R112 ;  /* 0x000000882c44723c */ /* 0x090fe20000081070 */
[----:B------:R-:W2:Y:S11]  /*2bf00*/  LDL.LU R112, [R1+0x320] ;  /* 0x0003200001707983 */ /* 0x000eb60000300800 */
[----:B------:R-:W-:Y:S11]  /*2bf10*/  @!UPT UIADD3 URZ, URZ, URZ, URZ ;  /* 0x0000003f3f3ff290 */ /* 0x000ff6000fffe03f */
[----:B------:R-:W-:Y:S04]  /*2bf20*/  STL.64 [R1+0x150], R68 ;  /* 0x0001504401007387 */ /* 0x000fe80000100a00 */
[----:B------:R-:W-:Y:S04]  /*2bf30*/  STL.64 [R1+0x158], R70 ;  /* 0x0001584601007387 */ /* 0x000fe80000100a00 */
[----:B------:R-:W-:Y:S04]  /*2bf40*/  STL.64 [R1+0x120], R64 ;  /* 0x0001204001007387 */ /* 0x000fe80000100a00 */
[----:B------:R1:W-:Y:S04]  /*2bf50*/  STL.64 [R1+0x128], R66 ;  /* 0x0001284201007387 */ /* 0x0003e80000100a00 */
[----:B------:R-:W2:Y:S04]  /*2bf60*/  LDL.LU R113, [R1+0x324] ;  /* 0x0003240001717983 */ /* 0x000ea80000300800 */
[----:B------:R-:W2:Y:S04]  /*2bf70*/  LDL.LU R114, [R1+0x328] ;  /* 0x0003280001727983 */ /* 0x000ea80000300800 */
[----:B------:R-:W2:Y:S01]  /*2bf80*/  LDL.LU R115, [R1+0x32c] ;  /* 0x00032c0001737983 */ /* 0x000ea20000300800 */
[-C--:B-1----:R-:W-:Y:S03]  /*2bf90*/  HMMA.1688.F32.TF32 R64, R52, R136.reuse, R108 ;  /* 0x000000883440723c */ /* 0x082fe6000008106c */
[----:B------:R-:W4:Y:S04]  /*2bfa0*/  LDL.LU R116, [R1+0x1390] ;  /* 0x0013900001747983 */ /* 0x000f280000300800 */
[----:B------:R-:W4:Y:S04]  /*2bfb0*/  LDL.LU R117, [R1+0x1394] ;  /* 0x0013940001757983 */ /* 0x000f280000300800 */
[----:B------:R-:W4:Y:S04]  /*2bfc0*/  LDL.LU R118, [R1+0x1398] ;  /* 0x0013980001767983 */ /* 0x000f280000300800 */
[----:B------:R-:W4:Y:S04]  /*2bfd0*/  LDL.LU R119, [R1+0x139c] ;  /* 0x00139c0001777983 */ /* 0x000f280000300800 */
[----:B------:R-:W2:Y:S04]  /*2bfe0*/  LDL.LU R108, [R1+0x1280] ;  /* 0x00128000016c7983 */ /* 0x000ea80000300800 */
[----:B------:R-:W-:Y:S04]  /*2bff0*/  STL.64 [R1+0xb0], R64 ;  /* 0x0000b04001007387 */ /* 0x000fe80000100a00 */
[----:B------:R-:W-:Y:S04]  /*2c000*/  STL.64 [R1+0xb8], R66 ;  /* 0x0000b84201007387 */ /* 0x000fe80000100a00 */
[----:B------:R-:W2:Y:S04]  /*2c010*/  LDL.LU R109, [R1+0x1284] ;  /* 0x00128400016d7983 */ /* 0x000ea80000300800 */
[----:B------:R-:W2:Y:S04]  /*2c020*/  LDL.LU R110, [R1+0x1288] ;  /* 0x00128800016e7983 */ /* 0x000ea80000300800 */
[----:B------:R-:W2:Y:S01]  /*2c030*/  LDL.LU R111, [R1+0x128c] ;  /* 0x00128c00016f7983 */ /* 0x000ea20000300800 */
[-C--:B------:R-:W-:Y:S08]  /*2c040*/  HMMA.1688.F32.TF32 R248, R168, R136.reuse, R92 ;  /* 0x00000088a8f8723c */ /* 0x080ff0000008105c */
[-C--:B---3--:R-:W-:Y:S11]  /*2c050*/  HMMA.1688.F32.TF32 R56, R164, R136.reuse, R56 ;  /* 0x00000088a438723c */ /* 0x088ff60000081038 */
[----:B------:R-:W-:Y:S04]  /*2c060*/  @!UPT UIADD3 URZ, URZ, URZ, URZ ;  /* 0x0000003f3f3ff290 */ /* 0x000fe8000fffe03f */
[----:B------:R-:W-:Y:S08]  /*2c070*/  STL [R1+0x1d84], R248 ;  /* 0x001d84f801007387 */ /* 0x000ff00000100800 */
[----:B------:R-:W-:Y:S04]  /*2c080*/  STL.64 [R1+0x20], R56 ;  /* 0x0000203801007387 */ /* 0x000fe80000100a00 */
[----:B------:R1:W-:Y:S02]  /*2c090*/  STL.64 [R1+0x28], R58 ;  /* 0x0000283a01007387 */ /* 0x0003e40000100a00 */
[-C--:B-1----:R-:W-:Y:S02]  /*2c0a0*/  HMMA.1688.F32.TF32 R56, R172, R136.reuse, R80 ;  /* 0x00000088ac38723c */ /* 0x082fe40000081050 */
[----:B------:R-:W-:Y:S04]  /*2c0b0*/  STL [R1+0x1d80], R249 ;  /* 0x001d80f901007387 */ /* 0x000fe80000100800 */
[----:B------:R-:W-:Y:S04]  /*2c0c0*/  STL [R1+0x1d7c], R250 ;  /* 0x001d7cfa01007387 */ /* 0x000fe80000100800 */
[----:B------:R-:W-:Y:S11]  /*2c0d0*/  STL [R1+0x1d78], R251 ;  /* 0x001d78fb01007387 */ /* 0x000ff60000100800 */
[----:B------:R-:W-:Y:S02]  /*2c0e0*/  @!UPT UIADD3 URZ, URZ, URZ, URZ ;  /* 0x0000003f3f3ff290 */ /* 0x000fe4000fffe03f */
[----:B------:R-:W-:Y:S04]  /*2c0f0*/  STL.64 [R1+0x1d90], R58 ;  /* 0x001d903a01007387 */ /* 0x000fe80000100a00 */
[----:B------:R1:W-:Y:S02]  /*2c100*/  STL.64 [R1+0x1d88], R56 ;  /* 0x001d883801007387 */ /* 0x0003e40000100a00 */
[-C--:B-1----:R-:W-:Y:S08]  /*2c110*/  HMMA.1688.F32.TF32 R56, R176, R136.reuse, R72 ;  /* 0x00000088b038723c */ /* 0x082ff00000081048 */
[-C--:B------:R-:W-:Y:S08]  /*2c120*/  HMMA.1688.F32.TF32 R64, R180, R136.reuse, R88 ;  /* 0x00000088b440723c */ /* 0x080ff00000081058 */
[-C--:B------:R-:W-:Y:S07]  /*2c130*/  HMMA.1688.F32.TF32 R60, R184, R136.reuse, R60 ;  /* 0x00000088b83c723c */ /* 0x080fee000008103c */
[----:B------:R-:W-:Y:S04]  /*2c140*/  STL.64 [R1+0x2a0], R56 ;  /* 0x0002a03801007387 */ /* 0x000fe80000100a00 */
[----:B------:R1:W-:Y:S02]  /*2c150*/  STL.64 [R1+0x2a8], R58 ;  /* 0x0002a83a01007387 */ /* 0x0003e40000100a00 */
[-C--:B-1----:R-:W-:Y:S02]  /*2c160*/  HMMA.1688.F32.TF32 R56, R188, R136.reuse, R208 ;  /* 0x00000088bc38723c */ /* 0x082fe400000810d0 */
[----:B------:R-:W-:Y:S04]  /*2c170*/  STL.64 [R1+0x400], R64 ;  /* 0x0004004001007387 */ /* 0x000fe80000100a00 */
[----:B------:R-:W-:Y:S04]  /*2c180*/  STL.64 [R1+0x408], R66 ;  /* 0x0004084201007387 */ /* 0x000fe80000100a00 */
[----:B------:R-:W-:Y:S04]  /*2c190*/  STL.64 [R1+0x600], R60 ;  /* 0x0006003c01007387 */ /* 0x000fe80000100a00 */
[----:B------:R-:W-:Y:S09]  /*2c1a0*/  STL.64 [R1+0x608], R62 ;  /* 0x0006083e01007387 */ /* 0x000ff20000100a00 */
[----:B------:R-:W-:Y:S04]  /*2c1b0*/  STL.64 [R1+0x770], R56 ;  /* 0x0007703801007387 */ /* 0x000fe80000100a00 */
[----:B------:R1:W-:Y:S02]  /*2c1c0*/  STL.64 [R1+0x778], R58 ;  /* 0x0007783a01007387 */ /* 0x0003e40000100a00 */
[-C--:B-1----:R-:W-:Y:S08]  /*2c1d0*/  HMMA.1688.F32.TF32 R56, R200, R136.reuse, R120 ;  /* 0x00000088c838723c */ /* 0x082ff00000081078 */
[-C--:B------:R-:W-:Y:S08]  /*2c1e0*/  HMMA.1688.F32.TF32 R64, R192, R136.reuse, R144 ;  /* 0x00000088c040723c */ /* 0x080ff00000081090 */
[----:B------:R-:W-:Y:S08]  /*2c1f0*/  HMMA.1688.F32.TF32 R60, R196, R136, R124 ;  /* 0x00000088c43c723c */ /* 0x000ff0000008107c */
[----:B------:R-:W-:Y:S01]  /*2c200*/  MOV R20, R56 ;  /* 0x0000003800147202 */ /* 0x000fe20000000f00 */
[----:B------:R-:W-:-:S02]  /*2c210*/  IMAD.MOV.U32 R17, RZ, RZ, R57 ;  /* 0x000000ffff117224 */ /* 0x000fc400078e0039 */
[----:B------:R-:W-:Y:S02]  /*2c220*/  IMAD.MOV.U32 R3, RZ, RZ, R58 ;  /* 0x000000ffff037224 */ /* 0x000fe400078e003a */
[----:B------:R-:W-:Y:S02]  /*2c230*/  IMAD.MOV.U32 R133, RZ, RZ, R59 ;  /* 0x000000ffff857224 */ /* 0x000fe400078e003b */
[----:B------:R-:W-:Y:S04]  /*2c240*/  STL.64 [R1+0x8e0], R64 ;  /* 0x0008e04001007387 */ /* 0x000fe80000100a00 */
[----:B------:R-:W-:Y:S04]  /*2c250*/  STL.64 [R1+0x8e8], R66 ;  /* 0x0008e84201007387 */ /* 0x000fe80000100a00 */
[----:B------:R-:W-:Y:S04]  /*2c260*/  STL.64 [R1+0xb80], R60 ;  /* 0x000b803c01007387 */ /* 0x000fe80000100a00 */
[----:B------:R2:W-:Y:S04]  /*2c270*/  STL.64 [R1+0xb88], R62 ;  /* 0x000b883e01007387 */ /* 0x0005e80000100a00 */
[----:B------:R-:W-:Y:S04]  /*2c280*/  STL [R1+0x1d20], R133 ;  /* 0x001d208501007387 */ /* 0x000fe80000100800 */
[----:B------:R-:W-:Y:S04]  /*2c290*/  STL [R1+0x1d1c], R3 ;  /* 0x001d1c0301007387 */ /* 0x000fe80000100800 */
[----:B------:R-:W-:Y:S04]  /*2c2a0*/  STL [R1+0x1d18], R17 ;  /* 0x001d181101007387 */ /* 0x000fe80000100800 */
[----:B------:R-:W-:Y:S01]  /*2c2b0*/  STL [R1+0x1d14], R20 ;  /* 0x001d141401007387 */ /* 0x000fe20000100800 */
[----:B----4-:R-:W-:Y:S08]  /*2c2c0*/  HMMA.1688.F32.TF32 R56, R36, R140, R116 ;  /* 0x0000008c2438723c */ /* 0x010ff00000081074 */
[----:B--2---:R-:W-:Y:S11]  /*2c2d0*/  HMMA.1688.F32.TF32 R60, R204, R136, R112 ;  /* 0x00000088cc3c723c */ /* 0x004ff60000081070 */
[----:B------:R-:W-:Y:S05]  /*2c2e0*/  @!UPT UIADD3 URZ, URZ, URZ, URZ ;  /* 0x0000003f3f3ff290 */ /* 0x000fea000fffe03f */
[----:B------:R-:W-:Y:S01]  /*2c2f0*/  IMAD.MOV.U32 R34, RZ, RZ, R56 ;  /* 0x000000ffff227224 */ /* 0x000fe200078e0038 */
[----:B------:R-:W-:Y:S01]  /*2c300*/  MOV R103, R57 ;  /* 0x0000003900677202 */ /* 0x000fe20000000f00 */
[----:B------:R-:W-:Y:S02]  /*2c310*/  IMAD.MOV.U32 R137, RZ, RZ, R58 ;  /* 0x000000ffff897224 */ /* 0x000fe400078e003a */
[----:B------:R-:W-:Y:S02]  /*2c320*/  IMAD.MOV.U32 R136, RZ, RZ, R59 ;  /* 0x000000ffff887224 */ /* 0x000fe400078e003b */
[-C--:B------:R-:W-:Y:S01]  /*2c330*/  HMMA.1688.F32.TF32 R56, R40, R140.reuse, R108 ;  /* 0x0000008c2838723c */ /* 0x080fe2000008106c */
[----:B------:R1:W-:Y:S04]  /*2c340*/  STL.64 [R1+0xf20], R60 ;  /* 0x000f203c01007387 */ /* 0x0003e80000100a00 */
[----:B------:R2:W-:Y:S04]  /*2c350*/  STL.64 [R1+0xf28], R62 ;  /* 0x000f283e01007387 */ /* 0x0005e80000100a00 */
[----:B------:R-:W3:Y:S11]  /*2c360*/  LDL.LU R116, [R1+0x4f0] ;  /* 0x0004f00001747983 */ /* 0x000ef60000300800 */
[----:B------:R-:W-:Y:S03]  /*2c370*/  @!UPT UIADD3 URZ, URZ, URZ, URZ ;  /* 0x0000003f3f3ff290 */ /* 0x000fe6000fffe03f */
[----:B------:R-:W-:Y:S04]  /*2c380*/  STL.64 [R1+0xd0], R56 ;  /* 0x0000d03801007387 */ /* 0x000fe80000100a00 */
[----:B------:R4:W-:Y:S04]  /*2c390*/  STL.64 [R1+0xd8], R58 ;  /* 0x0000d83a01007387 */ /* 0x0009e80000100a00 */
        /* <DEDUP_REMOVED lines=33> */
[----:B--2---:R-:W2:Y:S04]  /*2c5b0*/  LDL.LU R62, [R1+0x9f8] ;  /* 0x0009f800013e7983 */ /* 0x004ea80000300800 */
        /* <DEDUP_REMOVED lines=17> */
[-C--:B---3--:R-:W-:Y:S08]  /*2c6d0*/  HMMA.1688.F32.TF32 R68, R44, R140.reuse, R64 ;  /* 0x0000008c2c44723c */ /* 0x088ff00000081040 */
[----:B------:R-:W-:Y:S11]  /*2c6e0*/  HMMA.1688.F32.TF32 R64, R48, R140, R92 ;  /* 0x0000008c3040723c */ /* 0x000ff6000008105c */
[----:B------:R-:W-:Y:S04]  /*2c6f0*/  @!UPT UIADD3 URZ, URZ, URZ, URZ ;  /* 0x0000003f3f3ff290 */ /* 0x000fe8000fffe03f */
[----:B------:R-:W-:Y:S04]  /*2c700*/  STL.64 [R1+0x140], R68 ;  /* 0x0001404401007387 */ /* 0x000fe80000100a00 */
[----:B------:R-:W-:Y:S05]  /*2c710*/  STL.64 [R1+0x148], R70 ;  /* 0x0001484601007387 */ /* 0x000fea0000100a00 */
[----:B----4-:R-:W-:Y:S01]  /*2c720*/  IMAD.MOV.U32 R59, RZ, RZ, R64 ;  /* 0x000000ffff3b7224 */ /* 0x010fe200078e0040 */
[----:B------:R-:W-:Y:S01]  /*2c730*/  MOV R57, R66 ;  /* 0x0000004200397202 */ /* 0x000fe20000000f00 */
[----:B------:R-:W-:-:S02]  /*2c740*/  IMAD.MOV.U32 R58, RZ, RZ, R65 ;  /* 0x000000ffff3a7224 */ /* 0x000fc400078e0041 */
[----:B------:R-:W-:-:S03]  /*2c750*/  IMAD.MOV.U32 R56, RZ, RZ, R67 ;  /* 0x000000ffff387224 */ /* 0x000fc600078e0043 */
[----:B------:R-:W-:Y:S04]  /*2c760*/  STL.64 [R1+0x1e40], R58 ;  /* 0x001e403a01007387 */ /* 0x000fe80000100a00 */
[----:B------:R1:W-:Y:S01]  /*2c770*/  STL.64 [R1+0x1e38], R56 ;  /* 0x001e383801007387 */ /* 0x0003e20000100a00 */
[-C--:B------:R-:W-:Y:S08]  /*2c780*/  HMMA.1688.F32.TF32 R240, R52, R140.reuse, R80 ;  /* 0x0000008c34f0723c */ /* 0x080ff00000081050 */
[-C--:B-1----:R-:W-:Y:S08]  /*2c790*/  HMMA.1688.F32.TF32 R56, R164, R140.reuse, R72 ;  /* 0x0000008ca438723c */ /* 0x082ff00000081048 */
[-C--:B--2---:R-:W-:Y:S08]  /*2c7a0*/  HMMA.1688.F32.TF32 R60, R172, R140.reuse, R60 ;  /* 0x0000008cac3c723c */ /* 0x084ff0000008103c */
[----:B------:R-:W-:Y:S08]  /*2c7b0*/  HMMA.1688.F32.TF32 R244, R168, R140, R88 ;  /* 0x0000008ca8f4723c */ /* 0x000ff00000081058 */
[----:B------:R-:W-:Y:S01]  /*2c7c0*/  IMAD.MOV.U32 R250, RZ, RZ, R58 ;  /* 0x000000fffffa7224 */ /* 0x000fe200078e003a */
[----:B------:R-:W-:Y:S01]  /*2c7d0*/  MOV R251, R59 ;  /* 0x0000003b00fb7202 */ /* 0x000fe20000000f00 */
[----:B------:R-:W-:-:S02]  /*2c7e0*/  IMAD.MOV.U32 R248, RZ, RZ, R56 ;  /* 0x000000fffff87224 */ /* 0x000fc400078e0038 */
[----:B------:R-:W-:Y:S01]  /*2c7f0*/  IMAD.MOV.U32 R249, RZ, RZ, R57 ;  /* 0x000000fffff97224 */ /* 0x000fe200078e0039 */
[----:B------:R-:W-:Y:S04]  /*2c800*/  STL.64 [R1+0x1da0], R242 ;  /* 0x001da0f201007387 */ /* 0x000fe80000100a00 */
[----:B------:R-:W-:Y:S04]  /*2c810*/  STL.64 [R1+0x1d98], R240 ;  /* 0x001d98f001007387 */ /* 0x000fe80000100a00 */
[----:B------:R-:W-:Y:S01]  /*2c820*/  STL.64 [R1+0x1db0], R250 ;  /* 0x001db0fa01007387 */ /* 0x000fe20000100a00 */
[-C--:B------:R-:W-:Y:S03]  /*2c830*/  HMMA.1688.F32.TF32 R56, R176, R140.reuse, R208 ;  /* 0x0000008cb038723c */ /* 0x080fe600000810d0 */
[----:B------:R-:W-:Y:S04]  /*2c840*/  STL.64 [R1+0x1da8], R248 ;  /* 0x001da8f801007387 */ /* 0x000fe80000100a00 */
[----:B------:R-:W-:Y:S01]  /*2c850*/  STL.64 [R1+0x1dc0], R246 ;  /* 0x001dc0f601007387 */ /* 0x000fe20000100a00 */
[-C--:B------:R-:W-:Y:S03]  /*2c860*/  HMMA.1688.F32.TF32 R64, R180, R140.reuse, R144 ;  /* 0x0000008cb440723c */ /* 0x080fe60000081090 */
[----:B------:R-:W-:Y:S04]  /*2c870*/  STL.64 [R1+0x1db8], R244 ;  /* 0x001db8f401007387 */ /* 0x000fe80000100a00 */
        /* <DEDUP_REMOVED lines=13> */
[----:B------:R1:W-:Y:S05]  /*2c950*/  STL.64 [R1+0x6b8], R58 ;  /* 0x0006b83a01007387 */ /* 0x0003ea0000100a00 */
[----:B------:R2:W-:Y:S04]  /*2c960*/  STL.64 [R1+0x7f0], R64 ;  /* 0x0007f04001007387 */ /* 0x0005e80000100a00 */
[----:B------:R3:W-:Y:S01]  /*2c970*/  STL.64 [R1+0x7f8], R66 ;  /* 0x0007f84201007387 */ /* 0x0007e20000100a00 */
[----:B-1----:R-:W-:Y:S03]  /*2c980*/  HMMA.1688.F32.TF32 R56, R200, R140, R108 ;  /* 0x0000008cc838723c */ /* 0x002fe6000008106c */
        /* <DEDUP_REMOVED lines=54> */
[----:B------:R-:W-:-:S02]  /*2ccf0*/  IMAD.MOV.U32 R8, RZ, RZ, R56 ;  /* 0x000000ffff087224 */ /* 0x000fc400078e0038 */
[----:B------:R-:W-:Y:S02]  /*2cd00*/  IMAD.MOV.U32 R9, RZ, RZ, R57 ;  /* 0x000000ffff097224 */ /* 0x000fe400078e0039 */
[----:B------:R-:W-:Y:S02]  /*2cd10*/  IMAD.MOV.U32 R28, RZ, RZ, R58 ;  /* 0x000000ffff1c7224 */ /* 0x000fe400078e003a */
[----:B------:R-:W-:-:S05]  /*2cd20*/  IMAD.MOV.U32 R21, RZ, RZ, R59 ;  /* 0x000000ffff157224 */ /* 0x000fca00078e003b */
[----:B------:R-:W-:Y:S04]  /*2cd30*/  STL [R1+0x1d30], R21 ;  /* 0x001d301501007387 */ /* 0x000fe80000100800 */
[----:B------:R-:W-:Y:S04]  /*2cd40*/  STL [R1+0x1d2c], R28 ;  /* 0x001d2c1c01007387 */ /* 0x000fe80000100800 */
[----:B------:R-:W-:Y:S04]  /*2cd50*/  STL [R1+0x1d28], R9 ;  /* 0x001d280901007387 */ /* 0x000fe80000100800 */
[----:B------:R-:W-:Y:S01]  /*2cd60*/  STL [R1+0x1d24], R8 ;  /* 0x001d240801007387 */ /* 0x000fe20000100800 */
[----:B----4-:R-:W-:Y:S03]  /*2cd70*/  HMMA.1688.F32.TF32 R56, R204, R140, R144 ;  /* 0x0000008ccc38723c */ /* 0x010fe60000081090 */
[----:B------:R-:W4:Y:S05]  /*2cd80*/  LDSM.16.M88.4 R144, [R5+0x56000] ;  /* 0x056000000590783b */ /* 0x000f2a0000000200 */
[C---:B-1----:R-:W-:Y:S08]  /*2cd90*/  HMMA.1688.F32.TF32 R60, R36.reuse, R152, R92 ;  /* 0x00000098243c723c */ /* 0x042ff0000008105c */
[----:B--2---:R-:W-:Y:S08]  /*2cda0*/  HMMA.1688.F32.TF32 R240, R36, R148, R64 ;  /* 0x0000009424f0723c */ /* 0x004ff00000081040 */
[-C--:B----4-:R-:W-:Y:S08]  /*2cdb0*/  HMMA.1688.F32.TF32 R64, R40, R144.reuse, R72 ;  /* 0x000000902840723c */ /* 0x090ff00000081048 */
[----:B------:R-:W-:Y:S08]  /*2cdc0*/  HMMA.1688.F32.TF32 R244, R36, R144, R68 ;  /* 0x0000009024f4723c */ /* 0x000ff00000081044 */
[C---:B---3--:R-:W-:Y:S08]  /*2cdd0*/  HMMA.1688.F32.TF32 R68, R40.reuse, R148, R88 ;  /* 0x000000942844723c */ /* 0x048ff00000081058 */
[----:B------:R-:W-:Y:S08]  /*2cde0*/  HMMA.1688.F32.TF32 R72, R40, R152, R208 ;  /* 0x000000982848723c */ /* 0x000ff000000810d0 */
[----:B------:R-:W-:Y:S08]  /*2cdf0*/  HMMA.1688.F32.TF32 R76, R44, R144, R120 ;  /* 0x000000902c4c723c */ /* 0x000ff00000081078 */
[-C--:B------:R-:W-:Y:S08]  /*2ce00*/  HMMA.1688.F32.TF32 R40, R40, R156.reuse, R124 ;  /* 0x0000009c2828723c */ /* 0x080ff0000008107c */
[----:B------:R-:W-:Y:S08]  /*2ce10*/  HMMA.1688.F32.TF32 R36, R36, R156, R80 ;  /* 0x0000009c2424723c */ /* 0x000ff00000081050 */
[C---:B------:R-:W-:Y:S01]  /*2ce20*/  HMMA.1688.F32.TF32 R80, R44.reuse, R148, R112 ;  /* 0x000000942c50723c */ /* 0x040fe20000081070 */
[----:B------:R-:W-:Y:S04]  /*2ce30*/  STL.64 [R1+0xe00], R56 ;  /* 0x000e003801007387 */ /* 0x000fe80000100a00 */
[----:B------:R-:W-:Y:S03]  /*2ce40*/  STL.64 [R1+0xe08], R58 ;  /* 0x000e083a01007387 */ /* 0x000fe60000100a00 */
[C---:B------:R-:W-:Y:S01]  /*2ce50*/  HMMA.1688.F32.TF32 R84, R44.reuse, R152, R116 ;  /* 0x000000982c54723c */ /* 0x040fe20000081074 */
[----:B------:R-:W-:Y:S04]  /*2ce60*/  STL.64 [R1+0x1e50], R66 ;  /* 0x001e504201007387 */ /* 0x000fe80000100a00 */
[----:B------:R-:W-:Y:S04]  /*2ce70*/  STL.64 [R1+0x1e48], R64 ;  /* 0x001e484001007387 */ /* 0x000fe80000100a00 */
[----:B------:R-:W-:Y:S04]  /*2ce80*/  STL.64 [R1+0x1e60], R70 ;  /* 0x001e604601007387 */ /* 0x000fe80000100a00 */
[----:B------:R1:W-:Y:S04]  /*2ce90*/  STL.64 [R1+0x1e58], R68 ;  /* 0x001e584401007387 */ /* 0x0003e80000100a00 */
[----:B------:R-:W-:Y:S04]  /*2cea0*/  STL.64 [R1+0x1e70], R74 ;  /* 0x001e704a01007387 */ /* 0x000fe80000100a00 */
[----:B------:R2:W-:Y:S04]  /*2ceb0*/  STL.64 [R1+0x1e68], R72 ;  /* 0x001e684801007387 */ /* 0x0005e80000100a00 */
[----:B------:R-:W-:Y:S04]  /*2cec0*/  STL.64 [R1+0x1e80], R42 ;  /* 0x001e802a01007387 */ /* 0x000fe80000100a00 */
[----:B------:R-:W-:Y:S04]  /*2ced0*/  STL.64 [R1+0x1e78], R40 ;  /* 0x001e782801007387 */ /* 0x000fe80000100a00 */
[----:B------:R-:W-:Y:S04]  /*2cee0*/  STL.64 [R1+0x1e90], R78 ;  /* 0x001e904e01007387 */ /* 0x000fe80000100a00 */
[----:B------:R-:W-:Y:S04]  /*2cef0*/  STL.64 [R1+0x1e88], R76 ;  /* 0x001e884c01007387 */ /* 0x000fe80000100a00 */
[----:B------:R-:W-:Y:S04]  /*2cf00*/  STL.64 [R1+0x1ea0], R82 ;  /* 0x001ea05201007387 */ /* 0x000fe80000100a00 */
[----:B------:R3:W-:Y:S04]  /*2cf10*/  STL.64 [R1+0x1e98], R80 ;  /* 0x001e985001007387 */ /* 0x0007e80000100a00 */
        /* <DEDUP_REMOVED lines=59> */
[----:B------:R-:W-:Y:S04]  /*2d2d0*/  STL.64 [R1+0x1ec0], R46 ;  /* 0x001ec02e01007387 */ /* 0x000fe80000100a00 */
[----:B------:R-:W-:Y:S01]  /*2d2e0*/  STL.64 [R1+0x1eb8], R44 ;  /* 0x001eb82c01007387 */ /* 0x000fe20000100a00 */
[-C--:B--2---:R-:W-:Y:S08]  /*2d2f0*/  HMMA.1688.F32.TF32 R108, R52, R148.reuse, R108 ;  /* 0x00000094346c723c */ /* 0x084ff0000008106c */
[C---:B---3--:R-:W-:Y:S08]  /*2d300*/  HMMA.1688.F32.TF32 R92, R48.reuse, R148, R92 ;  /* 0x00000094305c723c */ /* 0x048ff0000008105c */
[C---:B----4-:R-:W-:Y:S08]  /*2d310*/  HMMA.1688.F32.TF32 R88, R48.reuse, R144, R88 ;  /* 0x000000903058723c */ /* 0x050ff00000081058 */
[C---:B------:R-:W-:Y:S08]  /*2d320*/  HMMA.1688.F32.TF32 R96, R48.reuse, R152, R96 ;  /* 0x000000983060723c */ /* 0x040ff00000081060 */
[----:B------:R-:W-:Y:S07]  /*2d330*/  HMMA.1688.F32.TF32 R48, R48, R156, R236 ;  /* 0x0000009c3030723c */ /* 0x000fee00000810ec */
[----:B------:R-:W-:Y:S01]  /*2d340*/  STL.64 [R1+0x1de0], R90 ;  /* 0x001de05a01007387 */ /* 0x000fe20000100a00 */
[C---:B------:R-:W-:Y:S03]  /*2d350*/  HMMA.1688.F32.TF32 R104, R52.reuse, R144, R104 ;  /* 0x000000903468723c */ /* 0x040fe60000081068 */
[----:B------:R2:W-:Y:S05]  /*2d360*/  STL.64 [R1+0x1dd8], R88 ;  /* 0x001dd85801007387 */ /* 0x0005ea0000100a00 */
[C---:B------:R-:W-:Y:S01]  /*2d370*/  HMMA.1688.F32.TF32 R112, R52.reuse, R152, R112 ;  /* 0x000000983470723c */ /* 0x040fe20000081070 */
[----:B------:R-:W-:Y:S07]  /*2d380*/  STL.64 [R1+0x1df0], R94 ;  /* 0x001df05e01007387 */ /* 0x000fee0000100a00 */
[----:B------:R-:W-:Y:S01]  /*2d390*/  HMMA.1688.F32.TF32 R52, R52, R156, R216 ;  /* 0x0000009c3434723c */ /* 0x000fe200000810d8 */
        /* <DEDUP_REMOVED lines=10> */
[----:B------:R-:W-:Y:S04]  /*2d440*/  STL.64 [R1+0x1ec8], R112 ;  /* 0x001ec87001007387 */ /* 0x000fe80000100a00 */
[----:B------:R-:W-:Y:S04]  /*2d450*/  STL.64 [R1+0x1ee0], R54 ;  /* 0x001ee03601007387 */ /* 0x000fe80000100a00 */
[----:B------:R2:W-:Y:S04]  /*2d460*/  STL.64 [R1+0x1ed8], R52 ;  /* 0x001ed83401007387 */ /* 0x0005e80000100a00 */
[----:B-1----:R-:W4:Y:S04]  /*2d470*/  LDL.LU R68, [R1+0xb20] ;  /* 0x000b200001447983 */ /* 0x002f280000300800 */
        /* <DEDUP_REMOVED lines=21> */
[----:B------:R-:W2:Y:S04]  /*2d5d0*/  LDL.LU R90, [R1+0xc78] ;  /* 0x000c7800015a7983 */ /* 0x000ea80000300800 */
[----:B------:R-:W2:Y:S04]  /*2d5e0*/  LDL.LU R91, [R1+0xc7c] ;  /* 0x000c7c00015b7983 */ /* 0x000ea80000300800 */
[----:B---3--:R-:W3:Y:S04]  /*2d5f0*/  LDL.LU R92, [R1+0xc90] ;  /* 0x000c9000015c7983 */ /* 0x008ee80000300800 */
[----:B------:R-:W3:Y:S04]  /*2d600*/  LDL.LU R93, [R1+0xc94] ;  /* 0x000c9400015d7983 */ /* 0x000ee80000300800 */
[----:B------:R-:W3:Y:S04]  /*2d610*/  LDL.LU R94, [R1+0xc98] ;  /* 0x000c9800015e7983 */ /* 0x000ee80000300800 */
[----:B------:R-:W3:Y:S04]  /*2d620*/  LDL.LU R95, [R1+0xc9c] ;  /* 0x000c9c00015f7983 */ /* 0x000ee80000300800 */
[----:B------:R-:W2:Y:S04]  /*2d630*/  LDL.LU R96, [R1+0xcd0] ;  /* 0x000cd00001607983 */ /* 0x000ea80000300800 */
[----:B------:R-:W2:Y:S04]  /*2d640*/  LDL.LU R97, [R1+0xcd4] ;  /* 0x000cd40001617983 */ /* 0x000ea80000300800 */
[----:B------:R-:W2:Y:S04]  /*2d650*/  LDL.LU R98, [R1+0xcd8] ;  /* 0x000cd80001627983 */ /* 0x000ea80000300800 */
[----:B------:R-:W2:Y:S01]  /*2d660*/  LDL.LU R99, [R1+0xcdc] ;  /* 0x000cdc0001637983 */ /* 0x000ea20000300800 */
[-C--:B------:R-:W-:Y:S03]  /*2d670*/  HMMA.1688.F32.TF32 R160, R168, R144.reuse, R232 ;  /* 0x00000090a8a0723c */ /* 0x080fe600000810e8 */
[----:B------:R-:W4:Y:S04]  /*2d680*/  LDL.LU R236, [R1+0xd80] ;  /* 0x000d800001ec7983 */ /* 0x000f280000300800 */
[----:B------:R-:W4:Y:S04]  /*2d690*/  LDL.LU R237, [R1+0xd84] ;  /* 0x000d840001ed7983 */ /* 0x000f280000300800 */
[----:B------:R-:W4:Y:S04]  /*2d6a0*/  LDL.LU R238, [R1+0xd88] ;  /* 0x000d880001ee7983 */ /* 0x000f280000300800 */
[----:B------:R-:W4:Y:S04]  /*2d6b0*/  LDL.LU R239, [R1+0xd8c] ;  /* 0x000d8c0001ef7983 */ /* 0x000f280000300800 */
[----:B------:R-:W4:Y:S04]  /*2d6c0*/  LDL.LU R232, [R1+0xd90] ;  /* 0x000d900001e87983 */ /* 0x000f280000300800 */
[----:B------:R-:W4:Y:S04]  /*2d6d0*/  LDL.LU R233, [R1+0xd94] ;  /* 0x000d940001e97983 */ /* 0x000f280000300800 */
[----:B------:R-:W4:Y:S01]  /*2d6e0*/  LDL.LU R234, [R1+0xd98] ;  /* 0x000d980001ea7983 */ /* 0x000f220000300800 */
[C---:B------:R-:W-:Y:S03]  /*2d6f0*/  HMMA.1688.F32.TF32 R116, R164.reuse, R144, R116 ;  /* 0x00000090a474723c */ /* 0x040fe60000081074 */
[----:B------:R-:W4:Y:S04]  /*2d700*/  LDL.LU R235, [R1+0xd9c] ;  /* 0x000d9c0001eb7983 */ /* 0x000f280000300800 */
[----:B------:R-:W4:Y:S01]  /*2d710*/  LDL.LU R56, [R1+0xe40] ;  /* 0x000e400001387983 */ /* 0x000f220000300800 */
[C---:B------:R-:W-:Y:S03]  /*2d720*/  HMMA.1688.F32.TF32 R120, R164.reuse, R148, R120 ;  /* 0x00000094a478723c */ /* 0x040fe60000081078 */
[----:B------:R-:W4:Y:S04]  /*2d730*/  LDL.LU R57, [R1+0xe44] ;  /* 0x000e440001397983 */ /* 0x000f280000300800 */
[----:B------:R-:W4:Y:S01]  /*2d740*/  LDL.LU R58, [R1+0xe48] ;  /* 0x000e4800013a7983 */ /* 0x000f220000300800 */
[C---:B------:R-:W-:Y:S03]  /*2d750*/  HMMA.1688.F32.TF32 R124, R164.reuse, R152, R124 ;  /* 0x00000098a47c723c */ /* 0x040fe6000008107c */
[----:B------:R-:W4:Y:S05]  /*2d760*/  LDL.LU R59, [R1+0xe4c] ;  /* 0x000e4c00013b7983 */ /* 0x000f2a0000300800 */
        /* <DEDUP_REMOVED lines=49> */
[C---:B---3--:R-:W-:Y:S08]  /*2da80*/  HMMA.1688.F32.TF32 R52, R180.reuse, R152, R92 ;  /* 0x00000098b434723c */ /* 0x048ff0000008105c */
[----:B--2---:R-:W-:Y:S08]  /*2da90*/  HMMA.1688.F32.TF32 R96, R180, R148, R96 ;  /* 0x00000094b460723c */ /* 0x004ff00000081060 */
[C---:B----4-:R-:W-:Y:S08]  /*2daa0*/  HMMA.1688.F32.TF32 R224, R172.reuse, R152, R224 ;  /* 0x00000098ace0723c */ /* 0x050ff000000810e0 */
[C---:B------:R-:W-:Y:S08]  /*2dab0*/  HMMA.1688.F32.TF32 R220, R172.reuse, R148, R220 ;  /* 0x00000094acdc723c */ /* 0x040ff000000810dc */
[C---:B------:R-:W-:Y:S08]  /*2dac0*/  HMMA.1688.F32.TF32 R216, R172.reuse, R144, R216 ;  /* 0x00000090acd8723c */ /* 0x040ff000000810d8 */
[----:B------:R-:W-:Y:S01]  /*2dad0*/  HMMA.1688.F32.TF32 R172, R172, R156, R56 ;  /* 0x0000009cacac723c */ /* 0x000fe20000081038 */
[----:B------:R-:W2:Y:S04]  /*2dae0*/  LDL.LU R56, [R1+0xae0] ;  /* 0x000ae00001387983 */ /* 0x000ea80000300800 */
[----:B------:R-:W2:Y:S04]  /*2daf0*/  LDL.LU R57, [R1+0xae4] ;  /* 0x000ae40001397983 */ /* 0x000ea80000300800 */
[----:B------:R-:W2:Y:S04]  /*2db00*/  LDL.LU R58, [R1+0xae8] ;  /* 0x000ae800013a7983 */ /* 0x000ea80000300800 */
[----:B------:R-:W2:Y:S01]  /*2db10*/  LDL.LU R59, [R1+0xaec] ;  /* 0x000aec00013b7983 */ /* 0x000ea20000300800 */
[-C--:B------:R-:W-:Y:S08]  /*2db20*/  HMMA.1688.F32.TF32 R48, R180, R144.reuse, R48 ;  /* 0x00000090b430723c */ /* 0x080ff00000081030 */
[----:B------:R-:W-:Y:S11]  /*2db30*/  HMMA.1688.F32.TF32 R44, R184, R144, R44 ;  /* 0x00000090b82c723c */ /* 0x000ff6000008102c */
[----:B------:R-:W-:Y:S04]  /*2db40*/  @!UPT UIADD3 URZ, URZ, URZ, URZ ;  /* 0x0000003f3f3ff290 */ /* 0x000fe8000fffe03f */
[----:B------:R-:W-:Y:S04]  /*2db50*/  STL.64 [R1+0x220], R48 ;  /* 0x0002203001007387 */ /* 0x000fe80000100a00 */
[----:B------:R1:W-:Y:S02]  /*2db60*/  STL.64 [R1+0x228], R50 ;  /* 0x0002283201007387 */ /* 0x0003e40000100a00 */
[----:B-1----:R-:W-:Y:S02]  /*2db70*/  HMMA.1688.F32.TF32 R48, R180, R156, R88 ;  /* 0x0000009cb430723c */ /* 0x002fe40000081058 */
[----:B------:R-:W-:Y:S04]  /*2db80*/  STL.64 [R1+0x210], R96 ;  /* 0x0002106001007387 */ /* 0x000fe80000100a00 */
[----:B------:R-:W-:Y:S04]  /*2db90*/  STL.64 [R1+0x218], R98 ;  /* 0x0002186201007387 */ /* 0x000fe80000100a00 */
[----:B------:R-:W-:Y:S04]  /*2dba0*/  STL.64 [R1+0x200], R52 ;  /* 0x0002003401007387 */ /* 0x000fe80000100a00 */
[----:B------:R1:W-:Y:S01]  /*2dbb0*/  STL.64 [R1+0x208], R54 ;  /* 0x0002083601007387 */ /* 0x0003e20000100a00 */
[-C--:B------:R-:W-:Y:S03]  /*2dbc0*/  HMMA.1688.F32.TF32 R40, R188, R148.reuse, R40 ;  /* 0x00000094bc28723c */ /* 0x080fe60000081028 */
[----:B------:R-:W-:Y:S04]  /*2dbd0*/  LDS R180, [R2+0xc000] ;  /* 0x00c0000002b47984 */ /* 0x000fe80000000800 */
[----:B------:R-:W-:Y:S01]  /*2dbe0*/  LDS R182, [R2+0xe000] ;  /* 0x00e0000002b67984 */ /* 0x000fe20000000800 */
[C---:B-1----:R-:W-:Y:S03]  /*2dbf0*/  HMMA.1688.F32.TF32 R52, R184.reuse, R148, R84 ;  /* 0x00000094b834723c */ /* 0x042fe60000081054 */
[----:B------:R-:W-:Y:S04]  /*2dc00*/  STL.64 [R1+0x1e0], R48 ;  /* 0x0001e03001007387 */ /* 0x000fe80000100a00 */
[----:B------:R1:W-:Y:S04]  /*2dc10*/  STL.64 [R1+0x1e8], R50 ;  /* 0x0001e83201007387 */ /* 0x0003e80000100a00 */
[----:B------:R-:W-:Y:S04]  /*2dc20*/  STL.64 [R1+0x3d0], R44 ;  /* 0x0003d02c01007387 */ /* 0x000fe80000100a00 */
[----:B------:R3:W-:Y:S01]  /*2dc30*/  STL.64 [R1+0x3d8], R46 ;  /* 0x0003d82e01007387 */ /* 0x0007e20000100a00 */
[C---:B-1----:R-:W-:Y:S03]  /*2dc40*/  HMMA.1688.F32.TF32 R48, R184.reuse, R152, R80 ;  /* 0x00000098b830723c */ /* 0x042fe60000081050 */
[----:B------:R-:W-:Y:S04]  /*2dc50*/  LDS R181, [R0+0xc000] ;  /* 0x00c0000000b57984 */ /* 0x000fe80000000800 */
[----:B------:R-:W1:Y:S01]  /*2dc60*/  LDS R183, [R0+0xe000] ;  /* 0x00e0000000b77984 */ /* 0x000e620000000800 */
[----:B---3--:R-:W-:Y:S03]  /*2dc70*/  HMMA.1688.F32.TF32 R44, R184, R156, R64 ;  /* 0x0000009cb82c723c */ /* 0x008fe60000081040 */
[----:B------:R-:W-:Y:S04]  /*2dc80*/  STL.64 [R1+0x3c0], R52 ;  /* 0x0003c03401007387 */ /* 0x000fe80000100a00 */
[----:B------:R-:W-:Y:S04]  /*2dc90*/  STL.64 [R1+0x3c8], R54 ;  /* 0x0003c83601007387 */ /* 0x000fe80000100a00 */
[----:B------:R-:W3:Y:S01]  /*2dca0*/  LDL.LU R64, [R1+0xad0] ;  /* 0x000ad00001407983 */ /* 0x000ee20000300800 */
[----:B------:R-:W-:Y:S03]  /*2dcb0*/  HMMA.1688.F32.TF32 R208, R168, R148, R208 ;  /* 0x00000094a8d0723c */ /* 0x000fe600000810d0 */
[----:B------:R-:W-:Y:S04]  /*2dcc0*/  LDS R184, [R2+0xc080] ;  /* 0x00c0800002b87984 */ /* 0x000fe80000000800 */
[----:B------:R-:W-:Y:S04]  /*2dcd0*/  STL.64 [R1+0x3a0], R48 ;  /* 0x0003a03001007387 */ /* 0x000fe80000100a00 */
[----:B------:R4:W-:Y:S04]  /*2dce0*/  STL.64 [R1+0x3a8], R50 ;  /* 0x0003a83201007387 */ /* 0x0009e80000100a00 */
[----:B------:R-:W-:Y:S04]  /*2dcf0*/  STL.64 [R1+0x320], R44 ;  /* 0x0003202c01007387 */ /* 0x000fe80000100a00 */
[----:B------:R1:W-:Y:S04]  /*2dd00*/  STL.64 [R1+0x328], R46 ;  /* 0x0003282e01007387 */ /* 0x0003e80000100a00 */
[----:B------:R-:W3:Y:S04]  /*2dd10*/  LDL.LU R65, [R1+0xad4] ;  /* 0x000ad40001417983 */ /* 0x000ee80000300800 */
[----:B------:R-:W3:Y:S04]  /*2dd20*/  LDL.LU R66, [R1+0xad8] ;  /* 0x000ad80001427983 */ /* 0x000ee80000300800 */
[----:B------:R-:W3:Y:S01]  /*2dd30*/  LDL.LU R67, [R1+0xadc] ;  /* 0x000adc0001437983 */ /* 0x000ee20000300800 */
[C---:B----4-:R-:W-:Y:S03]  /*2dd40*/  HMMA.1688.F32.TF32 R48, R188.reuse, R144, R76 ;  /* 0x00000090bc30723c */ /* 0x050fe6000008104c */
[----:B------:R-:W-:Y:S04]  /*2dd50*/  LDS R186, [R2+0xe080] ;  /* 0x00e0800002ba7984 */ /* 0x000fe80000000800 */
[----:B------:R-:W-:Y:S01]  /*2dd60*/  LDS R185, [R0+0xc080] ;  /* 0x00c0800000b97984 */ /* 0x000fe20000000800 */
[----:B-1----:R-:W-:Y:S03]  /*2dd70*/  HMMA.1688.F32.TF32 R44, R188, R152, R72 ;  /* 0x00000098bc2c723c */ /* 0x002fe60000081048 */
[----:B------:R-:W1:Y:S11]  /*2dd80*/  LDS R187, [R0+0xe080] ;  /* 0x00e0800000bb7984 */ /* 0x000e760000000800 */
[----:B------:R-:W-:Y:S01]  /*2dd90*/  @!UPT UIADD3 URZ, URZ, URZ, URZ ;  /* 0x0000003f3f3ff290 */ /* 0x000fe2000fffe03f */
[----:B------:R-:W-:Y:S04]  /*2dda0*/  STL.64 [R1+0x500], R48 ;  /* 0x0005003001007387 */ /* 0x000fe80000100a00 */
[----:B------:R-:W-:Y:S04]  /*2ddb0*/  STL.64 [R1+0x508], R50 ;  /* 0x0005083201007387 */ /* 0x000fe80000100a00 */
[----:B------:R-:W-:Y:S04]  /*2ddc0*/  STL.64 [R1+0x4e0], R40 ;  /* 0x0004e02801007387 */ /* 0x000fe80000100a00 */
[----:B------:R4:W-:Y:S04]  /*2ddd0*/  STL.64 [R1+0x4e8], R42 ;  /* 0x0004e82a01007387 */ /* 0x0009e80000100a00 */
[----:B------:R-:W-:Y:S04]  /*2dde0*/  STL.64 [R1+0x4c0], R44 ;  /* 0x0004c02c01007387 */ /* 0x000fe80000100a00 */
[----:B------:R-:W-:Y:S01]  /*2ddf0*/  STL.64 [R1+0x4c8], R46 ;  /* 0x0004c82e01007387 */ /* 0x000fe20000100a00 */
[----:B----4-:R-:W-:Y:S03]  /*2de00*/  HMMA.1688.F32.TF32 R40, R192, R144, R248 ;  /* 0x00000090c028723c */ /* 0x010fe600000810f8 */
[----:B------:R-:W4:Y:S04]  /*2de10*/  LDL.LU R248, [R1+0xac0] ;  /* 0x000ac00001f87983 */ /* 0x000f280000300800 */
[----:B------:R-:W4:Y:S04]  /*2de20*/  LDL.LU R249, [R1+0xac4] ;  /* 0x000ac40001f97983 */ /* 0x000f280000300800 */
[----:B------:R-:W4:Y:S04]  /*2de30*/  LDL.LU R250, [R1+0xac8] ;  /* 0x000ac80001fa7983 */ /* 0x000f280000300800 */
[----:B------:R-:W4:Y:S09]  /*2de40*/  LDL.LU R251, [R1+0xacc] ;  /* 0x000acc0001fb7983 */ /* 0x000f320000300800 */
[----:B------:R-:W-:Y:S01]  /*2de50*/  MOV R133, R40 ;  /* 0x0000002800857202 */ /* 0x000fe20000000f00 */
[----:B------:R-:W-:-:S02]  /*2de60*/  IMAD.MOV.U32 R3, RZ, RZ, R41 ;  /* 0x000000ffff037224 */ /* 0x000fc400078e0029 */
[----:B------:R-:W-:Y:S02]  /*2de70*/  IMAD.MOV.U32 R17, RZ, RZ, R42 ;  /* 0x000000ffff117224 */ /* 0x000fe400078e002a */
[----:B------:R-:W-:-:S05]  /*2de80*/  IMAD.MOV.U32 R20, RZ, RZ, R43 ;  /* 0x000000ffff147224 */ /* 0x000fca00078e002b */
[----:B------:R-:W-:Y:S04]  /*2de90*/  STL [R1+0x1d40], R20 ;  /* 0x001d401401007387 */ /* 0x000fe80000100800 */
[----:B------:R-:W-:Y:S04]  /*2dea0*/  STL [R1+0x1d3c], R17 ;  /* 0x001d3c1101007387 */ /* 0x000fe80000100800 */
[----:B------:R-:W-:Y:S04]  /*2deb0*/  STL [R1+0x1d38], R3 ;  /* 0x001d380301007387 */ /* 0x000fe80000100800 */
[----:B------:R1:W-:Y:S01]  /*2dec0*/  STL [R1+0x1d34], R133 ;  /* 0x001d348501007387 */ /* 0x0003e20000100800 */
[----:B--2---:R-:W-:Y:S03]  /*2ded0*/  HMMA.1688.F32.TF32 R40, R192, R148, R56 ;  /* 0x00000094c028723c */ /* 0x004fe60000081038 */
[----:B------:R-:W2:Y:S04]  /*2dee0*/  LDL.LU R56, [R1+0xa90] ;  /* 0x000a900001387983 */ /* 0x000ea80000300800 */
[----:B------:R-:W2:Y:S04]  /*2def0*/  LDL.LU R57, [R1+0xa94] ;  /* 0x000a940001397983 */ /* 0x000ea80000300800 */
[----:B------:R-:W2:Y:S04]  /*2df00*/  LDL.LU R58, [R1+0xa98] ;  /* 0x000a9800013a7983 */ /* 0x000ea80000300800 */
[----:B------:R-:W2:Y:S09]  /*2df10*/  LDL.LU R59, [R1+0xa9c] ;  /* 0x000a9c00013b7983 */ /* 0x000eb20000300800 */
[----:B------:R-:W-:Y:S01]  /*2df20*/  IMAD.MOV.U32 R21, RZ, RZ, R40 ;  /* 0x000000ffff157224 */ /* 0x000fe200078e0028 */
[----:B------:R-:W-:Y:S01]  /*2df30*/  MOV R28, R41 ;  /* 0x00000029001c7202 */ /* 0x000fe20000000f00 */
[----:B------:R-:W-:-:S02]  /*2df40*/  IMAD.MOV.U32 R9, RZ, RZ, R42 ;  /* 0x000000ffff097224 */ /* 0x000fc400078e002a */
[----:B------:R-:W-:-:S05]  /*2df50*/  IMAD.MOV.U32 R8, RZ, RZ, R43 ;  /* 0x000000ffff087224 */ /* 0x000fca00078e002b */
[----:B------:R1:W-:Y:S04]  /*2df60*/  STL [R1+0x1d50], R8 ;  /* 0x001d500801007387 */ /* 0x0003e80000100800 */
[----:B------:R-:W-:Y:S04]  /*2df70*/  STL [R1+0x1d4c], R9 ;  /* 0x001d4c0901007387 */ /* 0x000fe80000100800 */
[----:B------:R-:W-:Y:S04]  /*2df80*/  STL [R1+0x1d48], R28 ;  /* 0x001d481c01007387 */ /* 0x000fe80000100800 */
[----:B------:R1:W-:Y:S04]  /*2df90*/  STL [R1+0x1d44], R21 ;  /* 0x001d441501007387 */ /* 0x0003e80000100800 */
[----:B------:R-:W2:Y:S04]  /*2dfa0*/  LDL.LU R76, [R1+0xa80] ;  /* 0x000a8000014c7983 */ /* 0x000ea80000300800 */
[----:B------:R-:W2:Y:S04]  /*2dfb0*/  LDL.LU R77, [R1+0xa84] ;  /* 0x000a8400014d7983 */ /* 0x000ea80000300800 */
[----:B------:R-:W2:Y:S04]  /*2dfc0*/  LDL.LU R78, [R1+0xa88] ;  /* 0x000a8800014e7983 */ /* 0x000ea80000300800 */
[----:B------:R-:W2:Y:S01]  /*2dfd0*/  LDL.LU R79, [R1+0xa8c] ;  /* 0x000a8c00014f7983 */ /* 0x000ea20000300800 */
[----:B------:R-:W-:Y:S08]  /*2dfe0*/  HMMA.1688.F32.TF32 R188, R188, R156, R68 ;  /* 0x0000009cbcbc723c */ /* 0x000ff00000081044 */
[C---:B---3--:R-:W-:Y:S11]  /*2dff0*/  HMMA.1688.F32.TF32 R40, R192.reuse, R152, R64 ;  /* 0x00000098c028723c */ /* 0x048ff60000081040 */
[----:B------:R-:W-:Y:S11]  /*2e000*/  @!UPT UIADD3 URZ, URZ, URZ, URZ ;  /* 0x0000003f3f3ff290 */ /* 0x000ff6000fffe03f */
[----:B------:R-:W-:Y:S02]  /*2e010*/  @!UPT UIADD3 URZ, URZ, URZ, URZ ;  /* 0x0000003f3f3ff290 */ /* 0x000fe4000fffe03f */
[----:B-1----:R-:W-:Y:S01]  /*2e020*/  IMAD.MOV.U32 R133, RZ, RZ, R43 ;  /* 0x000000ffff857224 */ /* 0x002fe200078e002b */
[----:B------:R-:W-:Y:S01]  /*2e030*/  MOV R3, R42 ;  /* 0x0000002a00037202 */ /* 0x000fe20000000f00 */
[----:B------:R-:W-:Y:S02]  /*2e040*/  IMAD.MOV.U32 R17, RZ, RZ, R41 ;  /* 0x000000ffff117224 */ /* 0x000fe400078e0029 */
[----:B------:R-:W-:Y:S01]  /*2e050*/  IMAD.MOV.U32 R20, RZ, RZ, R40 ;  /* 0x000000ffff147224 */ /* 0x000fe200078e0028 */
[----:B------:R1:W-:Y:S04]  /*2e060*/  STL [R1+0x1d60], R133 ;  /* 0x001d608501007387 */ /* 0x0003e80000100800 */
[----:B------:R3:W-:Y:S04]  /*2e070*/  STL [R1+0x1d5c], R3 ;  /* 0x001d5c0301007387 */ /* 0x0007e80000100800 */
[----:B------:R1:W-:Y:S04]  /*2e080*/  STL [R1+0x1d58], R17 ;  /* 0x001d581101007387 */ /* 0x0003e80000100800 */
[----:B------:R1:W-:Y:S04]  /*2e090*/  STL [R1+0x1d54], R20 ;  /* 0x001d541401007387 */ /* 0x0003e80000100800 */
        /* <DEDUP_REMOVED lines=16> */
[----:B----4-:R-:W-:Y:S03]  /*2e1a0*/  HMMA.1688.F32.TF32 R192, R192, R156, R248 ;  /* 0x0000009cc0c0723c */ /* 0x010fe600000810f8 */
[----:B------:R-:W4:Y:S04]  /*2e1b0*/  LDL.LU R248, [R1+0xa30] ;  /* 0x000a300001f87983 */ /* 0x000f280000300800 */
[----:B------:R-:W4:Y:S04]  /*2e1c0*/  LDL.LU R249, [R1+0xa34] ;  /* 0x000a340001f97983 */ /* 0x000f280000300800 */
[----:B------:R-:W4:Y:S04]  /*2e1d0*/  LDL.LU R250, [R1+0xa38] ;  /* 0x000a380001fa7983 */ /* 0x000f280000300800 */
[----:B------:R-:W4:Y:S01]  /*2e1e0*/  LDL.LU R251, [R1+0xa3c] ;  /* 0x000a3c0001fb7983 */ /* 0x000f220000300800 */
        /* <DEDUP_REMOVED lines=8> */
[----:B------:R-:W-:Y:S02]  /*2e270*/  IMAD.MOV.U32 R28, RZ, RZ, R46 ;  /* 0x000000ffff1c7224 */ /* 0x000fe400078e002e */
[C---:B------:R-:W-:Y:S08]  /*2e280*/  HMMA.1688.F32.TF32 R44, R196.reuse, R148, R76 ;  /* 0x00000094c42c723c */ /* 0x040ff0000008104c */
[----:B---3--:R-:W-:Y:S11]  /*2e290*/  HMMA.1688.F32.TF32 R40, R196, R152, R40 ;  /* 0x00000098c428723c */ /* 0x008ff60000081028 */
[----:B------:R-:W-:Y:S11]  /*2e2a0*/  @!UPT UIADD3 URZ, URZ, URZ, URZ ;  /* 0x0000003f3f3ff290 */ /* 0x000ff6000fffe03f */
[----:B------:R-:W-:Y:S02]  /*2e2b0*/  @!UPT UIADD3 URZ, URZ, URZ, URZ ;  /* 0x0000003f3f3ff290 */ /* 0x000fe4000fffe03f */
[----:B------:R-:W-:Y:S01]  /*2e2c0*/  MOV R128, R40 ;  /* 0x0000002800807202 */ /* 0x000fe20000000f00 */
[----:B------:R-:W-:Y:S02]  /*2e2d0*/  IMAD.MOV.U32 R129, RZ, RZ, R41 ;  /* 0x000000ffff817224 */ /* 0x000fe400078e0029 */
[----:B------:R-:W-:Y:S02]  /*2e2e0*/  IMAD.MOV.U32 R25, RZ, RZ, R42 ;  /* 0x000000ffff197224 */ /* 0x000fe400078e002a */
[----:B------:R-:W-:Y:S02]  /*2e2f0*/  IMAD.MOV.U32 R33, RZ, RZ, R43 ;  /* 0x000000ffff217224 */ /* 0x000fe400078e002b */
[C---:B------:R-:W-:Y:S11]  /*2e300*/  HMMA.1688.F32.TF32 R40, R200.reuse, R144, R68 ;  /* 0x00000090c828723c */ /* 0x040ff60000081044 */
[----:B------:R-:W-:Y:S11]  /*2e310*/  @!UPT UIADD3 URZ, URZ, URZ, URZ ;  /* 0x0000003f3f3ff290 */ /* 0x000ff6000fffe03f */
[----:B------:R-:W-:Y:S02]  /*2e320*/  @!UPT UIADD3 URZ, URZ, URZ, URZ ;  /* 0x0000003f3f3ff290 */ /* 0x000fe4000fffe03f */
[----:B------:R-:W-:Y:S01]  /*2e330*/  IMAD.MOV.U32 R32, RZ, RZ, R40 ;  /* 0x000000ffff207224 */ /* 0x000fe200078e0028 */
[----:B------:R-:W-:Y:S01]  /*2e340*/  MOV R100, R41 ;  /* 0x0000002900647202 */ /* 0x000fe20000000f00 */
[----:B------:R-:W-:Y:S02]  /*2e350*/  IMAD.MOV.U32 R6, RZ, RZ, R42 ;  /* 0x000000ffff067224 */ /* 0x000fe400078e002a */
[----:B------:R-:W-:Y:S02]  /*2e360*/  IMAD.MOV.U32 R7, RZ, RZ, R43 ;  /* 0x000000ffff077224 */ /* 0x000fe400078e002b */
[C---:B------:R-:W-:Y:S01]  /*2e370*/  HMMA.1688.F32.TF32 R40, R200.reuse, R148, R64 ;  /* 0x00000094c828723c */ /* 0x040fe20000081040 */
[----:B------:R-:W-:Y:S01]  /*2e380*/  MOV R68, R31 ;  /* 0x0000001f00447202 */ /* 0x000fe20000000f00 */
[----:B------:R-:W-:Y:S02]  /*2e390*/  IMAD.MOV.U32 R69, RZ, RZ, R30 ;  /* 0x000000ffff457224 */ /* 0x000fe400078e001e */
[----:B------:R-:W-:Y:S11]  /*2e3a0*/  IMAD.MOV.U32 R70, RZ, RZ, R10 ;  /* 0x000000ffff467224 */ /* 0x000ff600078e000a */
[----:B------:R-:W-:Y:S09]  /*2e3b0*/  @!UPT UIADD3 URZ, URZ, URZ, URZ ;  /* 0x0000003f3f3ff290 */ /* 0x000ff2000fffe03f */
[----:B------:R-:W-:Y:S01]  /*2e3c0*/  IMAD.MOV.U32 R24, RZ, RZ, R40 ;  /* 0x000000ffff187224 */ /* 0x000fe200078e0028 */
[----:B------:R-:W-:Y:S01]  /*2e3d0*/  MOV R12, R42 ;  /* 0x0000002a000c7202 */ /* 0x000fe20000000f00 */
[----:B------:R-:W-:Y:S02]  /*2e3e0*/  IMAD.MOV.U32 R13, RZ, RZ, R41 ;  /* 0x000000ffff0d7224 */ /* 0x000fe400078e0029 */
[----:B------:R-:W-:Y:S02]  /*2e3f0*/  IMAD.MOV.U32 R5, RZ, RZ, R43 ;  /* 0x000000ffff057224 */ /* 0x000fe400078e002b */
[----:B----4-:R-:W-:Y:S01]  /*2e400*/  HMMA.1688.F32.TF32 R40, R200, R152, R248 ;  /* 0x00000098c828723c */ /* 0x010fe200000810f8 */
[----:B------:R-:W-:-:S06]  /*2e410*/  IMAD.MOV.U32 R71, RZ, RZ, R11 ;  /* 0x000000ffff477224 */ /* 0x000fcc00078e000b */
[----:B------:R-:W-:Y:S02]  /*2e420*/  IMAD.MOV.U32 R248, RZ, RZ, R34 ;  /* 0x000000fffff87224 */ /* 0x000fe400078e0022 */
[----:B------:R-:W3:Y:S01]  /*2e430*/  LDL.LU R34, [R1+0x1f74] ;  /* 0x001f740001227983 */ /* 0x000ee20000300800 */
[----:B------:R-:W-:-:S03]  /*2e440*/  IMAD.MOV.U32 R249, RZ, RZ, R103 ;  /* 0x000000fffff97224 */ /* 0x000fc600078e0067 */
[----:B------:R-:W4:Y:S01]  /*2e450*/  LDL.LU R103, [R1+0x1f70] ;  /* 0x001f700001677983 */ /* 0x000f220000300800 */
[----:B------:R-:W-:Y:S03]  /*2e460*/  HMMA.1688.F32.TF32 R196, R196, R156, R72 ;  /* 0x0000009cc4c4723c */ /* 0x000fe60000081048 */
[----:B------:R-:W2:Y:S04]  /*2e470*/  LDL.LU R31, [R1+0x1f6c] ;  /* 0x001f6c00011f7983 */ /* 0x000ea80000300800 */
[----:B------:R-:W2:Y:S01]  /*2e480*/  LDL.LU R30, [R1+0x1f68] ;  /* 0x001f6800011e7983 */ /* 0x000ea20000300800 */
[----:B------:R-:W-:Y:S01]  /*2e490*/  IMAD.MOV.U32 R72, RZ, RZ, R14 ;  /* 0x000000ffff487224 */ /* 0x000fe200078e000e */
[----:B------:R-:W-:-:S02]  /*2e4a0*/  MOV R73, R15 ;  /* 0x0000000f00497202 */ /* 0x000fc40000000f00 */
[----:B------:R-:W2:Y:S01]  /*2e4b0*/  LDL.LU R10, [R1+0x1f64] ;  /* 0x001f6400010a7983 */ /* 0x000ea20000300800 */
[----:B------:R-:W-:-:S03]  /*2e4c0*/  IMAD.MOV.U32 R74, RZ, RZ, R22 ;  /* 0x000000ffff4a7224 */ /* 0x000fc600078e0016 */
[----:B------:R-:W2:Y:S01]  /*2e4d0*/  LDL.LU R11, [R1+0x1f60] ;  /* 0x001f6000010b7983 */ /* 0x000ea20000300800 */
[----:B------:R-:W-:-:S03]  /*2e4e0*/  IMAD.MOV.U32 R101, RZ, RZ, R40 ;  /* 0x000000ffff657224 */ /* 0x000fc600078e0028 */
[----:B------:R-:W2:Y:S01]  /*2e4f0*/  LDL.LU R14, [R1+0x1f5c] ;  /* 0x001f5c00010e7983 */ /* 0x000ea20000300800 */
[----:B------:R-:W-:-:S03]  /*2e500*/  IMAD.MOV.U32 R75, RZ, RZ, R23 ;  /* 0x000000ffff4b7224 */ /* 0x000fc600078e0017 */
[----:B------:R-:W2:Y:S01]  /*2e510*/  LDL.LU R15, [R1+0x1f58] ;  /* 0x001f5800010f7983 */ /* 0x000ea20000300800 */
[----:B------:R-:W-:Y:S02]  /*2e520*/  IMAD.MOV.U32 R252, RZ, RZ, R41 ;  /* 0x000000fffffc7224 */ /* 0x000fe400078e0029 */
[----:B------:R-:W-:Y:S01]  /*2e530*/  IMAD.MOV.U32 R40, RZ, RZ, R18 ;  /* 0x000000ffff287224 */ /* 0x000fe200078e0012 */
[----:B------:R-:W2:Y:S01]  /*2e540*/  LDL.LU R22, [R1+0x1f54] ;  /* 0x001f540001167983 */ /* 0x000ea20000300800 */
[----:B------:R-:W-:Y:S01]  /*2e550*/  IMAD.MOV.U32 R16, RZ, RZ, R42 ;  /* 0x000000ffff107224 */ /* 0x000fe200078e002a */
[----:B------:R-:W-:Y:S01]  /*2e560*/  MOV R29, R43 ;  /* 0x0000002b001d7202 */ /* 0x000fe20000000f00 */
[----:B------:R-:W-:Y:S01]  /*2e570*/  IMAD.MOV.U32 R41, RZ, RZ, R19 ;  /* 0x000000ffff297224 */ /* 0x000fe200078e0013 */
[----:B------:R-:W3:Y:S01]  /*2e580*/  LDL.LU R23, [R1+0x1f50] ;  /* 0x001f500001177983 */ /* 0x000ee20000300800 */
[----:B------:R-:W-:Y:S01]  /*2e590*/  MOV R42, R27 ;  /* 0x0000001b002a7202 */ /* 0x000fe20000000f00 */
[----:B------:R-:W-:-:S02]  /*2e5a0*/  IMAD.MOV.U32 R43, RZ, RZ, R26 ;  /* 0x000000ffff2b7224 */ /* 0x000fc400078e001a */
[----:B------:R-:W4:Y:S04]  /*2e5b0*/  LDL.LU R18, [R1+0x1f4c] ;  /* 0x001f4c0001127983 */ /* 0x000f280000300800 */
[----:B------:R-:W4:Y:S04]  /*2e5c0*/  LDL.LU R19, [R1+0x1f48] ;  /* 0x001f480001137983 */ /* 0x000f280000300800 */
[----:B------:R-:W4:Y:S04]  /*2e5d0*/  LDL.LU R27, [R1+0x1f44] ;  /* 0x001f4400011b7983 */ /* 0x000f280000300800 */
[----:B------:R-:W4:Y:S01]  /*2e5e0*/  LDL.LU R26, [R1+0x1f40] ;  /* 0x001f4000011a7983 */ /* 0x000f220000300800 */
[----:B--2---:R-:W-:-:S03]  /*2e5f0*/  IMAD.MOV.U32 R80, RZ, RZ, R22 ;  /* 0x000000ffff507224 */ /* 0x004fc600078e0016 */
[----:B------:R-:W2:Y:S01]  /*2e600*/  LDL.LU R22, [R1+0x1f3c] ;  /* 0x001f3c0001167983 */ /* 0x000ea20000300800 */
[----:B---3--:R-:W-:-:S03]  /*2e610*/  IMAD.MOV.U32 R81, RZ, RZ, R23 ;  /* 0x000000ffff517224 */ /* 0x008fc600078e0017 */
[----:B------:R-:W3:Y:S01]  /*2e620*/  LDL.LU R23, [R1+0x1f38] ;  /* 0x001f380001177983 */ /* 0x000ee20000300800 */
[----:B----4-:R-:W-:-:S03]  /*2e630*/  IMAD.MOV.U32 R82, RZ, RZ, R18 ;  /* 0x000000ffff527224 */ /* 0x010fc600078e0012 */
[----:B------:R-:W4:Y:S01]  /*2e640*/  LDL.LU R18, [R1+0x1f34] ;  /* 0x001f340001127983 */ /* 0x000f220000300800 */
[----:B------:R-:W-:-:S03]  /*2e650*/  MOV R83, R19 ;  /* 0x0000001300537202 */ /* 0x000fc60000000f00 */
[----:B------:R-:W4:Y:S01]  /*2e660*/  LDL.LU R19, [R1+0x1f30] ;  /* 0x001f300001137983 */ /* 0x000f220000300800 */
[----:B------:R-:W-:-:S03]  /*2e670*/  IMAD.MOV.U32 R84, RZ, RZ, R27 ;  /* 0x000000ffff547224 */ /* 0x000fc600078e001b */
[----:B------:R-:W4:Y:S01]  /*2e680*/  LDL.LU R27, [R1+0x1f2c] ;  /* 0x001f2c00011b7983 */ /* 0x000f220000300800 */
[----:B------:R-:W-:-:S03]  /*2e690*/  IMAD.MOV.U32 R85, RZ, RZ, R26 ;  /* 0x000000ffff557224 */ /* 0x000fc600078e001a */
[----:B------:R-:W4:Y:S01]  /*2e6a0*/  LDL.LU R26, [R1+0x1f28] ;  /* 0x001f2800011a7983 */ /* 0x000f220000300800 */
[----:B-1----:R-:W-:Y:S02]  /*2e6b0*/  IMAD.MOV.U32 R133, RZ, RZ, R44 ;  /* 0x000000ffff857224 */ /* 0x002fe400078e002c */
[----:B------:R-:W-:Y:S02]  /*2e6c0*/  IMAD.MOV.U32 R3, RZ, RZ, R45 ;  /* 0x000000ffff037224 */ /* 0x000fe400078e002d */
[----:B------:R-:W-:Y:S02]  /*2e6d0*/  IMAD.MOV.U32 R17, RZ, RZ, R46 ;  /* 0x000000ffff117224 */ /* 0x000fe400078e002e */
[----:B------:R-:W-:Y:S02]  /*2e6e0*/  IMAD.MOV.U32 R20, RZ, RZ, R47 ;  /* 0x000000ffff147224 */ /* 0x000fe400078e002f */
[----:B--2---:R-:W-:Y:S02]  /*2e6f0*/  IMAD.MOV.U32 R86, RZ, RZ, R22 ;  /* 0x000000ffff567224 */ /* 0x004fe400078e0016 */
[----:B------:R-:W2:Y:S01]  /*2e700*/  LDL.LU R22, [R1+0x1f24] ;  /* 0x001f240001167983 */ /* 0x000ea20000300800 */
[----:B---3--:R-:W-:-:S03]  /*2e710*/  IMAD.MOV.U32 R87, RZ, RZ, R23 ;  /* 0x000000ffff577224 */ /* 0x008fc600078e0017 */
[----:B------:R-:W2:Y:S04]  /*2e720*/  LDL.LU R23, [R1+0x1f20] ;  /* 0x001f200001177983 */ /* 0x000ea80000300800 */
[----:B------:R-:W3:Y:S04]  /*2e730*/  LDL.LU R44, [R1+0x520] ;  /* 0x00052000012c7983 */ /* 0x000ee80000300800 */
[----:B------:R-:W3:Y:S01]  /*2e740*/  LDL.LU R45, [R1+0x524] ;  /* 0x00052400012d7983 */ /* 0x000ee20000300800 */
[----:B----4-:R-:W-:-:S03]  /*2e750*/  MOV R46, R27 ;  /* 0x0000001b002e7202 */ /* 0x010fc60000000f00 */
[----:B------:R-:W4:Y:S01]  /*2e760*/  LDL.LU R27, [R1+0x1f1c] ;  /* 0x001f1c00011b7983 */ /* 0x000f220000300800 */
[----:B------:R-:W-:-:S03]  /*2e770*/  IMAD.MOV.U32 R47, RZ, RZ, R26 ;  /* 0x000000ffff2f7224 */ /* 0x000fc600078e001a */
[----:B------:R-:W2:Y:S01]  /*2e780*/  LDL.LU R26, [R1+0x1f18] ;  /* 0x001f1800011a7983 */ /* 0x000ea20000300800 */
[----:B------:R-:W-:Y:S03]  /*2e790*/  HMMA.1688.F32.TF32 R200, R200, R156, R56 ;  /* 0x0000009cc8c8723c */ /* 0x000fe60000081038 */
[----:B------:R-:W3:Y:S04]  /*2e7a0*/  LDL.LU R56, [R1+0x980] ;  /* 0x0009800001387983 */ /* 0x000ee80000300800 */
[----:B------:R-:W3:Y:S04]  /*2e7b0*/  LDL.LU R57, [R1+0x984] ;  /* 0x0009840001397983 */ /* 0x000ee80000300800 */
[----:B------:R-:W3:Y:S01]  /*2e7c0*/  LDL.LU R58, [R1+0x988] ;  /* 0x00098800013a7983 */ /* 0x000ee20000300800 */
[C---:B------:R-:W-:Y:S03]  /*2e7d0*/  HMMA.1688.F32.TF32 R212, R168.reuse, R152, R212 ;  /* 0x00000098a8d4723c */ /* 0x040fe600000810d4 */
[----:B------:R-:W3:Y:S04]  /*2e7e0*/  LDL.LU R59, [R1+0x98c] ;  /* 0x00098c00013b7983 */ /* 0x000ee80000300800 */
[----:B------:R-:W3:Y:S01]  /*2e7f0*/  LDL.LU R92, [R1+0x720] ;  /* 0x00072000015c7983 */ /* 0x000ee20000300800 */
[----:B------:R-:W-:Y:S03]  /*2e800*/  HMMA.1688.F32.TF32 R168, R168, R156, R108 ;  /* 0x0000009ca8a8723c */ /* 0x000fe6000008106c */
[----:B------:R-:W3:Y:S04]  /*2e810*/  LDL.LU R93, [R1+0x724] ;  /* 0x00072400015d7983 */ /* 0x000ee80000300800 */
[----:B------:R-:W3:Y:S04]  /*2e820*/  LDL.LU R94, [R1+0x728] ;  /* 0x00072800015e7983 */ /* 0x000ee80000300800 */
[----:B------:R-:W3:Y:S04]  /*2e830*/  LDL.LU R95, [R1+0x72c] ;  /* 0x00072c00015f7983 */ /* 0x000ee80000300800 */
[----:B------:R-:W3:Y:S04]  /*2e840*/  LDL.LU R108, [R1+0x8b0] ;  /* 0x0008b000016c7983 */ /* 0x000ee80000300800 */
[----:B------:R-:W3:Y:S04]  /*2e850*/  LDL.LU R109, [R1+0x8b4] ;  /* 0x0008b400016d7983 */ /* 0x000ee80000300800 */
[----:B------:R-:W3:Y:S01]  /*2e860*/  LDL.LU R110, [R1+0x8b8] ;  /* 0x0008b800016e7983 */ /* 0x000ee20000300800 */
[C---:B------:R-:W-:Y:S03]  /*2e870*/  HMMA.1688.F32.TF32 R228, R176.reuse, R144, R228 ;  /* 0x00000090b0e4723c */ /* 0x040fe600000810e4 */
[----:B------:R-:W3:Y:S04]  /*2e880*/  LDL.LU R111, [R1+0x8bc] ;  /* 0x0008bc00016f7983 */ /* 0x000ee80000300800 */
[----:B------:R-:W3:Y:S01]  /*2e890*/  LDL.LU R48, [R1+0x800] ;  /* 0x0008000001307983 */ /* 0x000ee20000300800 */
[C---:B------:R-:W-:Y:S03]  /*2e8a0*/  HMMA.1688.F32.TF32 R232, R176.reuse, R148, R232 ;  /* 0x00000094b0e8723c */ /* 0x040fe600000810e8 */
[----:B------:R-:W3:Y:S04]  /*2e8b0*/  LDL.LU R49, [R1+0x804] ;  /* 0x0008040001317983 */ /* 0x000ee80000300800 */
[----:B------:R-:W3:Y:S01]  /*2e8c0*/  LDL.LU R50, [R1+0x808] ;  /* 0x0008080001327983 */ /* 0x000ee20000300800 */
[C---:B------:R-:W-:Y:S03]  /*2e8d0*/  HMMA.1688.F32.TF32 R236, R176.reuse, R152, R236 ;  /* 0x00000098b0ec723c */ /* 0x040fe600000810ec */
[----:B------:R-:W3:Y:S05]  /*2e8e0*/  LDL.LU R51, [R1+0x80c] ;  /* 0x00080c0001337983 */ /* 0x000eea0000300800 */
[----:B------:R-:W-:Y:S01]  /*2e8f0*/  HMMA.1688.F32.TF32 R176, R176, R156, R104 ;  /* 0x0000009cb0b0723c */ /* 0x000fe20000081068 */
        /* <DEDUP_REMOVED lines=10> */
[----:B------:R-:W-:-:S03]  /*2e9a0*/  MOV R77, R31 ;  /* 0x0000001f004d7202 */ /* 0x000fc60000000f00 */
[----:B------:R-:W3:Y:S01]  /*2e9b0*/  LDL.LU R89, [R1+0x614] ;  /* 0x0006140001597983 */ /* 0x000ee20000300800 */
[----:B------:R-:W-:Y:S02]  /*2e9c0*/  IMAD.MOV.U32 R78, RZ, RZ, R103 ;  /* 0x000000ffff4e7224 */ /* 0x000fe400078e0067 */
[----:B------:R-:W-:Y:S02]  /*2e9d0*/  IMAD.MOV.U32 R79, RZ, RZ, R34 ;  /* 0x000000ffff4f7224 */ /* 0x000fe400078e0022 */
[----:B------:R-:W-:Y:S02]  /*2e9e0*/  IMAD.MOV.U32 R64, RZ, RZ, R35 ;  /* 0x000000ffff407224 */ /* 0x000fe400078e0023 */
[----:B------:R-:W-:Y:S02]  /*2e9f0*/  IMAD.MOV.U32 R65, RZ, RZ, R102 ;  /* 0x000000ffff417224 */ /* 0x000fe400078e0066 */
[----:B----4-:R-:W-:Y:S02]  /*2ea00*/  IMAD.MOV.U32 R91, RZ, RZ, R27 ;  /* 0x000000ffff5b7224 */ /* 0x010fe400078e001b */
[----:B--2---:R-:W-:-:S02]  /*2ea10*/  IMAD.MOV.U32 R90, RZ, RZ, R26 ;  /* 0x000000ffff5a7224 */ /* 0x004fc400078e001a */
[----:B------:R-:W2:Y:S04]  /*2ea20*/  LDL.LU R26, [R1+0x1f14] ;  /* 0x001f1400011a7983 */ /* 0x000ea80000300800 */
[----:B------:R-:W2:Y:S04]  /*2ea30*/  LDL.LU R27, [R1+0x1f10] ;  /* 0x001f1000011b7983 */ /* 0x000ea80000300800 */
[----:B------:R-:W4:Y:S04]  /*2ea40*/  LDL.LU R30, [R1+0x1f0c] ;  /* 0x001f0c00011e7983 */ /* 0x000f280000300800 */
[----:B------:R-:W4:Y:S04]  /*2ea50*/  LDL.LU R31, [R1+0x1f08] ;  /* 0x001f0800011f7983 */ /* 0x000f280000300800 */
[----:B------:R-:W2:Y:S04]  /*2ea60*/  LDL.LU R103, [R1+0x1f04] ;  /* 0x001f040001677983 */ /* 0x000ea80000300800 */
[----:B------:R-:W4:Y:S04]  /*2ea70*/  LDL.LU R34, [R1+0x1f00] ;  /* 0x001f000001227983 */ /* 0x000f280000300800 */
[----:B------:R-:W4:Y:S04]  /*2ea80*/  LDL.LU R35, [R1+0x1efc] ;  /* 0x001efc0001237983 */ /* 0x000f280000300800 */
[----:B------:R-:W4:Y:S01]  /*2ea90*/  LDL.LU R102, [R1+0x1ef8] ;  /* 0x001ef80001667983 */ /* 0x000f220000300800 */
[C---:B---3--:R-:W-:Y:S01]  /*2eaa0*/  HMMA.1688.F32.TF32 R52, R204.reuse, R144, R56 ;  /* 0x00000090cc34723c */ /* 0x048fe20000081038 */
[----:B------:R-:W-:Y:S11]  /*2eab0*/  IMAD.MOV.U32 R67, RZ, RZ, R4 ;  /* 0x000000ffff437224 */ /* 0x000ff600078e0004 */
[----:B------:R-:W-:Y:S11]  /*2eac0*/  @!UPT UIADD3 URZ, URZ, URZ, URZ ;  /* 0x0000003f3f3ff290 */ /* 0x000ff6000fffe03f */
[----:B------:R-:W-:Y:S01]  /*2ead0*/  @!UPT UIADD3 URZ, URZ, URZ, URZ ;  /* 0x0000003f3f3ff290 */ /* 0x000fe2000fffe03f */
[----:B------:R-:W-:Y:S01]  /*2eae0*/  IMAD.MOV.U32 R4, RZ, RZ, R52 ;  /* 0x000000ffff047224 */ /* 0x000fe200078e0034 */
[----:B------:R-:W-:Y:S01]  /*2eaf0*/  MOV R141, R55 ;  /* 0x00000037008d7202 */ /* 0x000fe20000000f00 */
[----:B------:R-:W-:Y:S02]  /*2eb00*/  IMAD.MOV.U32 R145, RZ, RZ, R53 ;  /* 0x000000ffff917224 */ /* 0x000fe400078e0035 */
[----:B------:R-:W-:Y:S02]  /*2eb10*/  IMAD.MOV.U32 R144, RZ, RZ, R54 ;  /* 0x000000ffff907224 */ /* 0x000fe400078e0036 */
[----:B------:R-:W-:Y:S01]  /*2eb20*/  HMMA.1688.F32.TF32 R52, R204, R148, R108 ;  /* 0x00000094cc34723c */ /* 0x000fe2000008106c */
[----:B--2---:R-:W-:Y:S02]  /*2eb30*/  IMAD.MOV.U32 R59, RZ, RZ, R103 ;  /* 0x000000ffff3b7224 */ /* 0x004fe400078e0067 */
[----:B----4-:R-:W-:Y:S02]  /*2eb40*/  IMAD.MOV.U32 R56, RZ, RZ, R34 ;  /* 0x000000ffff387224 */ /* 0x010fe400078e0022 */
[----:B------:R-:W2:Y:S01]  /*2eb50*/  LDL.LU R34, [R1+0x1ef4] ;  /* 0x001ef40001227983 */ /* 0x000ea20000300800 */
[----:B------:R-:W-:-:S03]  /*2eb60*/  IMAD.MOV.U32 R57, RZ, RZ, R35 ;  /* 0x000000ffff397224 */ /* 0x000fc600078e0023 */
[----:B------:R-:W2:Y:S01]  /*2eb70*/  LDL.LU R35, [R1+0x1ef0] ;  /* 0x001ef00001237983 */ /* 0x000ea20000300800 */
[----:B------:R-:W-:-:S03]  /*2eb80*/  IMAD.MOV.U32 R58, RZ, RZ, R102 ;  /* 0x000000ffff3a7224 */ /* 0x000fc600078e0066 */
[----:B------:R-:W3:Y:S04]  /*2eb90*/  LDL.LU R102, [R1+0x1eec] ;  /* 0x001eec0001667983 */ /* 0x000ee80000300800 */
[----:B------:R-:W3:Y:S01]  /*2eba0*/  LDL.LU R103, [R1+0x1ee8] ;  /* 0x001ee80001677983 */ /* 0x000ee20000300800 */
[----:B------:R-:W-:Y:S01]  /*2ebb0*/  IMAD.MOV.U32 R250, RZ, RZ, R137 ;  /* 0x000000fffffa7224 */ /* 0x000fe200078e0089 */
[----:B------:R-:W-:Y:S01]  /*2ebc0*/  MOV R66, R132 ;  /* 0x0000008400427202 */ /* 0x000fe20000000f00 */
[----:B------:R-:W-:-:S04]  /*2ebd0*/  IMAD.MOV.U32 R251, RZ, RZ, R136 ;  /* 0x000000fffffb7224 */ /* 0x000fc800078e0088 */
[----:B------:R-:W-:Y:S01]  /*2ebe0*/  MOV R140, R52 ;  /* 0x00000034008c7202 */ /* 0x000fe20000000f00 */
[----:B------:R-:W-:Y:S02]  /*2ebf0*/  IMAD.MOV.U32 R137, RZ, RZ, R53 ;  /* 0x000000ffff897224 */ /* 0x000fe400078e0035 */
[----:B------:R-:W-:Y:S02]  /*2ec00*/  IMAD.MOV.U32 R136, RZ, RZ, R54 ;  /* 0x000000ffff887224 */ /* 0x000fe400078e0036 */
[----:B------:R-:W-:Y:S02]  /*2ec10*/  IMAD.MOV.U32 R132, RZ, RZ, R55 ;  /* 0x000000ffff847224 */ /* 0x000fe400078e0037 */
[C---:B------:R-:W-:Y:S08]  /*2ec20*/  HMMA.1688.F32.TF32 R52, R204.reuse, R152, R104 ;  /* 0x00000098cc34723c */ /* 0x040ff00000081068 */
[----:B------:R-:W-:Y:S11]  /*2ec30*/  HMMA.1688.F32.TF32 R48, R204, R156, R48 ;  /* 0x0000009ccc30723c */ /* 0x000ff60000081030 */
[----:B------:R-:W-:Y:S04]  /*2ec40*/  @!UPT UIADD3 URZ, URZ, URZ, URZ ;  /* 0x0000003f3f3ff290 */ /* 0x000fe8000fffe03f */
[----:B------:R-:W-:Y:S04]  /*2ec50*/  STL.64 [R1+0xb70], R52 ;  /* 0x000b703401007387 */ /* 0x000fe80000100a00 */
[----:B------:R-:W-:Y:S04]  /*2ec60*/  STL.64 [R1+0xb78], R54 ;  /* 0x000b783601007387 */ /* 0x000fe80000100a00 */
[----:B------:R-:W-:Y:S04]  /*2ec70*/  STL.64 [R1+0xab0], R48 ;  /* 0x000ab03001007387 */ /* 0x000fe80000100a00 */
[----:B------:R2:W-:Y:S01]  /*2ec80*/  STL.64 [R1+0xab8], R50 ;  /* 0x000ab83201007387 */ /* 0x0005e20000100a00 */
[C---:B------:R-:W-:Y:S08]  /*2ec90*/  HMMA.1688.F32.TF32 R88, R180.reuse, R30, R88 ;  /* 0x0000001eb458723c */ /* 0x040ff00000081058 */
[C---:B--2---:R-:W-:Y:S08]  /*2eca0*/  HMMA.1688.F32.TF32 R48, R180.reuse, R34, R92 ;  /* 0x00000022b430723c */ /* 0x044ff0000008105c */
[C---:B---3--:R-:W-:Y:S11]  /*2ecb0*/  HMMA.1688.F32.TF32 R52, R180.reuse, R102, R96 ;  /* 0x00000066b434723c */ /* 0x048ff60000081060 */
[----:B------:R-:W-:Y:S11]  /*2ecc0*/  @!UPT UIADD3 URZ, URZ, URZ, URZ ;  /* 0x0000003f3f3ff290 */ /* 0x000ff6000fffe03f */
[----:B------:R-:W-:Y:S01]  /*2ecd0*/  @!UPT UIADD3 URZ, URZ, URZ, URZ ;  /* 0x0000003f3f3ff290 */ /* 0x000fe2000fffe03f */
[----:B------:R-:W-:Y:S04]  /*2ece0*/  STL.64 [R1+0xa10], R52 ;  /* 0x000a103401007387 */ /* 0x000fe80000100a00 */
[----:B------:R1:W-:Y:S04]  /*2ecf0*/  STL.64 [R1+0xa18], R54 ;  /* 0x000a183601007387 */ /* 0x0003e80000100a00 */
[----:B------:R-:W-:Y:S04]  /*2ed00*/  STL.64 [R1+0x980], R48 ;  /* 0x0009803001007387 */ /* 0x000fe80000100a00 */
[----:B------:R2:W-:Y:S01]  /*2ed10*/  STL.64 [R1+0x988], R50 ;  /* 0x0009883201007387 */ /* 0x0005e20000100a00 */
[C---:B-1----:R-:W-:Y:S08]  /*2ed20*/  HMMA.1688.F32.TF32 R52, R180.reuse, R26, R44 ;  /* 0x0000001ab434723c */ /* 0x042ff0000008102c */
        /* <DEDUP_REMOVED lines=11> */
[C---:B--2---:R-:W-:Y:S08]  /*2ede0*/  HMMA.1688.F32.TF32 R48, R180.reuse, R10, R40 ;  /* 0x0000000ab430723c */ /* 0x044ff00000081028 */
[C---:B-1----:R-:W-:Y:S08]  /*2edf0*/  HMMA.1688.F32.TF32 R44, R180.reuse, R130, R72 ;  /* 0x00000082b42c723c */ /* 0x042ff00000081048 */
        /* <DEDUP_REMOVED lines=11> */
[C---:B-1----:R-:W-:Y:S07]  /*2eeb0*/  HMMA.1688.F32.TF32 R40, R180.reuse, R146, R244 ;  /* 0x00000092b428723c */ /* 0x042fee00000810f4 */
        /* <DEDUP_REMOVED lines=8> */
[----:B-1----:R-:W-:Y:S01]  /*2ef40*/  HMMA.1688.F32.TF32 R40, R180, R158, R36 ;  /* 0x0000009eb428723c */ /* 0x002fe20000081024 */
[----:B------:R-:W-:Y:S04]  /*2ef50*/  LDS R36, [R2+0xc100] ;  /* 0x00c1000002247984 */ /* 0x000fe80000000800 */
[----:B------:R-:W-:Y:S04]  /*2ef60*/  LDS R38, [R2+0xe100] ;  /* 0x00e1000002267984 */ /* 0x000fe80000000800 */
[----:B------:R-:W-:Y:S04]  /*2ef70*/  STL.64 [R1+0x1260], R48 ;  /* 0x0012603001007387 */ /* 0x000fe80000100a00 */
[----:B------:R-:W-:Y:S04]  /*2ef80*/  STL.64 [R1+0x1268], R50 ;  /* 0x0012683201007387 */ /* 0x000fe80000100a00 */
[----:B------:R-:W-:Y:S04]  /*2ef90*/  STL.64 [R1+0x1250], R44 ;  /* 0x0012502c01007387 */ /* 0x000fe80000100a00 */
[----:B------:R-:W-:Y:S04]  /*2efa0*/  STL.64 [R1+0x1258], R46 ;  /* 0x0012582e01007387 */ /* 0x000fe80000100a00 */
[----:B------:R-:W-:Y:S04]  /*2efb0*/  STL.64 [R1+0x1240], R40 ;  /* 0x0012402801007387 */ /* 0x000fe80000100a00 */
[----:B------:R1:W-:Y:S04]  /*2efc0*/  STL.64 [R1+0x1248], R42 ;  /* 0x0012482a01007387 */ /* 0x0003e80000100a00 */
[----:B------:R-:W2:Y:S04]  /*2efd0*/  LDL.LU R248, [R1+0x150] ;  /* 0x0001500001f87983 */ /* 0x000ea80000300800 */
[----:B------:R-:W-:Y:S01]  /*2efe0*/  LDS R37, [R0+0xc100] ;  /* 0x00c1000000257984 */ /* 0x000fe20000000800 */
[C---:B-1----:R-:W-:Y:S03]  /*2eff0*/  HMMA.1688.F32.TF32 R40, R184.reuse, R102, R56 ;  /* 0x00000066b828723c */ /* 0x042fe60000081038 */
[----:B------:R-:W1:Y:S11]  /*2f000*/  LDS R39, [R0+0xe100] ;  /* 0x00e1000000277984 */ /* 0x000e760000000800 */
[----:B------:R-:W-:Y:S09]  /*2f010*/  @!UPT UIADD3 URZ, URZ, URZ, URZ ;  /* 0x0000003f3f3ff290 */ /* 0x000ff2000fffe03f */
        /* <DEDUP_REMOVED lines=93> */
[C---:B--2---:R-:W-:Y:S08]  /*2f5f0*/  HMMA.1688.F32.TF32 R64, R184.reuse, R138, R64 ;  /* 0x0000008ab840723c */ /* 0x044ff00000081040 */
[C---:B------:R-:W-:Y:S08]  /*2f600*/  HMMA.1688.F32.TF32 R68, R184.reuse, R134, R68 ;  /* 0x00000086b844723c */ /* 0x040ff00000081044 */
[C---:B------:R-:W-:Y:S08]  /*2f610*/  HMMA.1688.F32.TF32 R72, R184.reuse, R130, R72 ;  /* 0x00000082b848723c */ /* 0x040ff00000081048 */
[C---:B------:R-:W-:Y:S08]  /*2f620*/  HMMA.1688.F32.TF32 R76, R184.reuse, R14, R76 ;  /* 0x0000000eb84c723c */ /* 0x040ff0000008104c */
[C---:B------:R-:W-:Y:S08]  /*2f630*/  HMMA.1688.F32.TF32 R80, R184.reuse, R18, R80 ;  /* 0x00000012b850723c */ /* 0x040ff00000081050 */
[C---:B------:R-:W-:Y:S08]  /*2f640*/  HMMA.1688.F32.TF32 R84, R184.reuse, R22, R84 ;  /* 0x00000016b854723c */ /* 0x040ff00000081054 */
[C---:B------:R-:W-:Y:S08]  /*2f650*/  HMMA.1688.F32.TF32 R112, R184.reuse, R30, R112 ;  /* 0x0000001eb870723c */ /* 0x040ff00000081070 */
[C---:B------:R-:W-:Y:S08]  /*2f660*/  HMMA.1688.F32.TF32 R52, R184.reuse, R34, R52 ;  /* 0x00000022b834723c */ /* 0x040ff00000081034 */
[C---:B------:R-:W-:Y:S11]  /*2f670*/  HMMA.1688.F32.TF32 R44, R184.reuse, R26, R44 ;  /* 0x0000001ab82c723c */ /* 0x040ff6000008102c */
[----:B------:R-:W-:Y:S04]  /*2f680*/  @!UPT UIADD3 URZ, URZ, URZ, URZ ;  /* 0x0000003f3f3ff290 */ /* 0x000fe8000fffe03f */
[----:B------:R-:W-:Y:S04]  /*2f690*/  STL.64 [R1+0x800], R52 ;  /* 0x0008003401007387 */ /* 0x000fe80000100a00 */
[----:B------:R2:W-:Y:S01]  /*2f6a0*/  STL.64 [R1+0x808], R54 ;  /* 0x0008083601007387 */ /* 0x0005e20000100a00 */
[C---:B---3--:R-:W-:Y:S03]  /*2f6b0*/  HMMA.1688.F32.TF32 R40, R184.reuse, R10, R40 ;  /* 0x0000000ab828723c */ /* 0x048fe60000081028 */
        /* <DEDUP_REMOVED lines=38> */
[C---:B----4-:R-:W-:Y:S11]  /*2f920*/  HMMA.1688.F32.TF32 R56, R184.reuse, R142, R56 ;  /* 0x0000008eb838723c */ /* 0x050ff60000081038 */
[----:B------:R-:W-:Y:S11]  /*2f930*/  @!UPT UIADD3 URZ, URZ, URZ, URZ ;  /* 0x0000003f3f3ff290 */ /* 0x000ff6000fffe03f */
[----:B------:R-:W-:Y:S01]  /*2f940*/  @!UPT UIADD3 URZ, URZ, URZ, URZ ;  /* 0x0000003f3f3ff290 */ /* 0x000fe2000fffe03f */
[----:B------:R-:W-:Y:S04]  /*2f950*/  STL.64 [R1+0x10a0], R56 ;  /* 0x0010a03801007387 */ /* 0x000fe80000100a00 */
[----:B------:R1:W-:Y:S04]  /*2f960*/  STL.64 [R1+0x10a8], R58 ;  /* 0x0010a83a01007387 */ /* 0x0003e80000100a00 */
[----:B-1----:R-:W4:Y:S04]  /*2f970*/  LDL.LU.64 R58, [R1+0x1e40] ;  /* 0x001e4000013a7983 */ /* 0x002f280000300a00 */
[----:B------:R-:W3:Y:S01]  /*2f980*/  LDL.LU.64 R56, [R1+0x1e38] ;  /* 0x001e380001387983 */ /* 0x000ee20000300a00 */
[C---:B--2---:R-:W-:Y:S11]  /*2f990*/  HMMA.1688.F32.TF32 R64, R184.reuse, R146, R64 ;  /* 0x00000092b840723c */ /* 0x044ff60000081040 */
[----:B------:R-:W-:Y:S11]  /*2f9a0*/  @!UPT UIADD3 URZ, URZ, URZ, URZ ;  /* 0x0000003f3f3ff290 */ /* 0x000ff6000fffe03f */
[----:B------:R-:W-:Y:S01]  /*2f9b0*/  @!UPT UIADD3 URZ, URZ, URZ, URZ ;  /* 0x0000003f3f3ff290 */ /* 0x000fe2000fffe03f */
[----:B------:R-:W-:Y:S04]  /*2f9c0*/  STL.64 [R1+0x11c0], R64 ;  /* 0x0011c04001007387 */ /* 0x000fe80000100a00 */
[----:B------:R1:W-:Y:S02]  /*2f9d0*/  STL.64 [R1+0x11c8], R66 ;  /* 0x0011c84201007387 */ /* 0x0003e40000100a00 */
[C---:B-1----:R-:W-:Y:S08]  /*2f9e0*/  HMMA.1688.F32.TF32 R64, R184.reuse, R150, R68 ;  /* 0x00000096b840723c */ /* 0x042ff00000081044 */
[C---:B------:R-:W-:Y:S11]  /*2f9f0*/  HMMA.1688.F32.TF32 R68, R184.reuse, R154, R72 ;  /* 0x0000009ab844723c */ /* 0x040ff60000081048 */
[----:B------:R-:W-:Y:S04]  /*2fa00*/  @!UPT UIADD3 URZ, URZ, URZ, URZ ;  /* 0x0000003f3f3ff290 */ /* 0x000fe8000fffe03f */
[----:B------:R-:W-:Y:S04]  /*2fa10*/  STL.64 [R1+0x11b0], R64 ;  /* 0x0011b04001007387 */ /* 0x000fe80000100a00 */
[----:B------:R1:W-:Y:S02]  /*2fa20*/  STL.64 [R1+0x11b8], R66 ;  /* 0x0011b84201007387 */ /* 0x0003e40000100a00 */
[----:B-1----:R-:W-:Y:S02]  /*2fa30*/  HMMA.1688.F32.TF32 R64, R184, R158, R40 ;  /* 0x0000009eb840723c */ /* 0x002fe40000081028 */
[----:B------:R-:W-:Y:S04]  /*2fa40*/  STL.64 [R1+0x11a0], R68 ;  /* 0x0011a04401007387 */ /* 0x000fe80000100a00 */
[----:B------:R1:W-:Y:S02]  /*2fa50*/  STL.64 [R1+0x11a8], R70 ;  /* 0x0011a84601007387 */ /* 0x0003e40000100a00 */
[C---:B------:R-:W-:Y:S02]  /*2fa60*/  HMMA.1688.F32.TF32 R72, R36.reuse, R30, R108 ;  /* 0x0000001e2448723c */ /* 0x040fe4000008106c */
[----:B------:R-:W-:Y:S04]  /*2fa70*/  LDS R40, [R2+0xc180] ;  /* 0x00c1800002287984 */ /* 0x000fe80000000800 */
[----:B------:R-:W-:Y:S02]  /*2fa80*/  LDS R42, [R2+0xe180] ;  /* 0x00e18000022a7984 */ /* 0x000fe40000000800 */
[C---:B-1----:R-:W-:Y:S02]  /*2fa90*/  HMMA.1688.F32.TF32 R68, R36.reuse, R34, R204 ;  /* 0x000000222444723c */ /* 0x042fe400000810cc */
[----:B------:R-:W-:Y:S04]  /*2faa0*/  LDS R41, [R0+0xc180] ;  /* 0x00c1800000297984 */ /* 0x000fe80000000800 */
[----:B------:R-:W1:Y:S04]  /*2fab0*/  LDS R43, [R0+0xe180] ;  /* 0x00e18000002b7984 */ /* 0x000e680000000800 */
[----:B------:R-:W-:Y:S04]  /*2fac0*/  STL.64 [R1+0x1190], R64 ;  /* 0x0011904001007387 */ /* 0x000fe80000100a00 */
[----:B------:R2:W-:Y:S02]  /*2fad0*/  STL.64 [R1+0x1198], R66 ;  /* 0x0011984201007387 */ /* 0x0005e40000100a00 */
[C---:B--2---:R-:W-:Y:S11]  /*2fae0*/  HMMA.1688.F32.TF32 R64, R36.reuse, R102, R180 ;  /* 0x000000662440723c */ /* 0x044ff600000810b4 */
[----:B------:R-:W-:Y:S11]  /*2faf0*/  @!UPT UIADD3 URZ, URZ, URZ, URZ ;  /* 0x0000003f3f3ff290 */ /* 0x000ff6000fffe03f */
[----:B------:R-:W-:Y:S01]  /*2fb00*/  @!UPT UIADD3 URZ, URZ, URZ, URZ ;  /* 0x0000003f3f3ff290 */ /* 0x000fe2000fffe03f */
[----:B------:R-:W-:Y:S04]  /*2fb10*/  STL.64 [R1+0x6f0], R64 ;  /* 0x0006f04001007387 */ /* 0x000fe80000100a00 */
[----:B------:R2:W-:Y:S04]  /*2fb20*/  STL.64 [R1+0x6f8], R66 ;  /* 0x0006f84201007387 */ /* 0x0005e80000100a00 */
        /* <DEDUP_REMOVED lines=17> */
[----:B------:R1:W-:Y:S01]  /*2fc40*/  STL.64 [R1+0xa38], R66 ;  /* 0x000a384201007387 */ /* 0x0003e20000100a00 */
[C---:B------:R-:W-:Y:S03]  /*2fc50*/  HMMA.1688.F32.TF32 R60, R36.reuse, R138, R248 ;  /* 0x0000008a243c723c */ /* 0x040fe600000810f8 */
[----:B------:R-:W-:Y:S04]  /*2fc60*/  STL.64 [R1+0xb20], R68 ;  /* 0x000b204401007387 */ /* 0x000fe80000100a00 */
[----:B------:R-:W-:Y:S01]  /*2fc70*/  STL.64 [R1+0xb28], R70 ;  /* 0x000b284601007387 */ /* 0x000fe20000100a00 */
[C---:B-1----:R-:W-:Y:S03]  /*2fc80*/  HMMA.1688.F32.TF32 R64, R36.reuse, R134, R244 ;  /* 0x000000862440723c */ /* 0x042fe600000810f4 */
[----:B------:R-:W-:Y:S04]  /*2fc90*/  STL.64 [R1+0xc70], R48 ;  /* 0x000c703001007387 */ /* 0x000fe80000100a00 */
[----:B------:R1:W-:Y:S02]  /*2fca0*/  STL.64 [R1+0xc78], R50 ;  /* 0x000c783201007387 */ /* 0x0003e40000100a00 */
[C---:B-1----:R-:W-:Y:S11]  /*2fcb0*/  HMMA.1688.F32.TF32 R48, R36.reuse, R142, R240 ;  /* 0x0000008e2430723c */ /* 0x042ff600000810f0 */
[----:B------:R-:W-:Y:S03]  /*2fcc0*/  @!UPT UIADD3 URZ, URZ, URZ, URZ ;  /* 0x0000003f3f3ff290 */ /* 0x000fe6000fffe03f */
        /* <DEDUP_REMOVED lines=9> */
[----:B------:R-:W-:Y:S01]  /*2fd60*/  HMMA.1688.F32.TF32 R36, R36, R158, R44 ;  /* 0x0000009e2424723c */ /* 0x000fe2000008102c */
[----:B------:R-:W-:Y:S04]  /*2fd70*/  STL.64 [R1+0x10f0], R64 ;  /* 0x0010f04001007387 */ /* 0x000fe80000100a00 */
[----:B------:R-:W-:Y:S04]  /*2fd80*/  STL.64 [R1+0x10f8], R66 ;  /* 0x0010f84201007387 */ /* 0x000fe80000100a00 */
[----:B------:R-:W-:Y:S04]  /*2fd90*/  STL.64 [R1+0x10e0], R60 ;  /* 0x0010e03c01007387 */ /* 0x000fe80000100a00 */
[----:B------:R-:W-:Y:S04]  /*2fda0*/  STL.64 [R1+0x10e8], R62 ;  /* 0x0010e83e01007387 */ /* 0x000fe80000100a00 */
[----:B------:R-:W2:Y:S04]  /*2fdb0*/  LDL.LU R204, [R1+0x1c0] ;  /* 0x0001c00001cc7983 */ /* 0x000ea80000300800 */
[----:B------:R1:W-:Y:S04]  /*2fdc0*/  STL.64 [R1+0x10d0], R48 ;  /* 0x0010d03001007387 */ /* 0x0003e80000100a00 */
[----:B------:R1:W-:Y:S04]  /*2fdd0*/  STL.64 [R1+0x10d8], R50 ;  /* 0x0010d83201007387 */ /* 0x0003e80000100a00 */
[----:B------:R-:W-:Y:S04]  /*2fde0*/  STL.64 [R1+0x10c0], R36 ;  /* 0x0010c02401007387 */ /* 0x000fe80000100a00 */
[----:B------:R-:W-:Y:S04]  /*2fdf0*/  STL.64 [R1+0x10c8], R38 ;  /* 0x0010c82601007387 */ /* 0x000fe80000100a00 */
        /* <DEDUP_REMOVED lines=55> */
[----:B------:R-:W2:Y:S01]  /*30170*/  LDL.LU R60, [R1+0x2f0] ;  /* 0x0002f000013c7983 */ /* 0x000ea20000300800 */
[----:B---3--:R-:W-:-:S03]  /*30180*/  IMAD.MOV.U32 R47, RZ, RZ, R56 ;  /* 0x000000ffff2f7224 */ /* 0x008fc600078e0038 */
[----:B------:R-:W3:Y:S01]  /*30190*/  LDL.LU R61, [R1+0x2f4] ;  /* 0x0002f400013d7983 */ /* 0x000ee20000300800 */
[----:B------:R-:W-:-:S03]  /*301a0*/  IMAD.MOV.U32 R46, RZ, RZ, R57 ;  /* 0x000000ffff2e7224 */ /* 0x000fc600078e0039 */
[----:B------:R-:W3:Y:S01]  /*301b0*/  LDL.LU R62, [R1+0x2f8] ;  /* 0x0002f800013e7983 */ /* 0x000ee20000300800 */
[----:B----4-:R-:W-:-:S03]  /*301c0*/  MOV R45, R58 ;  /* 0x0000003a002d7202 */ /* 0x010fc60000000f00 */
[----:B------:R-:W3:Y:S01]  /*301d0*/  LDL.LU R63, [R1+0x2fc] ;  /* 0x0002fc00013f7983 */ /* 0x000ee20000300800 */
[----:B------:R-:W-:-:S03]  /*301e0*/  IMAD.MOV.U32 R44, RZ, RZ, R59 ;  /* 0x000000ffff2c7224 */ /* 0x000fc600078e003b */
        /* <DEDUP_REMOVED lines=20> */
[----:B------:R-:W-:Y:S04]  /*30330*/  LDS R36, [R2+0xc200] ;  /* 0x00c2000002247984 */ /* 0x000fe80000000800 */
[----:B------:R-:W-:Y:S04]  /*30340*/  LDS R38, [R2+0xe200] ;  /* 0x00e2000002267984 */ /* 0x000fe80000000800 */
[----:B------:R-:W-:Y:S04]  /*30350*/  LDS R37, [R0+0xc200] ;  /* 0x00c2000000257984 */ /* 0x000fe80000000800 */
[----:B------:R-:W1:Y:S01]  /*30360*/  LDS R39, [R0+0xe200] ;  /* 0x00e2000000277984 */ /* 0x000e620000000800 */
[C---:B--2---:R-:W-:Y:S08]  /*30370*/  HMMA.1688.F32.TF32 R88, R40.reuse, R18, R88 ;  /* 0x000000122858723c */ /* 0x044ff00000081058 */
[C---:B------:R-:W-:Y:S08]  /*30380*/  HMMA.1688.F32.TF32 R92, R40.reuse, R22, R92 ;  /* 0x00000016285c723c */ /* 0x040ff0000008105c */
[C---:B------:R-:W-:Y:S08]  /*30390*/  HMMA.1688.F32.TF32 R96, R40.reuse, R26, R96 ;  /* 0x0000001a2860723c */ /* 0x040ff00000081060 */
[C---:B------:R-:W-:Y:S08]  /*303a0*/  HMMA.1688.F32.TF32 R104, R40.reuse, R34, R104 ;  /* 0x000000222868723c */ /* 0x040ff00000081068 */
[C---:B------:R-:W-:Y:S08]  /*303b0*/  HMMA.1688.F32.TF32 R108, R40.reuse, R102, R108 ;  /* 0x00000066286c723c */ /* 0x040ff0000008106c */
        /* <DEDUP_REMOVED lines=26> */
[C---:B---3--:R-:W-:Y:S08]  /*30560*/  HMMA.1688.F32.TF32 R60, R40.reuse, R14, R60 ;  /* 0x0000000e283c723c */ /* 0x048ff0000008103c */
[C---:B------:R-:W-:Y:S08]  /*30570*/  HMMA.1688.F32.TF32 R244, R40.reuse, R10, R244 ;  /* 0x0000000a28f4723c */ /* 0x040ff000000810f4 */
[C---:B------:R-:W-:Y:S08]  /*30580*/  HMMA.1688.F32.TF32 R248, R40.reuse, R130, R248 ;  /* 0x0000008228f8723c */ /* 0x040ff000000810f8 */
[C---:B------:R-:W-:Y:S01]  /*30590*/  HMMA.1688.F32.TF32 R240, R40.reuse, R134, R240 ;  /* 0x0000008628f0723c */ /* 0x040fe200000810f0 */
[----:B------:R-:W-:Y:S07]  /*305a0*/  STL.64 [R1+0x7d0], R60 ;  /* 0x0007d03c01007387 */ /* 0x000fee0000100a00 */
[C---:B----4-:R-:W-:Y:S01]  /*305b0*/  HMMA.1688.F32.TF32 R56, R40.reuse, R138, R56 ;  /* 0x0000008a2838723c */ /* 0x050fe20000081038 */
[----:B------:R1:W-:Y:S07]  /*305c0*/  STL.64 [R1+0x7d8], R62 ;  /* 0x0007d83e01007387 */ /* 0x0003ee0000100a00 */
[----:B------:R-:W-:Y:S01]  /*305d0*/  HMMA.1688.F32.TF32 R44, R40, R142, R44 ;  /* 0x0000008e282c723c */ /* 0x000fe2000008102c */
[----:B-1----:R-:W3:Y:S04]  /*305e0*/  LDL.LU.64 R62, [R1+0x1dd0] ;  /* 0x001dd000013e7983 */ /* 0x002ee80000300a00 */
[----:B------:R-:W3:Y:S04]  /*305f0*/  LDL.LU.64 R60, [R1+0x1dc8] ;  /* 0x001dc800013c7983 */ /* 0x000ee80000300a00 */
[----:B------:R-:W-:Y:S04]  /*30600*/  STL.64 [R1+0x8d0], R244 ;  /* 0x0008d0f401007387 */ /* 0x000fe80000100a00 */
[----:B------:R1:W-:Y:S04]  /*30610*/  STL.64 [R1+0x8d8], R246 ;  /* 0x0008d8f601007387 */ /* 0x0003e80000100a00 */
[----:B-1----:R-:W4:Y:S04]  /*30620*/  LDL.LU.64 R246, [R1+0x1dc0] ;  /* 0x001dc00001f67983 */ /* 0x002f280000300a00 */
[----:B------:R-:W4:Y:S04]  /*30630*/  LDL.LU.64 R244, [R1+0x1db8] ;  /* 0x001db80001f47983 */ /* 0x000f280000300a00 */
        /* <DEDUP_REMOVED lines=13> */
[----:B------:R1:W-:Y:S01]  /*30710*/  STL.64 [R1+0xe28], R46 ;  /* 0x000e282e01007387 */ /* 0x0003e20000100a00 */
[C---:B------:R-:W-:Y:S08]  /*30720*/  HMMA.1688.F32.TF32 R84, R36.reuse, R102, R84 ;  /* 0x000000662454723c */ /* 0x040ff00000081054 */
[----:B------:R-:W-:Y:S08]  /*30730*/  HMMA.1688.F32.TF32 R64, R36, R14, R64 ;  /* 0x0000000e2440723c */ /* 0x000ff00000081040 */
[C---:B--2---:R-:W-:Y:S08]  /*30740*/  HMMA.1688.F32.TF32 R92, R40.reuse, R150, R92 ;  /* 0x00000096285c723c */ /* 0x044ff0000008105c */
[C---:B-1----:R-:W-:Y:S08]  /*30750*/  HMMA.1688.F32.TF32 R44, R40.reuse, R146, R88 ;  /* 0x00000092282c723c */ /* 0x042ff00000081058 */
[C---:B------:R-:W-:Y:S11]  /*30760*/  HMMA.1688.F32.TF32 R88, R40.reuse, R154, R96 ;  /* 0x0000009a2858723c */ /* 0x040ff60000081060 */
[----:B------:R-:W-:Y:S04]  /*30770*/  @!UPT UIADD3 URZ, URZ, URZ, URZ ;  /* 0x0000003f3f3ff290 */ /* 0x000fe8000fffe03f */
[----:B------:R-:W-:Y:S04]  /*30780*/  STL.64 [R1+0x1090], R44 ;  /* 0x0010902c01007387 */ /* 0x000fe80000100a00 */
[----:B------:R1:W-:Y:S02]  /*30790*/  STL.64 [R1+0x1098], R46 ;  /* 0x0010982e01007387 */ /* 0x0003e40000100a00 */
[----:B-1----:R-:W-:Y:S02]  /*307a0*/  HMMA.1688.F32.TF32 R44, R40, R158, R48 ;  /* 0x0000009e282c723c */ /* 0x002fe40000081030 */
[----:B------:R-:W-:Y:S04]  /*307b0*/  STL.64 [R1+0x1070], R92 ;  /* 0x0010705c01007387 */ /* 0x000fe80000100a00 */
[----:B------:R-:W-:Y:S04]  /*307c0*/  STL.64 [R1+0x1078], R94 ;  /* 0x0010785e01007387 */ /* 0x000fe80000100a00 */
[----:B------:R-:W-:Y:S01]  /*307d0*/  STL.64 [R1+0x1060], R88 ;  /* 0x0010605801007387 */ /* 0x000fe20000100a00 */
[C---:B------:R-:W-:Y:S03]  /*307e0*/  HMMA.1688.F32.TF32 R48, R36.reuse, R34, R80 ;  /* 0x000000222430723c */ /* 0x040fe60000081050 */
[----:B------:R-:W-:Y:S04]  /*307f0*/  STL.64 [R1+0x1068], R90 ;  /* 0x0010685a01007387 */ /* 0x000fe80000100a00 */
[----:B------:R-:W-:Y:S01]  /*30800*/  LDS R40, [R2+0xc280] ;  /* 0x00c2800002287984 */ /* 0x000fe20000000800 */
[C---:B------:R-:W-:Y:S03]  /*30810*/  HMMA.1688.F32.TF32 R104, R36.reuse, R146, R104 ;  /* 0x000000922468723c */ /* 0x040fe60000081068 */
[----:B------:R-:W-:Y:S04]  /*30820*/  LDS R42, [R2+0xe280] ;  /* 0x00e28000022a7984 */ /* 0x000fe80000000800 */
[----:B------:R-:W-:Y:S04]  /*30830*/  STL.64 [R1+0xfc0], R44 ;  /* 0x000fc02c01007387 */ /* 0x000fe80000100a00 */
[----:B------:R1:W-:Y:S04]  /*30840*/  STL.64 [R1+0xfc8], R46 ;  /* 0x000fc82e01007387 */ /* 0x0003e80000100a00 */
[----:B------:R-:W-:Y:S04]  /*30850*/  LDS R41, [R0+0xc280] ;  /* 0x00c2800000297984 */ /* 0x000fe80000000800 */
[----:B------:R-:W2:Y:S01]  /*30860*/  LDS R43, [R0+0xe280] ;  /* 0x00e28000002b7984 */ /* 0x000ea20000000800 */
[C---:B-1----:R-:W-:Y:S03]  /*30870*/  HMMA.1688.F32.TF32 R44, R36.reuse, R30, R76 ;  /* 0x0000001e242c723c */ /* 0x042fe6000008104c */
[----:B------:R-:W-:Y:S04]  /*30880*/  STL.64 [R1+0x4f0], R84 ;  /* 0x0004f05401007387 */ /* 0x000fe80000100a00 */
[----:B------:R-:W-:Y:S01]  /*30890*/  STL.64 [R1+0x4f8], R86 ;  /* 0x0004f85601007387 */ /* 0x000fe20000100a00 */
[C---:B------:R-:W-:Y:S03]  /*308a0*/  HMMA.1688.F32.TF32 R76, R36.reuse, R26, R184 ;  /* 0x0000001a244c723c */ /* 0x040fe600000810b8 */
[----:B------:R-:W-:Y:S04]  /*308b0*/  STL.64 [R1+0x470], R48 ;  /* 0x0004703001007387 */ /* 0x000fe80000100a00 */
[----:B------:R1:W-:Y:S08]  /*308c0*/  STL.64 [R1+0x478], R50 ;  /* 0x0004783201007387 */ /* 0x0003f00000100a00 */
[----:B------:R-:W-:Y:S01]  /*308d0*/  STL.64 [R1+0x530], R44 ;  /* 0x0005302c01007387 */ /* 0x000fe20000100a00 */
[C---:B-1----:R-:W-:Y:S03]  /*308e0*/  HMMA.1688.F32.TF32 R48, R36.reuse, R22, R72 ;  /* 0x000000162430723c */ /* 0x042fe60000081048 */
[----:B------:R1:W-:Y:S05]  /*308f0*/  STL.64 [R1+0x538], R46 ;  /* 0x0005382e01007387 */ /* 0x0003ea0000100a00 */
[C---:B-1----:R-:W-:Y:S01]  /*30900*/  HMMA.1688.F32.TF32 R44, R36.reuse, R18, R68 ;  /* 0x00000012242c723c */ /* 0x042fe20000081044 */
[----:B------:R-:W-:Y:S04]  /*30910*/  STL.64 [R1+0x520], R76 ;  /* 0x0005204c01007387 */ /* 0x000fe80000100a00 */
[----:B------:R-:W-:Y:S10]  /*30920*/  STL.64 [R1+0x528], R78 ;  /* 0x0005284e01007387 */ /* 0x000ff40000100a00 */
[----:B------:R-:W-:Y:S04]  /*30930*/  STL.64 [R1+0x560], R48 ;  /* 0x0005603001007387 */ /* 0x000fe80000100a00 */
[----:B------:R1:W-:Y:S04]  /*30940*/  STL.64 [R1+0x568], R50 ;  /* 0x0005683201007387 */ /* 0x0003e80000100a00 */
[----:B------:R-:W-:Y:S01]  /*30950*/  STL.64 [R1+0x5a0], R44 ;  /* 0x0005a02c01007387 */ /* 0x000fe20000100a00 */
[C---:B-1----:R-:W-:Y:S03]  /*30960*/  HMMA.1688.F32.TF32 R48, R36.reuse, R10, R180 ;  /* 0x0000000a2430723c */ /* 0x042fe600000810b4 */
[----:B------:R1:W-:Y:S05]  /*30970*/  STL.64 [R1+0x5a8], R46 ;  /* 0x0005a82e01007387 */ /* 0x0003ea0000100a00 */
[----:B-1----:R-:W-:Y:S01]  /*30980*/  HMMA.1688.F32.TF32 R44, R36, R130, R204 ;  /* 0x00000082242c723c */ /* 0x002fe200000810cc */
[----:B------:R-:W-:Y:S04]  /*30990*/  STL.64 [R1+0x630], R64 ;  /* 0x0006304001007387 */ /* 0x000fe80000100a00 */
[----:B------:R-:W-:Y:S04]  /*309a0*/  STL.64 [R1+0x638], R66 ;  /* 0x0006384201007387 */ /* 0x000fe80000100a00 */
        /* <DEDUP_REMOVED lines=56> */
[----:B---3--:R-:W-:Y:S01]  /*30d30*/  IMAD.MOV.U32 R64, RZ, RZ, R248 ;  /* 0x000000ffff407224 */ /* 0x008fe200078e00f8 */
[----:B------:R-:W-:Y:S01]  /*30d40*/  MOV R66, R250 ;  /* 0x000000fa00427202 */ /* 0x000fe20000000f00 */
[----:B------:R-:W-:Y:S01]  /*30d50*/  IMAD.MOV.U32 R65, RZ, RZ, R249 ;  /* 0x000000ffff417224 */ /* 0x000fe200078e00f9 */
[----:B------:R-:W3:Y:S01]  /*30d60*/  LDL.LU R248, [R1+0x1d84] ;  /* 0x001d840001f87983 */ /* 0x000ee20000300800 */
[----:B------:R-:W-:-:S03]  /*30d70*/  IMAD.MOV.U32 R67, RZ, RZ, R251 ;  /* 0x000000ffff437224 */ /* 0x000fc600078e00fb */
[----:B------:R-:W3:Y:S04]  /*30d80*/  LDL.LU R249, [R1+0x1d80] ;  /* 0x001d800001f97983 */ /* 0x000ee80000300800 */
[----:B------:R-:W3:Y:S04]  /*30d90*/  LDL.LU R250, [R1+0x1d7c] ;  /* 0x001d7c0001fa7983 */ /* 0x000ee80000300800 */
[----:B------:R-:W3:Y:S01]  /*30da0*/  LDL.LU R251, [R1+0x1d78] ;  /* 0x001d780001fb7983 */ /* 0x000ee20000300800 */
[C---:B------:R-:W-:Y:S08]  /*30db0*/  HMMA.1688.F32.TF32 R240, R36.reuse, R142, R240 ;  /* 0x0000008e24f0723c */ /* 0x040ff000000810f0 */
[C---:B--2---:R-:W-:Y:S08]  /*30dc0*/  HMMA.1688.F32.TF32 R204, R36.reuse, R138, R204 ;  /* 0x0000008a24cc723c */ /* 0x044ff000000810cc */
[C---:B----4-:R-:W-:Y:S11]  /*30dd0*/  HMMA.1688.F32.TF32 R180, R36.reuse, R134, R180 ;  /* 0x0000008624b4723c */ /* 0x050ff600000810b4 */
[----:B------:R-:W-:Y:S11]  /*30de0*/  @!UPT UIADD3 URZ, URZ, URZ, URZ ;  /* 0x0000003f3f3ff290 */ /* 0x000ff6000fffe03f */
[----:B------:R-:W-:Y:S01]  /*30df0*/  @!UPT UIADD3 URZ, URZ, URZ, URZ ;  /* 0x0000003f3f3ff290 */ /* 0x000fe2000fffe03f */
[----:B------:R1:W-:Y:S04]  /*30e00*/  STL.64 [R1+0xa70], R180 ;  /* 0x000a70b401007387 */ /* 0x0003e80000100a00 */
[----:B------:R2:W-:Y:S04]  /*30e10*/  STL.64 [R1+0xa78], R182 ;  /* 0x000a78b601007387 */ /* 0x0005e80000100a00 */
[----:B-1----:R-:W4:Y:S04]  /*30e20*/  LDL.LU R180, [R1+0xeb0] ;  /* 0x000eb00001b47983 */ /* 0x002f280000300800 */
[----:B------:R1:W-:Y:S04]  /*30e30*/  STL.64 [R1+0xc00], R204 ;  /* 0x000c00cc01007387 */ /* 0x0003e80000100a00 */
[----:B------:R1:W-:Y:S04]  /*30e40*/  STL.64 [R1+0xc08], R206 ;  /* 0x000c08ce01007387 */ /* 0x0003e80000100a00 */
[----:B------:R-:W4:Y:S04]  /*30e50*/  LDL.LU R181, [R1+0xeb4] ;  /* 0x000eb40001b57983 */ /* 0x000f280000300800 */
[----:B--2---:R-:W4:Y:S04]  /*30e60*/  LDL.LU R182, [R1+0xeb8] ;  /* 0x000eb80001b67983 */ /* 0x004f280000300800 */
[----:B------:R-:W4:Y:S04]  /*30e70*/  LDL.LU R183, [R1+0xebc] ;  /* 0x000ebc0001b77983 */ /* 0x000f280000300800 */
[----:B-1----:R-:W2:Y:S04]  /*30e80*/  LDL.LU R204, [R1+0xcb0] ;  /* 0x000cb00001cc7983 */ /* 0x002ea80000300800 */
[----:B------:R-:W2:Y:S04]  /*30e90*/  LDL.LU R205, [R1+0xcb4] ;  /* 0x000cb40001cd7983 */ /* 0x000ea80000300800 */
[----:B------:R-:W2:Y:S04]  /*30ea0*/  LDL.LU R206, [R1+0xcb8] ;  /* 0x000cb80001ce7983 */ /* 0x000ea80000300800 */
[----:B------:R-:W2:Y:S04]  /*30eb0*/  LDL.LU R207, [R1+0xcbc] ;  /* 0x000cbc0001cf7983 */ /* 0x000ea80000300800 */
[----:B------:R-:W-:Y:S01]  /*30ec0*/  STL.64 [R1+0xd30], R240 ;  /* 0x000d30f001007387 */ /* 0x000fe20000100a00 */
[C---:B------:R-:W-:Y:S03]  /*30ed0*/  HMMA.1688.F32.TF32 R108, R36.reuse, R150, R108 ;  /* 0x00000096246c723c */ /* 0x040fe6000008106c */
[----:B------:R1:W-:Y:S05]  /*30ee0*/  STL.64 [R1+0xd38], R242 ;  /* 0x000d38f201007387 */ /* 0x0003ea0000100a00 */
[C---:B------:R-:W-:Y:S01]  /*30ef0*/  HMMA.1688.F32.TF32 R52, R36.reuse, R158, R52 ;  /* 0x0000009e2434723c */ /* 0x040fe20000081034 */
[----:B-1----:R-:W3:Y:S04]  /*30f00*/  LDL.LU.64 R242, [R1+0x1d70] ;  /* 0x001d700001f27983 */ /* 0x002ee80000300a00 */
[----:B------:R-:W3:Y:S04]  /*30f10*/  LDL.LU.64 R240, [R1+0x1d68] ;  /* 0x001d680001f07983 */ /* 0x000ee80000300a00 */
[----:B------:R-:W-:Y:S04]  /*30f20*/  STL.64 [R1+0xf80], R104 ;  /* 0x000f806801007387 */ /* 0x000fe80000100a00 */
[----:B------:R1:W-:Y:S02]  /*30f30*/  STL.64 [R1+0xf88], R106 ;  /* 0x000f886a01007387 */ /* 0x0003e40000100a00 */
[----:B-1----:R-:W-:Y:S02]  /*30f40*/  HMMA.1688.F32.TF32 R104, R36, R154, R112 ;  /* 0x0000009a2468723c */ /* 0x002fe40000081070 */
[----:B------:R-:W-:Y:S04]  /*30f50*/  STL.64 [R1+0xf70], R108 ;  /* 0x000f706c01007387 */ /* 0x000fe80000100a00 */
[----:B------:R-:W-:Y:S02]  /*30f60*/  STL.64 [R1+0xf78], R110 ;  /* 0x000f786e01007387 */ /* 0x000fe40000100a00 */
[C---:B------:R-:W-:Y:S02]  /*30f70*/  HMMA.1688.F32.TF32 R88, R40.reuse, R26, R88 ;  /* 0x0000001a2858723c */ /* 0x040fe40000081058 */
[----:B------:R-:W-:Y:S04]  /*30f80*/  LDS R36, [R2+0xc300] ;  /* 0x00c3000002247984 */ /* 0x000fe80000000800 */
[----:B------:R-:W-:Y:S04]  /*30f90*/  LDS R38, [R2+0xe300] ;  /* 0x00e3000002267984 */ /* 0x000fe80000000800 */
[----:B------:R-:W-:Y:S04]  /*30fa0*/  LDS R37, [R0+0xc300] ;  /* 0x00c3000000257984 */ /* 0x000fe80000000800 */
[----:B------:R-:W4:Y:S04]  /*30fb0*/  LDS R39, [R0+0xe300] ;  /* 0x00e3000000277984 */ /* 0x000f280000000800 */
[----:B------:R-:W-:Y:S04]  /*30fc0*/  STL.64 [R1+0xf60], R104 ;  /* 0x000f606801007387 */ /* 0x000fe80000100a00 */
[----:B------:R1:W-:Y:S04]  /*30fd0*/  STL.64 [R1+0xf68], R106 ;  /* 0x000f686a01007387 */ /* 0x0003e80000100a00 */
[----:B------:R-:W-:Y:S04]  /*30fe0*/  STL.64 [R1+0xf50], R52 ;  /* 0x000f503401007387 */ /* 0x000fe80000100a00 */
[----:B------:R1:W-:Y:S02]  /*30ff0*/  STL.64 [R1+0xf58], R54 ;  /* 0x000f583601007387 */ /* 0x0003e40000100a00 */
[C---:B-1----:R-:W-:Y:S08]  /*31000*/  HMMA.1688.F32.TF32 R104, R40.reuse, R102, R48 ;  /* 0x000000662868723c */ /* 0x042ff00000081030 */
[C---:B------:R-:W-:Y:S08]  /*31010*/  HMMA.1688.F32.TF32 R52, R40.reuse, R34, R96 ;  /* 0x000000222834723c */ /* 0x040ff00000081060 */
[C---:B------:R-:W-:Y:S07]  /*31020*/  HMMA.1688.F32.TF32 R48, R40.reuse, R30, R92 ;  /* 0x0000001e2830723c */ /* 0x040fee000008105c */
[----:B------:R-:W-:Y:S04]  /*31030*/  STL.64 [R1+0x360], R104 ;  /* 0x0003606801007387 */ /* 0x000fe80000100a00 */
[----:B------:R-:W-:Y:S04]  /*31040*/  STL.64 [R1+0x368], R106 ;  /* 0x0003686a01007387 */ /* 0x000fe80000100a00 */
[----:B------:R-:W-:Y:S04]  /*31050*/  STL.64 [R1+0x340], R52 ;  /* 0x0003403401007387 */ /* 0x000fe80000100a00 */
[----:B------:R1:W-:Y:S04]  /*31060*/  STL.64 [R1+0x348], R54 ;  /* 0x0003483601007387 */ /* 0x0003e80000100a00 */
[----:B------:R-:W-:Y:S04]  /*31070*/  STL.64 [R1+0x440], R48 ;  /* 0x0004403001007387 */ /* 0x000fe80000100a00 */
[----:B------:R1:W-:Y:S02]  /*31080*/  STL.64 [R1+0x448], R50 ;  /* 0x0004483201007387 */ /* 0x0003e40000100a00 */
[C---:B-1----:R-:W-:Y:S08]  /*31090*/  HMMA.1688.F32.TF32 R52, R40.reuse, R22, R44 ;  /* 0x000000162834723c */ /* 0x042ff0000008102c */
[C---:B------:R-:W-:Y:S08]  /*310a0*/  HMMA.1688.F32.TF32 R48, R40.reuse, R18, R84 ;  /* 0x000000122830723c */ /* 0x040ff00000081054 */
[C---:B------:R-:W-:Y:S01]  /*310b0*/  HMMA.1688.F32.TF32 R44, R40.reuse, R14, R80 ;  /* 0x0000000e282c723c */ /* 0x040fe20000081050 */
[----:B------:R-:W-:Y:S04]  /*310c0*/  STL.64 [R1+0x430], R88 ;  /* 0x0004305801007387 */ /* 0x000fe80000100a00 */
[----:B------:R-:W-:Y:S04]  /*310d0*/  STL.64 [R1+0x438], R90 ;  /* 0x0004385a01007387 */ /* 0x000fe80000100a00 */
[----:B------:R-:W-:Y:S04]  /*310e0*/  STL.64 [R1+0x450], R52 ;  /* 0x0004503401007387 */ /* 0x000fe80000100a00 */
[----:B------:R1:W-:Y:S04]  /*310f0*/  STL.64 [R1+0x458], R54 ;  /* 0x0004583601007387 */ /* 0x0003e80000100a00 */
[----:B------:R-:W-:Y:S04]  /*31100*/  STL.64 [R1+0x460], R48 ;  /* 0x0004603001007387 */ /* 0x000fe80000100a00 */
[----:B------:R1:W-:Y:S02]  /*31110*/  STL.64 [R1+0x468], R50 ;  /* 0x0004683201007387 */ /* 0x0003e40000100a00 */
[C---:B-1----:R-:W-:Y:S02]  /*31120*/  HMMA.1688.F32.TF32 R52, R40.reuse, R10, R76 ;  /* 0x0000000a2834723c */ /* 0x042fe4000008104c */
[----:B------:R-:W-:Y:S04]  /*31130*/  STL.64 [R1+0x540], R44 ;  /* 0x0005402c01007387 */ /* 0x000fe80000100a00 */
[----:B------:R1:W-:Y:S02]  /*31140*/  STL.64 [R1+0x548], R46 ;  /* 0x0005482e01007387 */ /* 0x0003e40000100a00 */
[C---:B------:R-:W-:Y:S08]  /*31150*/  HMMA.1688.F32.TF32 R48, R40.reuse, R130, R184 ;  /* 0x000000822830723c */ /* 0x040ff000000810b8 */
[C---:B-1----:R-:W-:Y:S07]  /*31160*/  HMMA.1688.F32.TF32 R44, R40.reuse, R134, R72 ;  /* 0x00000086282c723c */ /* 0x042fee0000081048 */
        /* <DEDUP_REMOVED lines=17> */
[----:B-1----:R-:W-:Y:S01]  /*31280*/  HMMA.1688.F32.TF32 R44, R40, R158, R164 ;  /* 0x0000009e282c723c */ /* 0x002fe200000810a4 */
[----:B------:R-:W-:Y:S04]  /*31290*/  LDS R40, [R2+0xc380] ;  /* 0x00c3800002287984 */ /* 0x000fe80000000800 */
[----:B------:R-:W-:Y:S04]  /*312a0*/  LDS R42, [R2+0xe380] ;  /* 0x00e38000022a7984 */ /* 0x000fe80000000800 */
[----:B------:R-:W-:Y:S04]  /*312b0*/  STL.64 [R1+0xe50], R52 ;  /* 0x000e503401007387 */ /* 0x000fe80000100a00 */
[----:B------:R-:W-:Y:S04]  /*312c0*/  STL.64 [R1+0xe58], R54 ;  /* 0x000e583601007387 */ /* 0x000fe80000100a00 */
[----:B------:R-:W-:Y:S04]  /*312d0*/  STL.64 [R1+0xe40], R48 ;  /* 0x000e403001007387 */ /* 0x000fe80000100a00 */
[----:B------:R4:W-:Y:S04]  /*312e0*/  STL.64 [R1+0xe48], R50 ;  /* 0x000e483201007387 */ /* 0x0009e80000100a00 */
[----:B------:R-:W-:Y:S04]  /*312f0*/  STL.64 [R1+0xe30], R44 ;  /* 0x000e302c01007387 */ /* 0x000fe80000100a00 */
[----:B------:R2:W-:Y:S01]  /*31300*/  STL.64 [R1+0xe38], R46 ;  /* 0x000e382e01007387 */ /* 0x0005e20000100a00 */
[C---:B----4-:R-:W-:Y:S03]  /*31310*/  HMMA.1688.F32.TF32 R48, R36.reuse, R102, R180 ;  /* 0x000000662430723c */ /* 0x050fe600000810b4 */
[----:B------:R-:W4:Y:S04]  /*31320*/  LDL.LU R64, [R1+0x330] ;  /* 0x0003300001407983 */ /* 0x000f280000300800 */
[----:B------:R-:W-:Y:S01]  /*31330*/  LDS R41, [R0+0xc380] ;  /* 0x00c3800000297984 */ /* 0x000fe20000000800 */
[C---:B--2---:R-:W-:Y:S03]  /*31340*/  HMMA.1688.F32.TF32 R44, R36.reuse, R34, R204 ;  /* 0x00000022242c723c */ /* 0x044fe600000810cc */
[----:B------:R-:W1:Y:S11]  /*31350*/  LDS R43, [R0+0xe380] ;  /* 0x00e38000002b7984 */ /* 0x000e760000000800 */
[----:B------:R-:W-:Y:S01]  /*31360*/  @!UPT UIADD3 URZ, URZ, URZ, URZ ;  /* 0x0000003f3f3ff290 */ /* 0x000fe2000fffe03f */
[----:B------:R2:W-:Y:S04]  /*31370*/  STL.64 [R1+0x240], R48 ;  /* 0x0002403001007387 */ /* 0x0005e80000100a00 */
[----:B------:R1:W-:Y:S04]  /*31380*/  STL.64 [R1+0x248], R50 ;  /* 0x0002483201007387 */ /* 0x0003e80000100a00 */
[----:B------:R1:W-:Y:S04]  /*31390*/  STL.64 [R1+0x250], R44 ;  /* 0x0002502c01007387 */ /* 0x0003e80000100a00 */
[----:B------:R1:W-:Y:S04]  /*313a0*/  STL.64 [R1+0x258], R46 ;  /* 0x0002582e01007387 */ /* 0x0003e80000100a00 */
        /* <DEDUP_REMOVED lines=11> */
[----:B------:R-:W3:Y:S04]  /*31460*/  LDL.LU R204, [R1] ;  /* 0x0000000001cc7983 */ /* 0x000ee80000300800 */
        /* <DEDUP_REMOVED lines=56> */
[C---:B--2---:R-:W-:Y:S08]  /*317f0*/  HMMA.1688.F32.TF32 R52, R36.reuse, R30, R112 ;  /* 0x0000001e2434723c */ /* 0x044ff00000081070 */
[C---:B------:R-:W-:Y:S08]  /*31800*/  HMMA.1688.F32.TF32 R108, R36.reuse, R26, R108 ;  /* 0x0000001a246c723c */ /* 0x040ff0000008106c */
[C---:B----4-:R-:W-:Y:S07]  /*31810*/  HMMA.1688.F32.TF32 R104, R36.reuse, R22, R104 ;  /* 0x000000162468723c */ /* 0x050fee0000081068 */
[----:B------:R-:W-:Y:S04]  /*31820*/  STL.64 [R1+0x270], R52 ;  /* 0x0002703401007387 */ /* 0x000fe80000100a00 */
[----:B------:R1:W-:Y:S02]  /*31830*/  STL.64 [R1+0x278], R54 ;  /* 0x0002783601007387 */ /* 0x0003e40000100a00 */
        /* <DEDUP_REMOVED lines=12> */
[----:B------:R-:W-:Y:S04]  /*31900*/  STL.64 [R1+0x4a0], R92 ;  /* 0x0004a05c01007387 */ /* 0x000fe80000100a00 */
[----:B------:R-:W-:Y:S03]  /*31910*/  STL.64 [R1+0x4a8], R94 ;  /* 0x0004a85e01007387 */ /* 0x000fe60000100a00 */
[C---:B------:R-:W-:Y:S01]  /*31920*/  HMMA.1688.F32.TF32 R88, R36.reuse, R138, R248 ;  /* 0x0000008a2458723c */ /* 0x040fe200000810f8 */
[----:B------:R-:W2:Y:S06]  /*31930*/  LDL.LU R204, [R1+0x1100] ;  /* 0x0011000001cc7983 */ /* 0x000eac0000300800 */
[----:B------:R-:W-:Y:S04]  /*31940*/  STL.64 [R1+0x5b0], R52 ;  /* 0x0005b03401007387 */ /* 0x000fe80000100a00 */
[----:B------:R1:W-:Y:S04]  /*31950*/  STL.64 [R1+0x5b8], R54 ;  /* 0x0005b83601007387 */ /* 0x0003e80000100a00 */
[----:B------:R-:W-:Y:S04]  /*31960*/  STL.64 [R1+0x6d0], R48 ;  /* 0x0006d03001007387 */ /* 0x000fe80000100a00 */
[----:B------:R3:W-:Y:S01]  /*31970*/  STL.64 [R1+0x6d8], R50 ;  /* 0x0006d83201007387 */ /* 0x0007e20000100a00 */
[C---:B-1----:R-:W-:Y:S03]  /*31980*/  HMMA.1688.F32.TF32 R52, R36.reuse, R142, R244 ;  /* 0x0000008e2434723c */ /* 0x042fe600000810f4 */
[----:B------:R-:W2:Y:S04]  /*31990*/  LDL.LU R205, [R1+0x1104] ;  /* 0x0011040001cd7983 */ /* 0x000ea80000300800 */
[----:B------:R-:W2:Y:S01]  /*319a0*/  LDL.LU R206, [R1+0x1108] ;  /* 0x0011080001ce7983 */ /* 0x000ea20000300800 */
[C---:B---3--:R-:W-:Y:S03]  /*319b0*/  HMMA.1688.F32.TF32 R48, R36.reuse, R146, R160 ;  /* 0x000000922430723c */ /* 0x048fe600000810a0 */
[----:B------:R-:W2:Y:S04]  /*319c0*/  LDL.LU R207, [R1+0x110c] ;  /* 0x00110c0001cf7983 */ /* 0x000ea80000300800 */
        /* <DEDUP_REMOVED lines=8> */
[----:B-1----:R-:W-:Y:S01]  /*31a50*/  HMMA.1688.F32.TF32 R48, R36, R158, R168 ;  /* 0x0000009e2430723c */ /* 0x002fe200000810a8 */
[----:B------:R-:W-:Y:S07]  /*31a60*/  LDS R36, [R2+0xc400] ;  /* 0x00c4000002247984 */ /* 0x000fee0000000800 */
        /* <DEDUP_REMOVED lines=10> */
[C---:B---3--:R-:W-:Y:S03]  /*31b10*/  HMMA.1688.F32.TF32 R48, R40.reuse, R30, R80 ;  /* 0x0000001e2830723c */ /* 0x048fe60000081050 */
[----:B------:R-:W-:Y:S04]  /*31b20*/  LDS R38, [R2+0xe400] ;  /* 0x00e4000002267984 */ /* 0x000fe80000000800 */
[----:B------:R-:W-:Y:S01]  /*31b30*/  LDS R37, [R0+0xc400] ;  /* 0x00c4000000257984 */ /* 0x000fe20000000800 */
[C---:B-1----:R-:W-:Y:S03]  /*31b40*/  HMMA.1688.F32.TF32 R44, R40.reuse, R26, R76 ;  /* 0x0000001a282c723c */ /* 0x042fe6000008104c */
[----:B------:R-:W2:Y:S04]  /*31b50*/  LDS R39, [R0+0xe400] ;  /* 0x00e4000000277984 */ /* 0x000ea80000000800 */
        /* <DEDUP_REMOVED lines=36> */
[----:B------:R-:W-:Y:S04]  /*31da0*/  LDS R40, [R2+0xc480] ;  /* 0x00c4800002287984 */ /* 0x000fe80000000800 */
[----:B------:R-:W-:Y:S04]  /*31db0*/  LDS R42, [R2+0xe480] ;  /* 0x00e48000022a7984 */ /* 0x000fe80000000800 */
[----:B------:R-:W-:Y:S04]  /*31dc0*/  STL.64 [R1+0xce0], R52 ;  /* 0x000ce03401007387 */ /* 0x000fe80000100a00 */
[----:B------:R-:W-:Y:S04]  /*31dd0*/  STL.64 [R1+0xce8], R54 ;  /* 0x000ce83601007387 */ /* 0x000fe80000100a00 */
[----:B------:R-:W-:Y:S04]  /*31de0*/  STL.64 [R1+0xcd0], R48 ;  /* 0x000cd03001007387 */ /* 0x000fe80000100a00 */
[----:B------:R-:W-:Y:S04]  /*31df0*/  STL.64 [R1+0xcd8], R50 ;  /* 0x000cd83201007387 */ /* 0x000fe80000100a00 */
[----:B------:R1:W-:Y:S04]  /*31e00*/  STL.64 [R1+0xcb0], R44 ;  /* 0x000cb02c01007387 */ /* 0x0003e80000100a00 */
        /* <DEDUP_REMOVED lines=33> */
[C---:B--2---:R-:W-:Y:S03]  /*32020*/  HMMA.1688.F32.TF32 R240, R36.reuse, R102, R204 ;  /* 0x0000006624f0723c */ /* 0x044fe600000810cc */
[----:B------:R-:W2:Y:S04]  /*32030*/  LDL.LU R204, [R1+0x700] ;  /* 0x0007000001cc7983 */ /* 0x000ea80000300800 */
[----:B------:R-:W2:Y:S04]  /*32040*/  LDL.LU R205, [R1+0x704] ;  /* 0x0007040001cd7983 */ /* 0x000ea80000300800 */
[----:B------:R-:W2:Y:S04]  /*32050*/  LDL.LU R206, [R1+0x708] ;  /* 0x0007080001ce7983 */ /* 0x000ea80000300800 */
[----:B------:R-:W2:Y:S04]  /*32060*/  LDL.LU R207, [R1+0x70c] ;  /* 0x00070c0001cf7983 */ /* 0x000ea80000300800 */
[----:B-1----:R-:W2:Y:S04]  /*32070*/  LDL.LU R44, [R1+0x510] ;  /* 0x00051000012c7983 */ /* 0x002ea80000300800 */
[----:B------:R-:W2:Y:S04]  /*32080*/  LDL.LU R45, [R1+0x514] ;  /* 0x00051400012d7983 */ /* 0x000ea80000300800 */
[----:B---3--:R-:W3:Y:S04]  /*32090*/  LDL.LU R46, [R1+0x518] ;  /* 0x00051800012e7983 */ /* 0x008ee80000300800 */
[----:B------:R-:W3:Y:S04]  /*320a0*/  LDL.LU R47, [R1+0x51c] ;  /* 0x00051c00012f7983 */ /* 0x000ee80000300800 */
[----:B------:R-:W2:Y:S04]  /*320b0*/  LDL.LU R80, [R1+0x2b0] ;  /* 0x0002b00001507983 */ /* 0x000ea80000300800 */
[----:B------:R-:W2:Y:S04]  /*320c0*/  LDL.LU R81, [R1+0x2b4] ;  /* 0x0002b40001517983 */ /* 0x000ea80000300800 */
[----:B------:R-:W2:Y:S04]  /*320d0*/  LDL.LU R82, [R1+0x2b8] ;  /* 0x0002b80001527983 */ /* 0x000ea80000300800 */
[----:B------:R-:W2:Y:S04]  /*320e0*/  LDL.LU R83, [R1+0x2bc] ;  /* 0x0002bc0001537983 */ /* 0x000ea80000300800 */
[----:B------:R-:W-:Y:S04]  /*320f0*/  STL.64 [R1+0x1b28], R240 ;  /* 0x001b28f001007387 */ /* 0x000fe80000100a00 */
[----:B------:R-:W-:Y:S04]  /*32100*/  STL.64 [R1+0x1b20], R242 ;  /* 0x001b20f201007387 */ /* 0x000fe80000100a00 */
[----:B------:R-:W-:Y:S04]  /*32110*/  LDS R41, [R0+0xc480] ;  /* 0x00c4800000297984 */ /* 0x000fe80000000800 */
[----:B------:R-:W1:Y:S01]  /*32120*/  LDS R43, [R0+0xe480] ;  /* 0x00e48000002b7984 */ /* 0x000e620000000800 */
[C---:B----4-:R-:W-:Y:S08]  /*32130*/  HMMA.1688.F32.TF32 R52, R36.reuse, R26, R68 ;  /* 0x0000001a2434723c */ /* 0x050ff00000081044 */
[C---:B------:R-:W-:Y:S08]  /*32140*/  HMMA.1688.F32.TF32 R48, R36.reuse, R34, R88 ;  /* 0x000000222430723c */ /* 0x040ff00000081058 */
[C---:B------:R-:W-:Y:S11]  /*32150*/  HMMA.1688.F32.TF32 R56, R36.reuse, R30, R72 ;  /* 0x0000001e2438723c */ /* 0x040ff60000081048 */
[----:B------:R-:W-:Y:S04]  /*32160*/  @!UPT UIADD3 URZ, URZ, URZ, URZ ;  /* 0x0000003f3f3ff290 */ /* 0x000fe8000fffe03f */
[----:B------:R-:W-:Y:S04]  /*32170*/  STL.64 [R1+0xa0], R48 ;  /* 0x0000a03001007387 */ /* 0x000fe80000100a00 */
[----:B------:R4:W-:Y:S02]  /*32180*/  STL.64 [R1+0xa8], R50 ;  /* 0x0000a83201007387 */ /* 0x0009e40000100a00 */
[C---:B----4-:R-:W-:Y:S02]  /*32190*/  HMMA.1688.F32.TF32 R48, R36.reuse, R22, R64 ;  /* 0x000000162430723c */ /* 0x050fe40000081040 */
[----:B------:R-:W-:Y:S04]  /*321a0*/  STL.64 [R1+0x90], R56 ;  /* 0x0000903801007387 */ /* 0x000fe80000100a00 */
[----:B------:R-:W-:Y:S04]  /*321b0*/  STL.64 [R1+0x98], R58 ;  /* 0x0000983a01007387 */ /* 0x000fe80000100a00 */
[----:B------:R-:W1:Y:S04]  /*321c0*/  LDL.LU R72, [R1+0x11d0] ;  /* 0x0011d00001487983 */ /* 0x000e680000300800 */
[----:B------:R-:W-:Y:S04]  /*321d0*/  STL.64 [R1+0x120], R52 ;  /* 0x0001203401007387 */ /* 0x000fe80000100a00 */
[----:B------:R-:W-:Y:S05]  /*321e0*/  STL.64 [R1+0x128], R54 ;  /* 0x0001283601007387 */ /* 0x000fea0000100a00 */
[----:B------:R-:W-:Y:S04]  /*321f0*/  STL.64 [R1+0x110], R48 ;  /* 0x0001103001007387 */ /* 0x000fe80000100a00 */
[----:B------:R4:W-:Y:S04]  /*32200*/  STL.64 [R1+0x118], R50 ;  /* 0x0001183201007387 */ /* 0x0009e80000100a00 */
[----:B------:R-:W1:Y:S04]  /*32210*/  LDL.LU R73, [R1+0x11d4] ;  /* 0x0011d40001497983 */ /* 0x000e680000300800 */
[----:B------:R-:W1:Y:S01]  /*32220*/  LDL.LU R74, [R1+0x11d8] ;  /* 0x0011d800014a7983 */ /* 0x000e620000300800 */
[C---:B----4-:R-:W-:Y:S03]  /*32230*/  HMMA.1688.F32.TF32 R48, R36.reuse, R18, R180 ;  /* 0x000000122430723c */ /* 0x050fe600000810b4 */
        /* <DEDUP_REMOVED lines=11> */
[----:B------:R2:W-:Y:S04]  /*322f0*/  STL.64 [R1+0x148], R50 ;  /* 0x0001483201007387 */ /* 0x0005e80000100a00 */
[----:B------:R-:W4:Y:S04]  /*32300*/  LDL.LU R181, [R1+0xee4] ;  /* 0x000ee40001b57983 */ /* 0x000f280000300800 */
[----:B------:R-:W4:Y:S04]  /*32310*/  LDL.LU R182, [R1+0xee8] ;  /* 0x000ee80001b67983 */ /* 0x000f280000300800 */
[----:B------:R-:W4:Y:S01]  /*32320*/  LDL.LU R183, [R1+0xeec] ;  /* 0x000eec0001b77983 */ /* 0x000f220000300800 */
[C---:B--2---:R-:W-:Y:S03]  /*32330*/  HMMA.1688.F32.TF32 R48, R36.reuse, R14, R204 ;  /* 0x0000000e2430723c */ /* 0x044fe600000810cc */
[----:B------:R-:W2:Y:S11]  /*32340*/  LDL.LU R204, [R1+0xca0] ;  /* 0x000ca00001cc7983 */ /* 0x000eb60000300800 */
[----:B------:R-:W-:Y:S09]  /*32350*/  @!UPT UIADD3 URZ, URZ, URZ, URZ ;  /* 0x0000003f3f3ff290 */ /* 0x000ff2000fffe03f */
[----:B------:R-:W-:Y:S04]  /*32360*/  STL.64 [R1+0x130], R48 ;  /* 0x0001303001007387 */ /* 0x000fe80000100a00 */
[----:B------:R3:W-:Y:S04]  /*32370*/  STL.64 [R1+0x138], R50 ;  /* 0x0001383201007387 */ /* 0x0007e80000100a00 */
[----:B------:R-:W2:Y:S04]  /*32380*/  LDL.LU R205, [R1+0xca4] ;  /* 0x000ca40001cd7983 */ /* 0x000ea80000300800 */
[----:B------:R-:W2:Y:S04]  /*32390*/  LDL.LU R206, [R1+0xca8] ;  /* 0x000ca80001ce7983 */ /* 0x000ea80000300800 */
[----:B------:R-:W2:Y:S01]  /*323a0*/  LDL.LU R207, [R1+0xcac] ;  /* 0x000cac0001cf7983 */ /* 0x000ea20000300800 */
[C---:B---3--:R-:W-:Y:S08]  /*323b0*/  HMMA.1688.F32.TF32 R44, R36.reuse, R10, R44 ;  /* 0x0000000a242c723c */ /* 0x048ff0000008102c */
[C---:B------:R-:W-:Y:S08]  /*323c0*/  HMMA.1688.F32.TF32 R48, R36.reuse, R130, R84 ;  /* 0x000000822430723c */ /* 0x040ff00000081054 */
[C---:B------:R-:W-:Y:S07]  /*323d0*/  HMMA.1688.F32.TF32 R52, R36.reuse, R134, R80 ;  /* 0x000000862434723c */ /* 0x040fee0000081050 */
[----:B------:R-:W-:Y:S04]  /*323e0*/  STL.64 [R1+0x180], R44 ;  /* 0x0001802c01007387 */ /* 0x000fe80000100a00 */
[----:B------:R3:W-:Y:S04]  /*323f0*/  STL.64 [R1+0x188], R46 ;  /* 0x0001882e01007387 */ /* 0x0007e80000100a00 */
[----:B------:R-:W-:Y:S04]  /*32400*/  STL.64 [R1+0x380], R48 ;  /* 0x0003803001007387 */ /* 0x000fe80000100a00 */
[----:B------:R3:W-:Y:S02]  /*32410*/  STL.64 [R1+0x388], R50 ;  /* 0x0003883201007387 */ /* 0x0007e40000100a00 */
[C---:B---3--:R-:W-:Y:S08]  /*32420*/  HMMA.1688.F32.TF32 R44, R36.reuse, R138, R76 ;  /* 0x0000008a242c723c */ /* 0x048ff0000008104c */
[C---:B------:R-:W-:Y:S01]  /*32430*/  HMMA.1688.F32.TF32 R48, R36.reuse, R142, R184 ;  /* 0x0000008e2430723c */ /* 0x040fe200000810b8 */
[----:B------:R-:W-:Y:S04]  /*32440*/  STL.64 [R1+0x4b0], R52 ;  /* 0x0004b03401007387 */ /* 0x000fe80000100a00 */
[----:B------:R3:W-:Y:S10]  /*32450*/  STL.64 [R1+0x4b8], R54 ;  /* 0x0004b83601007387 */ /* 0x0007f40000100a00 */
[----:B------:R-:W-:Y:S01]  /*32460*/  STL.64 [R1+0x5e0], R44 ;  /* 0x0005e02c01007387 */ /* 0x000fe20000100a00 */
[C---:B---3--:R-:W-:Y:S03]  /*32470*/  HMMA.1688.F32.TF32 R52, R36.reuse, R146, R228 ;  /* 0x000000922434723c */ /* 0x048fe600000810e4 */
[----:B------:R3:W-:Y:S04]  /*32480*/  STL.64 [R1+0x5e8], R46 ;  /* 0x0005e82e01007387 */ /* 0x0007e80000100a00 */
[----:B------:R-:W-:Y:S04]  /*32490*/  STL.64 [R1+0x750], R48 ;  /* 0x0007503001007387 */ /* 0x000fe80000100a00 */
[----:B------:R3:W-:Y:S02]  /*324a0*/  STL.64 [R1+0x758], R50 ;  /* 0x0007583201007387 */ /* 0x0007e40000100a00 */
[C---:B---3--:R-:W-:Y:S08]  /*324b0*/  HMMA.1688.F32.TF32 R44, R36.reuse, R150, R232 ;  /* 0x00000096242c723c */ /* 0x048ff000000810e8 */
[C---:B------:R-:W-:Y:S08]  /*324c0*/  HMMA.1688.F32.TF32 R48, R36.reuse, R154, R236 ;  /* 0x0000009a2430723c */ /* 0x040ff000000810ec */
        /* <DEDUP_REMOVED lines=9> */
[----:B------:R-:W-:Y:S04]  /*32560*/  LDS R44, [R2+0xc500] ;  /* 0x00c50000022c7984 */ /* 0x000fe80000000800 */
[----:B------:R-:W-:Y:S04]  /*32570*/  LDS R46, [R2+0xe500] ;  /* 0x00e50000022e7984 */ /* 0x000fe80000000800 */
[----:B------:R-:W-:Y:S04]  /*32580*/  LDS R45, [R0+0xc500] ;  /* 0x00c50000002d7984 */ /* 0x000fe80000000800 */
[----:B------:R-:W1:Y:S02]  /*32590*/  LDS R47, [R0+0xe500] ;  /* 0x00e50000002f7984 */ /* 0x000e640000000800 */
[C---:B-1----:R-:W-:Y:S08]  /*325a0*/  HMMA.1688.F32.TF32 R124, R40.reuse, R102, R72 ;  /* 0x00000066287c723c */ /* 0x042ff00000081048 */
[C---:B----4-:R-:W-:Y:S08]  /*325b0*/  HMMA.1688.F32.TF32 R96, R40.reuse, R34, R68 ;  /* 0x000000222860723c */ /* 0x050ff00000081044 */
[C---:B------:R-:W-:Y:S07]  /*325c0*/  HMMA.1688.F32.TF32 R92, R40.reuse, R30, R64 ;  /* 0x0000001e285c723c */ /* 0x040fee0000081040 */
[----:B------:R-:W-:Y:S04]  /*325d0*/  STL.64 [R1+0x1b38], R124 ;  /* 0x001b387c01007387 */ /* 0x000fe80000100a00 */
[----:B------:R-:W-:Y:S01]  /*325e0*/  STL.64 [R1+0x1b30], R126 ;  /* 0x001b307e01007387 */ /* 0x000fe20000100a00 */
[C---:B------:R-:W-:Y:S03]  /*325f0*/  HMMA.1688.F32.TF32 R232, R40.reuse, R26, R180 ;  /* 0x0000001a28e8723c */ /* 0x040fe600000810b4 */
[----:B------:R-:W-:Y:S04]  /*32600*/  STL [R1+0x1b4c], R96 ;  /* 0x001b4c6001007387 */ /* 0x000fe80000100800 */
[----:B------:R-:W-:Y:S04]  /*32610*/  STL [R1+0x1b48], R97 ;  /* 0x001b486101007387 */ /* 0x000fe80000100800 */
[----:B------:R-:W-:Y:S04]  /*32620*/  STL.64 [R1+0x1b40], R98 ;  /* 0x001b406201007387 */ /* 0x000fe80000100a00 */
        /* <DEDUP_REMOVED lines=40> */
[C---:B--2---:R-:W-:Y:S03]  /*328b0*/  HMMA.1688.F32.TF32 R228, R40.reuse, R22, R204 ;  /* 0x0000001628e4723c */ /* 0x044fe600000810cc */
        /* <DEDUP_REMOVED lines=12> */
[----:B------:R-:W-:Y:S04]  /*32980*/  STL [R1+0x1b7c], R228 ;  /* 0x001b7ce401007387 */ /* 0x000fe80000100800 */
[----:B------:R-:W-:Y:S04]  /*32990*/  STL [R1+0x1b78], R229 ;  /* 0x001b78e501007387 */ /* 0x000fe80000100800 */
[----:B------:R-:W-:Y:S04]  /*329a0*/  STL [R1+0x1b74], R230 ;  /* 0x001b74e601007387 */ /* 0x000fe80000100800 */
[----:B------:R-:W-:Y:S01]  /*329b0*/  STL [R1+0x1b70], R231 ;  /* 0x001b70e701007387 */ /* 0x000fe20000100800 */
[C---:B----4-:R-:W-:Y:S03]  /*329c0*/  HMMA.1688.F32.TF32 R36, R40.reuse, R18, R72 ;  /* 0x000000122824723c */ /* 0x050fe60000081048 */
[----:B------:R-:W4:Y:S05]  /*329d0*/  LDL.LU R72, [R1+0x12a0] ;  /* 0x0012a00001487983 */ /* 0x000f2a0000300800 */
[C---:B---3--:R-:W-:Y:S11]  /*329e0*/  HMMA.1688.F32.TF32 R48, R40.reuse, R14, R48 ;  /* 0x0000000e2830723c */ /* 0x048ff60000081030 */
[----:B------:R-:W-:Y:S04]  /*329f0*/  @!UPT UIADD3 URZ, URZ, URZ, URZ ;  /* 0x0000003f3f3ff290 */ /* 0x000fe8000fffe03f */
[----:B------:R-:W-:Y:S04]  /*32a00*/  STL.64 [R1+0x80], R36 ;  /* 0x0000802401007387 */ /* 0x000fe80000100a00 */
[----:B------:R1:W-:Y:S01]  /*32a10*/  STL.64 [R1+0x88], R38 ;  /* 0x0000882601007387 */ /* 0x0003e20000100a00 */
[C---:B------:R-:W-:Y:S03]  /*32a20*/  HMMA.1688.F32.TF32 R52, R40.reuse, R130, R84 ;  /* 0x000000822834723c */ /* 0x040fe60000081054 */
[----:B------:R-:W4:Y:S04]  /*32a30*/  LDL.LU R73, [R1+0x12a4] ;  /* 0x0012a40001497983 */ /* 0x000f280000300800 */
[----:B------:R-:W4:Y:S01]  /*32a40*/  LDL.LU R74, [R1+0x12a8] ;  /* 0x0012a800014a7983 */ /* 0x000f220000300800 */
[C---:B-1----:R-:W-:Y:S03]  /*32a50*/  HMMA.1688.F32.TF32 R36, R40.reuse, R10, R88 ;  /* 0x0000000a2824723c */ /* 0x042fe60000081058 */
[----:B------:R-:W4:Y:S04]  /*32a60*/  LDL.LU R75, [R1+0x12ac] ;  /* 0x0012ac00014b7983 */ /* 0x000f280000300800 */
[----:B------:R-:W-:Y:S04]  /*32a70*/  STL.64 [R1+0x70], R48 ;  /* 0x0000703001007387 */ /* 0x000fe80000100a00 */
[----:B------:R1:W-:Y:S02]  /*32a80*/  STL.64 [R1+0x78], R50 ;  /* 0x0000783201007387 */ /* 0x0003e40000100a00 */
[C---:B-1----:R-:W-:Y:S10]  /*32a90*/  HMMA.1688.F32.TF32 R48, R40.reuse, R134, R68 ;  /* 0x000000862830723c */ /* 0x042ff40000081044 */
[----:B------:R-:W-:Y:S04]  /*32aa0*/  STL.64 [R1+0x100], R36 ;  /* 0x0001002401007387 */ /* 0x000fe80000100a00 */
[----:B------:R1:W-:Y:S02]  /*32ab0*/  STL.64 [R1+0x108], R38 ;  /* 0x0001082601007387 */ /* 0x0003e40000100a00 */
[C---:B-1----:R-:W-:Y:S02]  /*32ac0*/  HMMA.1688.F32.TF32 R36, R40.reuse, R138, R64 ;  /* 0x0000008a2824723c */ /* 0x042fe40000081040 */
[----:B------:R-:W-:Y:S04]  /*32ad0*/  STL.64 [R1+0x2c0], R52 ;  /* 0x0002c03401007387 */ /* 0x000fe80000100a00 */
[----:B------:R-:W-:Y:S04]  /*32ae0*/  STL.64 [R1+0x2c8], R54 ;  /* 0x0002c83601007387 */ /* 0x000fe80000100a00 */
[----:B------:R-:W3:Y:S04]  /*32af0*/  LDL.LU R68, [R1+0x1200] ;  /* 0x0012000001447983 */ /* 0x000ee80000300800 */
[----:B------:R-:W-:Y:S04]  /*32b00*/  STL.64 [R1+0x410], R48 ;  /* 0x0004103001007387 */ /* 0x000fe80000100a00 */
[----:B------:R-:W-:Y:S05]  /*32b10*/  STL.64 [R1+0x418], R50 ;  /* 0x0004183201007387 */ /* 0x000fea0000100a00 */
[----:B------:R-:W-:Y:S04]  /*32b20*/  STL.64 [R1+0x510], R36 ;  /* 0x0005102401007387 */ /* 0x000fe80000100a00 */
[----:B------:R1:W-:Y:S04]  /*32b30*/  STL.64 [R1+0x518], R38 ;  /* 0x0005182601007387 */ /* 0x0003e80000100a00 */
[----:B------:R-:W3:Y:S04]  /*32b40*/  LDL.LU R69, [R1+0x1204] ;  /* 0x0012040001457983 */ /* 0x000ee80000300800 */
[----:B------:R-:W3:Y:S01]  /*32b50*/  LDL.LU R70, [R1+0x1208] ;  /* 0x0012080001467983 */ /* 0x000ee20000300800 */
[C---:B-1----:R-:W-:Y:S03]  /*32b60*/  HMMA.1688.F32.TF32 R36, R40.reuse, R142, R180 ;  /* 0x0000008e2824723c */ /* 0x042fe600000810b4 */
[----:B------:R-:W3:Y:S04]  /*32b70*/  LDL.LU R71, [R1+0x120c] ;  /* 0x00120c0001477983 */ /* 0x000ee80000300800 */
[----:B------:R-:W3:Y:S11]  /*32b80*/  LDL.LU R64, [R1+0x1140] ;  /* 0x0011400001407983 */ /* 0x000ef60000300800 */
[----:B------:R-:W-:Y:S05]  /*32b90*/  @!UPT UIADD3 URZ, URZ, URZ, URZ ;  /* 0x0000003f3f3ff290 */ /* 0x000fea000fffe03f */
[----:B------:R-:W-:Y:S04]  /*32ba0*/  STL.64 [R1+0x650], R36 ;  /* 0x0006502401007387 */ /* 0x000fe80000100a00 */
[----:B------:R2:W-:Y:S04]  /*32bb0*/  STL.64 [R1+0x658], R38 ;  /* 0x0006582601007387 */ /* 0x0005e80000100a00 */
[----:B------:R-:W3:Y:S04]  /*32bc0*/  LDL.LU R65, [R1+0x1144] ;  /* 0x0011440001417983 */ /* 0x000ee80000300800 */
[----:B------:R-:W3:Y:S01]  /*32bd0*/  LDL.LU R66, [R1+0x1148] ;  /* 0x0011480001427983 */ /* 0x000ee20000300800 */
[C---:B--2---:R-:W-:Y:S03]  /*32be0*/  HMMA.1688.F32.TF32 R36, R40.reuse, R146, R204 ;  /* 0x000000922824723c */ /* 0x044fe600000810cc */
[----:B------:R-:W2:Y:S04]  /*32bf0*/  LDL.LU R67, [R1+0x114c] ;  /* 0x00114c0001437983 */ /* 0x000ea80000300800 */
[----:B------:R-:W2:Y:S11]  /*32c00*/  LDL.LU R180, [R1+0x1030] ;  /* 0x0010300001b47983 */ /* 0x000eb60000300800 */
[----:B------:R-:W-:Y:S05]  /*32c10*/  @!UPT UIADD3 URZ, URZ, URZ, URZ ;  /* 0x0000003f3f3ff290 */ /* 0x000fea000fffe03f */
        /* <DEDUP_REMOVED lines=8> */
[----:B------:R-:W2:Y:S01]  /*32ca0*/  LDL.LU R207, [R1+0xf1c] ;  /* 0x000f1c0001cf7983 */ /* 0x000ea20000300800 */
[C---:B-1----:R-:W-:Y:S08]  /*32cb0*/  HMMA.1688.F32.TF32 R36, R40.reuse, R150, R80 ;  /* 0x000000962824723c */ /* 0x042ff00000081050 */
[C---:B------:R-:W-:Y:S08]  /*32cc0*/  HMMA.1688.F32.TF32 R48, R40.reuse, R154, R76 ;  /* 0x0000009a2830723c */ /* 0x040ff0000008104c */
[----:B------:R-:W-:Y:S07]  /*32cd0*/  HMMA.1688.F32.TF32 R40, R40, R158, R184 ;  /* 0x0000009e2828723c */ /* 0x000fee00000810b8 */
[----:B------:R-:W-:Y:S04]  /*32ce0*/  STL.64 [R1+0xb40], R36 ;  /* 0x000b402401007387 */ /* 0x000fe80000100a00 */
[----:B------:R-:W-:Y:S04]  /*32cf0*/  STL.64 [R1+0xb48], R38 ;  /* 0x000b482601007387 */ /* 0x000fe80000100a00 */
[----:B------:R1:W-:Y:S04]  /*32d00*/  STL.64 [R1+0xb30], R48 ;  /* 0x000b303001007387 */ /* 0x0003e80000100a00 */
[----:B------:R1:W-:Y:S04]  /*32d10*/  STL.64 [R1+0xb38], R50 ;  /* 0x000b383201007387 */ /* 0x0003e80000100a00 */
[----:B------:R-:W-:Y:S04]  /*32d20*/  STL.64 [R1+0xb10], R40 ;  /* 0x000b102801007387 */ /* 0x000fe80000100a00 */
[----:B------:R-:W-:Y:S04]  /*32d30*/  STL.64 [R1+0xb18], R42 ;  /* 0x000b182a01007387 */ /* 0x000fe80000100a00 */
[----:B------:R-:W-:Y:S04]  /*32d40*/  LDS R36, [R2+0xc580] ;  /* 0x00c5800002247984 */ /* 0x000fe80000000800 */
[----:B------:R-:W-:Y:S04]  /*32d50*/  LDS R38, [R2+0xe580] ;  /* 0x00e5800002267984 */ /* 0x000fe80000000800 */
[----:B------:R-:W-:Y:S04]  /*32d60*/  LDS R37, [R0+0xc580] ;  /* 0x00c5800000257984 */ /* 0x000fe80000000800 */
[----:B------:R-:W1:Y:S04]  /*32d70*/  LDS R39, [R0+0xe580] ;  /* 0x00e5800000277984 */ /* 0x000e680000000800 */
[----:B------:R-:W-:Y:S04]  /*32d80*/  LDS R40, [R2+0xc600] ;  /* 0x00c6000002287984 */ /* 0x000fe80000000800 */
[----:B------:R-:W-:Y:S04]  /*32d90*/  LDS R42, [R2+0xe600] ;  /* 0x00e60000022a7984 */ /* 0x000fe80000000800 */
[----:B------:R-:W-:Y:S04]  /*32da0*/  LDS R41, [R0+0xc600] ;  /* 0x00c6000000297984 */ /* 0x000fe80000000800 */
[----:B------:R-:W1:Y:S01]  /*32db0*/  LDS R43, [R0+0xe600] ;  /* 0x00e60000002b7984 */ /* 0x000e620000000800 */
[C---:B----4-:R-:W-:Y:S11]  /*32dc0*/  HMMA.1688.F32.TF32 R120, R44.reuse, R102, R72 ;  /* 0x000000662c78723c */ /* 0x050ff60000081048 */
[----:B------:R-:W-:Y:S11]  /*32dd0*/  @!UPT UIADD3 URZ, URZ, URZ, URZ ;  /* 0x0000003f3f3ff290 */ /* 0x000ff6000fffe03f */
[----:B------:R-:W-:Y:S01]  /*32de0*/  @!UPT UIADD3 URZ, URZ, URZ, URZ ;  /* 0x0000003f3f3ff290 */ /* 0x000fe2000fffe03f */
[----:B------:R-:W-:Y:S04]  /*32df0*/  STL [R1+0x1b8c], R120 ;  /* 0x001b8c7801007387 */ /* 0x000fe80000100800 */
[----:B------:R-:W-:Y:S04]  /*32e00*/  STL [R1+0x1b88], R121 ;  /* 0x001b887901007387 */ /* 0x000fe80000100800 */
[----:B------:R-:W-:Y:S04]  /*32e10*/  STL [R1+0x1b84], R122 ;  /* 0x001b847a01007387 */ /* 0x000fe80000100800 */
[----:B------:R-:W-:Y:S01]  /*32e20*/  STL [R1+0x1b80], R123 ;  /* 0x001b807b01007387 */ /* 0x000fe20000100800 */
[C---:B---3--:R-:W-:Y:S08]  /*32e30*/  HMMA.1688.F32.TF32 R88, R44.reuse, R34, R68 ;  /* 0x000000222c58723c */ /* 0x048ff00000081044 */
[C---:B--2---:R-:W-:Y:S11]  /*32e40*/  HMMA.1688.F32.TF32 R84, R44.reuse, R30, R64 ;  /* 0x0000001e2c54723c */ /* 0x044ff60000081040 */
[----:B------:R-:W-:Y:S04]  /*32e50*/  @!UPT UIADD3 URZ, URZ, URZ, URZ ;  /* 0x0000003f3f3ff290 */ /* 0x000fe8000fffe03f */
[----:B------:R-:W-:Y:S04]  /*32e60*/  STL [R1+0x1b9c], R88 ;  /* 0x001b9c5801007387 */ /* 0x000fe80000100800 */
[----:B------:R-:W-:Y:S04]  /*32e70*/  STL [R1+0x1b98], R89 ;  /* 0x001b985901007387 */ /* 0x000fe80000100800 */
[----:B------:R-:W-:Y:S04]  /*32e80*/  STL [R1+0x1b94], R90 ;  /* 0x001b945a01007387 */ /* 0x000fe80000100800 */
[----:B------:R-:W-:Y:S01]  /*32e90*/  STL [R1+0x1b90], R91 ;  /* 0x001b905b01007387 */ /* 0x000fe20000100800 */
[C---:B------:R-:W-:Y:S03]  /*32ea0*/  HMMA.1688.F32.TF32 R224, R44.reuse, R26, R180 ;  /* 0x0000001a2ce0723c */ /* 0x040fe600000810b4 */
[----:B------:R-:W-:Y:S04]  /*32eb0*/  STL [R1+0x1bac], R84 ;  /* 0x001bac5401007387 */ /* 0x000fe80000100800 */
[----:B------:R-:W-:Y:S04]  /*32ec0*/  STL [R1+0x1ba8], R85 ;  /* 0x001ba85501007387 */ /* 0x000fe80000100800 */
[----:B------:R-:W-:Y:S04]  /*32ed0*/  STL [R1+0x1ba4], R86 ;  /* 0x001ba45601007387 */ /* 0x000fe80000100800 */
[----:B------:R2:W-:Y:S01]  /*32ee0*/  STL [R1+0x1ba0], R87 ;  /* 0x001ba05701007387 */ /* 0x0005e20000100800 */
[C---:B------:R-:W-:Y:S07]  /*32ef0*/  HMMA.1688.F32.TF32 R220, R44.reuse, R22, R204 ;  /* 0x000000162cdc723c */ /* 0x040fee00000810cc */
[----:B------:R-:W-:Y:S04]  /*32f00*/  STL [R1+0x1c70], R226 ;  /* 0x001c70e201007387 */ /* 0x000fe80000100800 */
[----:B------:R-:W-:Y:S04]  /*32f10*/  STL.64 [R1+0x1bb8], R224 ;  /* 0x001bb8e001007387 */ /* 0x000fe80000100a00 */
[----:B------:R-:W-:Y:S04]  /*32f20*/  STL [R1+0x1bb0], R227 ;  /* 0x001bb0e301007387 */ /* 0x000fe80000100800 */
        /* <DEDUP_REMOVED lines=82> */
[C---:B--2---:R-:W-:Y:S08]  /*33450*/  HMMA.1688.F32.TF32 R56, R44.reuse, R10, R160 ;  /* 0x0000000a2c38723c */ /* 0x044ff000000810a0 */
[C---:B---3--:R-:W-:Y:S08]  /*33460*/  HMMA.1688.F32.TF32 R60, R44.reuse, R14, R208 ;  /* 0x0000000e2c3c723c */ /* 0x048ff000000810d0 */
[C---:B----4-:R-:W-:Y:S11]  /*33470*/  HMMA.1688.F32.TF32 R84, R44.reuse, R18, R212 ;  /* 0x000000122c54723c */ /* 0x050ff600000810d4 */
[----:B------:R-:W-:Y:S11]  /*33480*/  @!UPT UIADD3 URZ, URZ, URZ, URZ ;  /* 0x0000003f3f3ff290 */ /* 0x000ff6000fffe03f */
[----:B------:R-:W-:Y:S01]  /*33490*/  @!UPT UIADD3 URZ, URZ, URZ, URZ ;  /* 0x0000003f3f3ff290 */ /* 0x000fe2000fffe03f */
        /* <DEDUP_REMOVED lines=18> */
[----:B------:R-:W-:Y:S08]  /*335c0*/  HMMA.1688.F32.TF32 R52, R44, R154, R108 ;  /* 0x0000009a2c34723c */ /* 0x000ff0000008106c */
[----:B------:R-:W-:Y:S08]  /*335d0*/  HMMA.1688.F32.TF32 R116, R36, R102, R48 ;  /* 0x000000662474723c */ /* 0x000ff00000081030 */
[----:B------:R-:W-:Y:S01]  /*335e0*/  HMMA.1688.F32.TF32 R44, R44, R158, R104 ;  /* 0x0000009e2c2c723c */ /* 0x000fe20000081068 */
[----:B------:R-:W-:Y:S04]  /*335f0*/  STL.64 [R1+0x590], R84 ;  /* 0x0005905401007387 */ /* 0x000fe80000100a00 */
[----:B------:R-:W-:Y:S03]  /*33600*/  STL.64 [R1+0x598], R86 ;  /* 0x0005985601007387 */ /* 0x000fe60000100a00 */
[C---:B------:R-:W-:Y:S01]  /*33610*/  HMMA.1688.F32.TF32 R80, R36.reuse, R34, R80 ;  /* 0x000000222450723c */ /* 0x040fe20000081050 */
        /* <DEDUP_REMOVED lines=10> */
[----:B------:R-:W-:Y:S04]  /*336c0*/  STL.64 [R1+0xa50], R44 ;  /* 0x000a502c01007387 */ /* 0x000fe80000100a00 */
[----:B------:R1:W-:Y:S02]  /*336d0*/  STL.64 [R1+0xa58], R46 ;  /* 0x000a582e01007387 */ /* 0x0003e40000100a00 */
[C---:B-1----:R-:W-:Y:S02]  /*336e0*/  HMMA.1688.F32.TF32 R44, R36.reuse, R18, R68 ;  /* 0x00000012242c723c */ /* 0x042fe40000081044 */
[----:B------:R-:W-:Y:S04]  /*336f0*/  STL.64 [R1+0x1bd0], R118 ;  /* 0x001bd07601007387 */ /* 0x000fe80000100a00 */
[----:B------:R-:W-:Y:S04]  /*33700*/  STL.64 [R1+0x1be8], R80 ;  /* 0x001be85001007387 */ /* 0x000fe80000100a00 */
[----:B------:R-:W-:Y:S01]  /*33710*/  STL.64 [R1+0x1be0], R82 ;  /* 0x001be05201007387 */ /* 0x000fe20000100a00 */
[C---:B------:R-:W-:Y:S03]  /*33720*/  HMMA.1688.F32.TF32 R52, R36.reuse, R14, R64 ;  /* 0x0000000e2434723c */ /* 0x040fe60000081040 */
[----:B------:R-:W-:Y:S04]  /*33730*/  STL.64 [R1+0x1bf8], R76 ;  /* 0x001bf84c01007387 */ /* 0x000fe80000100a00 */
[----:B------:R-:W-:Y:S04]  /*33740*/  STL.64 [R1+0x1bf0], R78 ;  /* 0x001bf04e01007387 */ /* 0x000fe80000100a00 */
[----:B------:R-:W-:Y:S01]  /*33750*/  STL.64 [R1+0x1c08], R216 ;  /* 0x001c08d801007387 */ /* 0x000fe20000100a00 */
[C---:B------:R-:W-:Y:S03]  /*33760*/  HMMA.1688.F32.TF32 R48, R36.reuse, R10, R180 ;  /* 0x0000000a2430723c */ /* 0x040fe600000810b4 */
[----:B------:R-:W-:Y:S04]  /*33770*/  STL.64 [R1+0x1c00], R218 ;  /* 0x001c00da01007387 */ /* 0x000fe80000100a00 */
[----:B------:R-:W-:Y:S04]  /*33780*/  STL.64 [R1+0x1c18], R212 ;  /* 0x001c18d401007387 */ /* 0x000fe80000100a00 */
[----:B------:R-:W-:Y:S04]  /*33790*/  STL.64 [R1+0x1c10], R214 ;  /* 0x001c10d601007387 */ /* 0x000fe80000100a00 */
[----:B------:R-:W-:Y:S04]  /*337a0*/  STL.64 [R1+0x40], R44 ;  /* 0x0000402c01007387 */ /* 0x000fe80000100a00 */
[----:B------:R1:W-:Y:S02]  /*337b0*/  STL.64 [R1+0x48], R46 ;  /* 0x0000482e01007387 */ /* 0x0003e40000100a00 */
[----:B-1----:R-:W-:Y:S02]  /*337c0*/  HMMA.1688.F32.TF32 R44, R36, R130, R204 ;  /* 0x00000082242c723c */ /* 0x002fe400000810cc */
[----:B------:R-:W-:Y:S04]  /*337d0*/  STL.64 [R1+0x30], R52 ;  /* 0x0000303401007387 */ /* 0x000fe80000100a00 */
[----:B------:R-:W-:Y:S04]  /*337e0*/  STL.64 [R1+0x38], R54 ;  /* 0x0000383601007387 */ /* 0x000fe80000100a00 */
[----:B------:R-:W2:Y:S04]  /*337f0*/  LDL.LU R184, [R1+0xdf0] ;  /* 0x000df00001b87983 */ /* 0x000ea80000300800 */
[----:B------:R1:W-:Y:S04]  /*33800*/  STL.64 [R1+0xe0], R48 ;  /* 0x0000e03001007387 */ /* 0x0003e80000100a00 */
[----:B------:R3:W-:Y:S05]  /*33810*/  STL.64 [R1+0xe8], R50 ;  /* 0x0000e83201007387 */ /* 0x0007ea0000100a00 */
[----:B------:R-:W-:Y:S04]  /*33820*/  STL.64 [R1+0x200], R44 ;  /* 0x0002002c01007387 */ /* 0x000fe80000100a00 */
[----:B------:R4:W-:Y:S04]  /*33830*/  STL.64 [R1+0x208], R46 ;  /* 0x0002082e01007387 */ /* 0x0009e80000100a00 */
[----:B------:R-:W2:Y:S04]  /*33840*/  LDL.LU R185, [R1+0xdf4] ;  /* 0x000df40001b97983 */ /* 0x000ea80000300800 */
[----:B------:R-:W2:Y:S04]  /*33850*/  LDL.LU R186, [R1+0xdf8] ;  /* 0x000df80001ba7983 */ /* 0x000ea80000300800 */
[----:B------:R-:W2:Y:S04]  /*33860*/  LDL.LU R187, [R1+0xdfc] ;  /* 0x000dfc0001bb7983 */ /* 0x000ea80000300800 */
[----:B-1----:R-:W2:Y:S04]  /*33870*/  LDL.LU R48, [R1+0xef0] ;  /* 0x000ef00001307983 */ /* 0x002ea80000300800 */
[----:B------:R-:W2:Y:S04]  /*33880*/  LDL.LU R49, [R1+0xef4] ;  /* 0x000ef40001317983 */ /* 0x000ea80000300800 */
[----:B---3--:R-:W2:Y:S04]  /*33890*/  LDL.LU R50, [R1+0xef8] ;  /* 0x000ef80001327983 */ /* 0x008ea80000300800 */
        /* <DEDUP_REMOVED lines=58> */
[----:B---3--:R-:W-:Y:S08]  /*33c40*/  HMMA.1688.F32.TF32 R68, R40, R30, R68 ;  /* 0x0000001e2844723c */ /* 0x008ff00000081044 */
[C---:B----4-:R-:W-:Y:S08]  /*33c50*/  HMMA.1688.F32.TF32 R56, R36.reuse, R138, R160 ;  /* 0x0000008a2438723c */ /* 0x050ff000000810a0 */
[C---:B------:R-:W-:Y:S08]  /*33c60*/  HMMA.1688.F32.TF32 R60, R36.reuse, R134, R208 ;  /* 0x00000086243c723c */ /* 0x040ff000000810d0 */
[C---:B------:R-:W-:Y:S11]  /*33c70*/  HMMA.1688.F32.TF32 R44, R36.reuse, R142, R244 ;  /* 0x0000008e242c723c */ /* 0x040ff600000810f4 */
[----:B------:R-:W-:Y:S04]  /*33c80*/  @!UPT UIADD3 URZ, URZ, URZ, URZ ;  /* 0x0000003f3f3ff290 */ /* 0x000fe8000fffe03f */
        /* <DEDUP_REMOVED lines=8> */
[----:B-1----:R-:W-:Y:S08]  /*33d10*/  HMMA.1688.F32.TF32 R44, R36, R154, R52 ;  /* 0x0000009a242c723c */ /* 0x002ff00000081034 */
        /* <DEDUP_REMOVED lines=9> */
[----:B------:R1:W-:Y:S03]  /*33db0*/  STL.64 [R1+0x9d8], R46 ;  /* 0x0009d82e01007387 */ /* 0x0003e60000100a00 */
[C---:B------:R-:W-:Y:S01]  /*33dc0*/  HMMA.1688.F32.TF32 R204, R40.reuse, R22, R204 ;  /* 0x0000001628cc723c */ /* 0x040fe200000810cc */
[----:B------:R-:W-:Y:S04]  /*33dd0*/  STL.64 [R1+0x1c28], R112 ;  /* 0x001c287001007387 */ /* 0x000fe80000100a00 */
[----:B------:R-:W-:Y:S04]  /*33de0*/  STL.64 [R1+0x9c0], R36 ;  /* 0x0009c02401007387 */ /* 0x000fe80000100a00 */
[----:B------:R2:W-:Y:S01]  /*33df0*/  STL.64 [R1+0x9c8], R38 ;  /* 0x0009c82601007387 */ /* 0x0005e20000100a00 */
[C---:B-1----:R-:W-:Y:S08]  /*33e00*/  HMMA.1688.F32.TF32 R44, R40.reuse, R10, R184 ;  /* 0x0000000a282c723c */ /* 0x042ff000000810b8 */
[C---:B--2---:R-:W-:Y:S01]  /*33e10*/  HMMA.1688.F32.TF32 R36, R40.reuse, R18, R104 ;  /* 0x000000122824723c */ /* 0x044fe20000081068 */
        /* <DEDUP_REMOVED lines=15> */
[----:B-1----:R-:W-:Y:S01]  /*33f10*/  HMMA.1688.F32.TF32 R48, R40, R130, R64 ;  /* 0x000000822830723c */ /* 0x002fe20000081040 */
[----:B------:R-:W-:-:S02]  /*33f20*/  IMAD.MOV.U32 R184, RZ, RZ, R133 ;  /* 0x000000ffffb87224 */ /* 0x000fc400078e0085 */
[----:B------:R-:W-:Y:S01]  /*33f30*/  IMAD.MOV.U32 R185, RZ, RZ, R3 ;  /* 0x000000ffffb97224 */ /* 0x000fe200078e0003 */
[----:B------:R-:W-:Y:S01]  /*33f40*/  MOV R187, R20 ;  /* 0x0000001400bb7202 */ /* 0x000fe20000000f00 */
[----:B------:R-:W-:Y:S01]  /*33f50*/  IMAD.MOV.U32 R186, RZ, RZ, R17 ;  /* 0x000000ffffba7224 */ /* 0x000fe200078e0011 */
[----:B------:R-:W-:Y:S02]  /*33f60*/  LDS R36, [R2+0xc680] ;  /* 0x00c6800002247984 */ /* 0x000fe40000000800 */
[----:B--2---:R-:W-:Y:S02]  /*33f70*/  HMMA.1688.F32.TF32 R44, R40, R134, R180 ;  /* 0x00000086282c723c */ /* 0x004fe400000810b4 */
[----:B------:R-:W-:Y:S04]  /*33f80*/  LDS R38, [R2+0xe680] ;  /* 0x00e6800002267984 */ /* 0x000fe80000000800 */
[----:B------:R-:W-:Y:S04]  /*33f90*/  LDS R37, [R0+0xc680] ;  /* 0x00c6800000257984 */ /* 0x000fe80000000800 */
[----:B------:R-:W1:Y:S05]  /*33fa0*/  LDS R39, [R0+0xe680] ;  /* 0x00e6800000277984 */ /* 0x000e6a0000000800 */
[----:B------:R2:W-:Y:S04]  /*33fb0*/  STL.64 [R1+0x1f0], R48 ;  /* 0x0001f03001007387 */ /* 0x0005e80000100a00 */
[----:B------:R3:W-:Y:S04]  /*33fc0*/  STL.64 [R1+0x1f8], R50 ;  /* 0x0001f83201007387 */ /* 0x0007e80000100a00 */
[----:B------:R-:W4:Y:S04]  /*33fd0*/  LDL.LU R133, [R1+0x1d60] ;  /* 0x001d600001857983 */ /* 0x000f280000300800 */
[----:B------:R-:W-:Y:S04]  /*33fe0*/  STL.64 [R1+0x2e0], R44 ;  /* 0x0002e02c01007387 */ /* 0x000fe80000100a00 */
[----:B------:R1:W-:Y:S04]  /*33ff0*/  STL.64 [R1+0x2e8], R46 ;  /* 0x0002e82e01007387 */ /* 0x0003e80000100a00 */
[----:B------:R-:W4:Y:S04]  /*34000*/  LDL.LU R3, [R1+0x1d5c] ;  /* 0x001d5c0001037983 */ /* 0x000f280000300800 */
[----:B------:R-:W4:Y:S04]  /*34010*/  LDL.LU R17, [R1+0x1d58] ;  /* 0x001d580001117983 */ /* 0x000f280000300800 */
[----:B------:R-:W4:Y:S01]  /*34020*/  LDL.LU R20, [R1+0x1d54] ;  /* 0x001d540001147983 */ /* 0x000f220000300800 */
[----:B--2---:R-:W-:-:S02]  /*34030*/  IMAD.MOV.U32 R48, RZ, RZ, R8 ;  /* 0x000000ffff307224 */ /* 0x004fc400078e0008 */
[----:B------:R-:W-:Y:S01]  /*34040*/  IMAD.MOV.U32 R49, RZ, RZ, R9 ;  /* 0x000000ffff317224 */ /* 0x000fe200078e0009 */
[----:B------:R-:W2:Y:S01]  /*34050*/  LDL.LU R8, [R1+0x1d50] ;  /* 0x001d500001087983 */ /* 0x000ea20000300800 */
[----:B---3--:R-:W-:Y:S02]  /*34060*/  IMAD.MOV.U32 R50, RZ, RZ, R28 ;  /* 0x000000ffff327224 */ /* 0x008fe400078e001c */
[----:B------:R-:W-:Y:S01]  /*34070*/  IMAD.MOV.U32 R51, RZ, RZ, R21 ;  /* 0x000000ffff337224 */ /* 0x000fe200078e0015 */
        /* <DEDUP_REMOVED lines=31> */
[----:B----4-:R-:W-:-:S02]  /*34270*/  IMAD.MOV.U32 R163, RZ, RZ, R133 ;  /* 0x000000ffffa37224 */ /* 0x010fc400078e0085 */
[----:B------:R-:W-:Y:S02]  /*34280*/  IMAD.MOV.U32 R162, RZ, RZ, R3 ;  /* 0x000000ffffa27224 */ /* 0x000fe400078e0003 */
[----:B------:R-:W-:Y:S01]  /*34290*/  IMAD.MOV.U32 R161, RZ, RZ, R17 ;  /* 0x000000ffffa17224 */ /* 0x000fe200078e0011 */
[----:B------:R-:W-:Y:S02]  /*342a0*/  MOV R160, R20 ;  /* 0x0000001400a07202 */ /* 0x000fe40000000f00 */
        /* <DEDUP_REMOVED lines=11> */
[----:B------:R-:W4:Y:S01]  /*34360*/  LDL.LU R99, [R1+0x8ec] ;  /* 0x0008ec0001637983 */ /* 0x000f220000300800 */
[----:B--2---:R-:W-:Y:S01]  /*34370*/  IMAD.MOV.U32 R176, RZ, RZ, R21 ;  /* 0x000000ffffb07224 */ /* 0x004fe200078e0015 */
[----:B------:R-:W-:Y:S01]  /*34380*/  MOV R177, R28 ;  /* 0x0000001c00b17202 */ /* 0x000fe20000000f00 */
[----:B---3--:R-:W-:Y:S01]  /*34390*/  IMAD.MOV.U32 R178, RZ, RZ, R9 ;  /* 0x000000ffffb27224 */ /* 0x008fe200078e0009 */
[----:B------:R-:W2:Y:S01]  /*343a0*/  LDL.LU R21, [R1+0x1d30] ;  /* 0x001d300001157983 */ /* 0x000ea20000300800 */
[----:B------:R-:W-:-:S03]  /*343b0*/  IMAD.MOV.U32 R179, RZ, RZ, R8 ;  /* 0x000000ffffb37224 */ /* 0x000fc600078e0008 */
[----:B------:R-:W3:Y:S04]  /*343c0*/  LDL.LU R28, [R1+0x1d2c] ;  /* 0x001d2c00011c7983 */ /* 0x000ee80000300800 */
[----:B------:R-:W2:Y:S04]  /*343d0*/  LDL.LU R9, [R1+0x1d28] ;  /* 0x001d280001097983 */ /* 0x000ea80000300800 */
[----:B------:R-:W2:Y:S01]  /*343e0*/  LDL.LU R8, [R1+0x1d24] ;  /* 0x001d240001087983 */ /* 0x000ea20000300800 */
[----:B----4-:R-:W-:Y:S01]  /*343f0*/  IMAD.MOV.U32 R127, RZ, RZ, R20 ;  /* 0x000000ffff7f7224 */ /* 0x010fe200078e0014 */
[----:B------:R-:W-:Y:S01]  /*34400*/  MOV R126, R17 ;  /* 0x00000011007e7202 */ /* 0x000fe20000000f00 */
[----:B------:R-:W-:-:S02]  /*34410*/  IMAD.MOV.U32 R125, RZ, RZ, R3 ;  /* 0x000000ffff7d7224 */ /* 0x000fc400078e0003 */
[----:B------:R-:W-:Y:S02]  /*34420*/  IMAD.MOV.U32 R124, RZ, RZ, R133 ;  /* 0x000000ffff7c7224 */ /* 0x000fe400078e0085 */
        /* <DEDUP_REMOVED lines=25> */
[----:B-1----:R-:W-:Y:S01]  /*345c0*/  HMMA.1688.F32.TF32 R44, R40, R142, R164 ;  /* 0x0000008e282c723c */ /* 0x002fe200000810a4 */
[----:B------:R-:W-:-:S02]  /*345d0*/  IMAD.MOV.U32 R180, RZ, RZ, R128 ;  /* 0x000000ffffb47224 */ /* 0x000fc400078e0080 */
[----:B------:R-:W-:Y:S01]  /*345e0*/  IMAD.MOV.U32 R181, RZ, RZ, R129 ;  /* 0x000000ffffb57224 */ /* 0x000fe200078e0081 */
[----:B------:R-:W4:Y:S01]  /*345f0*/  LDL.LU R128, [R1+0x1d10] ;  /* 0x001d100001807983 */ /* 0x000f220000300800 */
[----:B------:R-:W-:Y:S01]  /*34600*/  IMAD.MOV.U32 R182, RZ, RZ, R25 ;  /* 0x000000ffffb67224 */ /* 0x000fe200078e0019 */
[----:B------:R-:W-:Y:S02]  /*34610*/  MOV R183, R33 ;  /* 0x0000002100b77202 */ /* 0x000fe40000000f00 */
[----:B------:R-:W4:Y:S01]  /*34620*/  LDL.LU R129, [R1+0x1d0c] ;  /* 0x001d0c0001817983 */ /* 0x000f220000300800 */
[C---:B------:R-:W-:Y:S03]  /*34630*/  HMMA.1688.F32.TF32 R72, R40.reuse, R146, R124 ;  /* 0x000000922848723c */ /* 0x040fe6000008107c */
[----:B------:R-:W4:Y:S04]  /*34640*/  LDL.LU R25, [R1+0x1d08] ;  /* 0x001d080001197983 */ /* 0x000f280000300800 */
[----:B------:R-:W4:Y:S04]  /*34650*/  LDL.LU R33, [R1+0x1d04] ;  /* 0x001d040001217983 */ /* 0x000f280000300800 */
[----:B------:R-:W-:Y:S04]  /*34660*/  STL.64 [R1+0x3c0], R68 ;  /* 0x0003c04401007387 */ /* 0x000fe80000100a00 */
[----:B------:R1:W-:Y:S04]  /*34670*/  STL.64 [R1+0x3c8], R70 ;  /* 0x0003c84601007387 */ /* 0x0003e80000100a00 */
[----:B------:R-:W-:Y:S04]  /*34680*/  STL.64 [R1+0x4e0], R44 ;  /* 0x0004e02c01007387 */ /* 0x000fe80000100a00 */
[----:B------:R2:W-:Y:S01]  /*34690*/  STL.64 [R1+0x4e8], R46 ;  /* 0x0004e82e01007387 */ /* 0x0005e20000100a00 */
[----:B-1----:R-:W-:Y:S08]  /*346a0*/  HMMA.1688.F32.TF32 R68, R40, R150, R176 ;  /* 0x000000962844723c */ /* 0x002ff000000810b0 */
[C---:B------:R-:W-:Y:S08]  /*346b0*/  HMMA.1688.F32.TF32 R48, R36.reuse, R146, R48 ;  /* 0x000000922430723c */ /* 0x040ff00000081030 */
[C---:B------:R-:W-:Y:S08]  /*346c0*/  HMMA.1688.F32.TF32 R56, R36.reuse, R26, R56 ;  /* 0x0000001a2438723c */ /* 0x040ff00000081038 */
[----:B------:R-:W-:Y:S01]  /*346d0*/  HMMA.1688.F32.TF32 R52, R36, R22, R52 ;  /* 0x000000162434723c */ /* 0x000fe20000081034 */
[----:B------:R-:W-:-:S02]  /*346e0*/  IMAD.MOV.U32 R92, RZ, RZ, R101 ;  /* 0x000000ffff5c7224 */ /* 0x000fc400078e0065 */
[----:B------:R-:W-:Y:S02]  /*346f0*/  IMAD.MOV.U32 R93, RZ, RZ, R252 ;  /* 0x000000ffff5d7224 */ /* 0x000fe400078e00fc */
[----:B------:R-:W-:Y:S01]  /*34700*/  IMAD.MOV.U32 R94, RZ, RZ, R16 ;  /* 0x000000ffff5e7224 */ /* 0x000fe200078e0010 */
[----:B------:R-:W-:Y:S01]  /*34710*/  MOV R228, R32 ;  /* 0x0000002000e47202 */ /* 0x000fe20000000f00 */
[----:B------:R-:W-:Y:S01]  /*34720*/  IMAD.MOV.U32 R95, RZ, RZ, R29 ;  /* 0x000000ffff5f7224 */ /* 0x000fe200078e001d */
[C---:B--2---:R-:W-:Y:S01]  /*34730*/  HMMA.1688.F32.TF32 R44, R40.reuse, R154, R160 ;  /* 0x0000009a282c723c */ /* 0x044fe200000810a0 */
[----:B------:R-:W-:Y:S01]  /*34740*/  STL.64 [R1+0x9b0], R72 ;  /* 0x0009b04801007387 */ /* 0x000fe20000100a00 */
[----:B------:R-:W-:Y:S02]  /*34750*/  IMAD.MOV.U32 R229, RZ, RZ, R100 ;  /* 0x000000ffffe57224 */ /* 0x000fe400078e0064 */
[----:B------:R-:W-:Y:S02]  /*34760*/  IMAD.MOV.U32 R230, RZ, RZ, R6 ;  /* 0x000000ffffe67224 */ /* 0x000fe400078e0006 */
[----:B------:R-:W-:Y:S01]  /*34770*/  IMAD.MOV.U32 R231, RZ, RZ, R7 ;  /* 0x000000ffffe77224 */ /* 0x000fe200078e0007 */
[----:B------:R-:W-:Y:S01]  /*34780*/  MOV R121, R9 ;  /* 0x0000000900797202 */ /* 0x000fe20000000f00 */
[----:B------:R-:W-:Y:S01]  /*34790*/  HMMA.1688.F32.TF32 R40, R40, R158, R192 ;  /* 0x0000009e2828723c */ /* 0x000fe200000810c0 */
[----:B------:R-:W-:Y:S04]  /*347a0*/  STL.64 [R1+0x9b8], R74 ;  /* 0x0009b84a01007387 */ /* 0x000fe80000100a00 */
[----:B------:R-:W-:Y:S04]  /*347b0*/  STL.64 [R1+0x9a0], R68 ;  /* 0x0009a04401007387 */ /* 0x000fe80000100a00 */
[----:B------:R-:W-:Y:S01]  /*347c0*/  STL.64 [R1+0x9a8], R70 ;  /* 0x0009a84601007387 */ /* 0x000fe20000100a00 */
[----:B------:R-:W-:-:S02]  /*347d0*/  IMAD.MOV.U32 R120, RZ, RZ, R8 ;  /* 0x000000ffff787224 */ /* 0x000fc400078e0008 */
[----:B---3--:R-:W-:Y:S01]  /*347e0*/  IMAD.MOV.U32 R122, RZ, RZ, R28 ;  /* 0x000000ffff7a7224 */ /* 0x008fe200078e001c */
[----:B------:R-:W-:Y:S04]  /*347f0*/  LDS R164, [R2+0xc700] ;  /* 0x00c7000002a47984 */ /* 0x000fe80000000800 */
[----:B------:R-:W-:Y:S04]  /*34800*/  STL.64 [R1+0x990], R44 ;  /* 0x0009902c01007387 */ /* 0x000fe80000100a00 */
[----:B------:R-:W-:Y:S04]  /*34810*/  STL.64 [R1+0x998], R46 ;  /* 0x0009982e01007387 */ /* 0x000fe80000100a00 */
[----:B------:R-:W-:Y:S04]  /*34820*/  STL.64 [R1+0x8e0], R40 ;  /* 0x0008e02801007387 */ /* 0x000fe80000100a00 */
[----:B------:R1:W-:Y:S01]  /*34830*/  STL.64 [R1+0x8e8], R42 ;  /* 0x0008e82a01007387 */ /* 0x0003e20000100a00 */
[----:B------:R-:W-:-:S03]  /*34840*/  IMAD.MOV.U32 R123, RZ, RZ, R21 ;  /* 0x000000ffff7b7224 */ /* 0x000fc600078e0015 */
[----:B------:R-:W-:Y:S04]  /*34850*/  LDS R166, [R2+0xe700] ;  /* 0x00e7000002a67984 */ /* 0x000fe80000000800 */
[----:B------:R-:W-:Y:S01]  /*34860*/  LDS R165, [R0+0xc700] ;  /* 0x00c7000000a57984 */ /* 0x000fe20000000800 */
[----:B-1----:R-:W-:Y:S03]  /*34870*/  HMMA.1688.F32.TF32 R40, R36, R18, R236 ;  /* 0x000000122428723c */ /* 0x002fe600000810ec */
[----:B------:R-:W1:Y:S01]  /*34880*/  LDS R167, [R0+0xe700] ;  /* 0x00e7000000a77984 */ /* 0x000e620000000800 */
[----:B------:R-:W-:Y:S01]  /*34890*/  MOV R232, R24 ;  /* 0x0000001800e87202 */ /* 0x000fe20000000f00 */
[----:B------:R-:W-:-:S02]  /*348a0*/  IMAD.MOV.U32 R233, RZ, RZ, R13 ;  /* 0x000000ffffe97224 */ /* 0x000fc400078e000d */
[----:B------:R-:W-:Y:S01]  /*348b0*/  IMAD.MOV.U32 R234, RZ, RZ, R12 ;  /* 0x000000ffffea7224 */ /* 0x000fe200078e000c */
[----:B------:R-:W-:Y:S01]  /*348c0*/  LDS R163, [R0+0xe780] ;  /* 0x00e7800000a37984 */ /* 0x000fe20000000800 */
[C---:B------:R-:W-:Y:S01]  /*348d0*/  HMMA.1688.F32.TF32 R44, R36.reuse, R10, R240 ;  /* 0x0000000a242c723c */ /* 0x040fe200000810f0 */
[----:B------:R-:W-:Y:S02]  /*348e0*/  IMAD.MOV.U32 R235, RZ, RZ, R5 ;  /* 0x000000ffffeb7224 */ /* 0x000fe400078e0005 */
[----:B------:R-:W-:Y:S04]  /*348f0*/  LDS R161, [R0+0xc780] ;  /* 0x00c7800000a17984 */ /* 0x000fe80000000800 */
[----:B------:R-:W2:Y:S01]  /*34900*/  S2R R149, SR_TID.X ;  /* 0x0000000000957919 */ /* 0x000ea20000002100 */
[C---:B------:R-:W-:Y:S03]  /*34910*/  HMMA.1688.F32.TF32 R68, R36.reuse, R134, R168 ;  /* 0x000000862444723c */ /* 0x040fe600000810a8 */
[----:B------:R-:W-:Y:S04]  /*34920*/  LDS R162, [R2+0xe780] ;  /* 0x00e7800002a27984 */ /* 0x000fe80000000800 */
[----:B------:R-:W3:Y:S01]  /*34930*/  LDS R160, [R2+0xc780] ;  /* 0x00c7800002a07984 */ /* 0x000ee20000000800 */
[C---:B----4-:R-:W-:Y:S11]  /*34940*/  HMMA.1688.F32.TF32 R108, R36.reuse, R102, R108 ;  /* 0x00000066246c723c */ /* 0x050ff6000008106c */
[----:B------:R-:W-:Y:S11]  /*34950*/  @!UPT UIADD3 URZ, URZ, URZ, URZ ;  /* 0x0000003f3f3ff290 */ /* 0x000ff6000fffe03f */
[----:B------:R-:W-:Y:S01]  /*34960*/  @!UPT UIADD3 URZ, URZ, URZ, URZ ;  /* 0x0000003f3f3ff290 */ /* 0x000fe2000fffe03f */
[----:B------:R-:W-:Y:S04]  /*34970*/  STL [R1+0x1c78], R110 ;  /* 0x001c786e01007387 */ /* 0x000fe80000100800 */
[----:B------:R-:W-:Y:S04]  /*34980*/  STL [R1+0x1c74], R111 ;  /* 0x001c746f01007387 */ /* 0x000fe80000100800 */
[----:B------:R-:W-:Y:S04]  /*34990*/  STL.64 [R1], R40 ;  /* 0x0000002801007387 */ /* 0x000fe80000100a00 */
[----:B------:R4:W-:Y:S02]  /*349a0*/  STL.64 [R1+0x8], R42 ;  /* 0x0000082a01007387 */ /* 0x0009e40000100a00 */
[C---:B----4-:R-:W-:Y:S02]  /*349b0*/  HMMA.1688.F32.TF32 R40, R36.reuse, R130, R172 ;  /* 0x000000822428723c */ /* 0x050fe400000810ac */
[----:B------:R-:W-:Y:S04]  /*349c0*/  STL.64 [R1+0xc0], R44 ;  /* 0x0000c02c01007387 */ /* 0x000fe80000100a00 */
[----:B------:R4:W-:Y:S02]  /*349d0*/  STL.64 [R1+0xc8], R46 ;  /* 0x0000c82e01007387 */ /* 0x0009e40000100a00 */
[C---:B----4-:R-:W-:Y:S11]  /*349e0*/  HMMA.1688.F32.TF32 R44, R36.reuse, R138, R244 ;  /* 0x0000008a242c723c */ /* 0x050ff600000810f4 */
[----:B------:R-:W-:Y:S04]  /*349f0*/  @!UPT UIADD3 URZ, URZ, URZ, URZ ;  /* 0x0000003f3f3ff290 */ /* 0x000fe8000fffe03f */
[----:B------:R-:W-:Y:S04]  /*34a00*/  STL.64 [R1+0x1e0], R40 ;  /* 0x0001e02801007387 */ /* 0x000fe80000100a00 */
[----:B------:R4:W-:Y:S02]  /*34a10*/  STL.64 [R1+0x1e8], R42 ;  /* 0x0001e82a01007387 */ /* 0x0009e40000100a00 */
[C---:B----4-:R-:W-:Y:S02]  /*34a20*/  HMMA.1688.F32.TF32 R40, R36.reuse, R142, R104 ;  /* 0x0000008e2428723c */ /* 0x050fe40000081068 */
[----:B------:R-:W-:Y:S04]  /*34a30*/  STL.64 [R1+0x2d0], R68 ;  /* 0x0002d04401007387 */ /* 0x000fe80000100a00 */
[----:B------:R-:W-:Y:S04]  /*34a40*/  STL.64 [R1+0x2d8], R70 ;  /* 0x0002d84601007387 */ /* 0x000fe80000100a00 */
[----:B------:R-:W-:Y:S04]  /*34a50*/  STL.64 [R1+0x3b0], R44 ;  /* 0x0003b02c01007387 */ /* 0x000fe80000100a00 */
[----:B------:R4:W-:Y:S01]  /*34a60*/  STL.64 [R1+0x3b8], R46 ;  /* 0x0003b82e01007387 */ /* 0x0009e20000100a00 */
[C---:B------:R-:W-:Y:S08]  /*34a70*/  HMMA.1688.F32.TF32 R64, R36.reuse, R34, R64 ;  /* 0x000000222440723c */ /* 0x040ff00000081040 */
[----:B------:R-:W-:Y:S01]  /*34a80*/  STL.64 [R1+0x4d0], R40 ;  /* 0x0004d02801007387 */ /* 0x000fe20000100a00 */
[C---:B----4-:R-:W-:Y:S03]  /*34a90*/  HMMA.1688.F32.TF32 R44, R36.reuse, R150, R184 ;  /* 0x00000096242c723c */ /* 0x050fe600000810b8 */
[----:B------:R4:W-:Y:S05]  /*34aa0*/  STL.64 [R1+0x4d8], R42 ;  /* 0x0004d82a01007387 */ /* 0x0009ea0000100a00 */
[C---:B------:R-:W-:Y:S08]  /*34ab0*/  HMMA.1688.F32.TF32 R60, R36.reuse, R30, R60 ;  /* 0x0000001e243c723c */ /* 0x040ff0000008103c */
[C---:B----4-:R-:W-:Y:S08]  /*34ac0*/  HMMA.1688.F32.TF32 R40, R36.reuse, R154, R180 ;  /* 0x0000009a2428723c */ /* 0x050ff000000810b4 */
[C---:B------:R-:W-:Y:S08]  /*34ad0*/  HMMA.1688.F32.TF32 R248, R36.reuse, R14, R248 ;  /* 0x0000000e24f8723c */ /* 0x040ff000000810f8 */
[----:B------:R-:W-:Y:S01]  /*34ae0*/  HMMA.1688.F32.TF32 R36, R36, R158, R196 ;  /* 0x0000009e2424723c */ /* 0x000fe200000810c4 */
[----:B------:R4:W-:Y:S04]  /*34af0*/  STL.64 [R1+0x930], R48 ;  /* 0x0009303001007387 */ /* 0x0009e80000100a00 */
[----:B------:R1:W-:Y:S04]  /*34b00*/  STL.64 [R1+0x938], R50 ;  /* 0x0009383201007387 */ /* 0x0003e80000100a00 */
[----:B------:R1:W-:Y:S04]  /*34b10*/  STL.64 [R1+0x920], R44 ;  /* 0x0009202c01007387 */ /* 0x0003e80000100a00 */
[----:B------:R1:W-:Y:S04]  /*34b20*/  STL.64 [R1+0x928], R46 ;  /* 0x0009282e01007387 */ /* 0x0003e80000100a00 */
[----:B------:R-:W3:Y:S04]  /*34b30*/  LDL.LU R184, [R1+0x1210] ;  /* 0x0012100001b87983 */ /* 0x000ee80000300800 */
[----:B------:R-:W-:Y:S04]  /*34b40*/  STL.64 [R1+0x910], R40 ;  /* 0x0009102801007387 */ /* 0x000fe80000100a00 */
[----:B------:R-:W-:Y:S04]  /*34b50*/  STL.64 [R1+0x918], R42 ;  /* 0x0009182a01007387 */ /* 0x000fe80000100a00 */
[----:B------:R-:W-:Y:S04]  /*34b60*/  STL.64 [R1+0x7f0], R36 ;  /* 0x0007f02401007387 */ /* 0x000fe80000100a00 */
[----:B------:R-:W-:Y:S04]  /*34b70*/  STL.64 [R1+0x7f8], R38 ;  /* 0x0007f82601007387 */ /* 0x000fe80000100a00 */
        /* <DEDUP_REMOVED lines=26> */
[----:B------:R-:W4:Y:S04]  /*34d20*/  LDL.LU R9, [R1+0x1cdc] ;  /* 0x001cdc0001097983 */ /* 0x000f280000300800 */
[----:B------:R-:W4:Y:S04]  /*34d30*/  LDL.LU R28, [R1+0x1cd8] ;  /* 0x001cd800011c7983 */ /* 0x000f280000300800 */
[----:B------:R-:W4:Y:S04]  /*34d40*/  LDL.LU R21, [R1+0x1cd4] ;  /* 0x001cd40001157983 */ /* 0x000f280000300800 */
[----:B------:R-:W4:Y:S04]  /*34d50*/  LDL.LU R20, [R1+0x1cd0] ;  /* 0x001cd00001147983 */ /* 0x000f280000300800 */
[----:B------:R-:W4:Y:S01]  /*34d60*/  LDL.LU R17, [R1+0x1ccc] ;  /* 0x001ccc0001117983 */ /* 0x000f220000300800 */
[----:B------:R-:W-:-:S03]  /*34d70*/  MOV R90, R3 ;  /* 0x00000003005a7202 */ /* 0x000fc60000000f00 */
[----:B------:R-:W4:Y:S01]  /*34d80*/  LDL.LU R3, [R1+0x1cc8] ;  /* 0x001cc80001037983 */ /* 0x000f220000300800 */
[----:B------:R-:W-:Y:S02]  /*34d90*/  IMAD.MOV.U32 R86, RZ, RZ, R33 ;  /* 0x000000ffff567224 */ /* 0x000fe400078e0021 */
[----:B------:R-:W-:Y:S02]  /*34da0*/  IMAD.MOV.U32 R87, RZ, RZ, R25 ;  /* 0x000000ffff577224 */ /* 0x000fe400078e0019 */
[----:B------:R-:W-:Y:S01]  /*34db0*/  IMAD.MOV.U32 R91, RZ, RZ, R133 ;  /* 0x000000ffff5b7224 */ /* 0x000fe200078e0085 */
[----:B-1----:R-:W-:Y:S01]  /*34dc0*/  HMMA.1688.F32.TF32 R76, R164, R142, R120 ;  /* 0x0000008ea44c723c */ /* 0x002fe20000081078 */
[----:B------:R-:W-:Y:S01]  /*34dd0*/  MOV R13, c[0x0][0x180] ;  /* 0x00006000000d7a02 */ /* 0x000fe20000000f00 */
[----:B------:R-:W-:Y:S01]  /*34de0*/  BAR.SYNC.DEFER_BLOCKING 0x0 ;  /* 0x0000000000007b1d */ /* 0x000fe20000010000 */
[----:B--2---:R-:W-:Y:S01]  /*34df0*/  MOV R227, R16 ;  /* 0x0000001000e37202 */ /* 0x004fe20000000f00 */
[----:B---3--:R-:W-:-:S02]  /*34e00*/  IMAD.MOV.U32 R226, RZ, RZ, R29 ;  /* 0x000000ffffe27224 */ /* 0x008fc400078e001d */
[----:B----4-:R-:W-:Y:S02]  /*34e10*/  IMAD.MOV.U32 R225, RZ, RZ, R32 ;  /* 0x000000ffffe17224 */ /* 0x010fe400078e0020 */
[----:B------:R-:W-:Y:S02]  /*34e20*/  IMAD.MOV.U32 R224, RZ, RZ, R100 ;  /* 0x000000ffffe07224 */ /* 0x000fe400078e0064 */
[----:B------:R-:W2:Y:S04]  /*34e30*/  LDL.LU R100, [R1+0x1cc4] ;  /* 0x001cc40001647983 */ /* 0x000ea80000300800 */
[----:B------:R-:W3:Y:S04]  /*34e40*/  LDL.LU R32, [R1+0x1cc0] ;  /* 0x001cc00001207983 */ /* 0x000ee80000300800 */
[----:B------:R-:W4:Y:S04]  /*34e50*/  LDL.LU R29, [R1+0x1cbc] ;  /* 0x001cbc00011d7983 */ /* 0x000f280000300800 */
[----:B------:R-:W2:Y:S01]  /*34e60*/  LDL.LU R16, [R1+0x1cb8] ;  /* 0x001cb80001107983 */ /* 0x000ea20000300800 */
[----:B------:R-:W-:-:S02]  /*34e70*/  IMAD.MOV.U32 R223, RZ, RZ, R28 ;  /* 0x000000ffffdf7224 */ /* 0x000fc400078e001c */
[----:B------:R-:W-:Y:S02]  /*34e80*/  IMAD.MOV.U32 R222, RZ, RZ, R21 ;  /* 0x000000ffffde7224 */ /* 0x000fe400078e0015 */
[----:B------:R-:W-:Y:S02]  /*34e90*/  IMAD.MOV.U32 R221, RZ, RZ, R20 ;  /* 0x000000ffffdd7224 */ /* 0x000fe400078e0014 */
[----:B------:R-:W-:Y:S02]  /*34ea0*/  IMAD.MOV.U32 R220, RZ, RZ, R17 ;  /* 0x000000ffffdc7224 */ /* 0x000fe400078e0011 */
        /* <DEDUP_REMOVED lines=8> */
[----:B------:R-:W3:Y:S01]  /*34f30*/  LDL.LU R116, [R1+0x12e0] ;  /* 0x0012e00001747983 */ /* 0x000ee20000300800 */
[----:B--2---:R-:W-:-:S03]  /*34f40*/  MOV R117, R28 ;  /* 0x0000001c00757202 */ /* 0x004fc60000000f00 */
[----:B------:R-:W2:Y:S04]  /*34f50*/  LDL.LU R28, [R1+0x1ca4] ;  /* 0x001ca400011c7983 */ /* 0x000ea80000300800 */
[----:B------:R-:W2:Y:S04]  /*34f60*/  LDL.LU R118, [R1+0x12e8] ;  /* 0x0012e80001767983 */ /* 0x000ea80000300800 */
[----:B------:R-:W2:Y:S04]  /*34f70*/  LDL.LU R119, [R1+0x12ec] ;  /* 0x0012ec0001777983 */ /* 0x000ea80000300800 */
[----:B------:R-:W2:Y:S04]  /*34f80*/  LDL.LU R80, [R1+0x1370] ;  /* 0x0013700001507983 */ /* 0x000ea80000300800 */
[----:B------:R-:W2:Y:S04]  /*34f90*/  LDL.LU R81, [R1+0x1374] ;  /* 0x0013740001517983 */ /* 0x000ea80000300800 */
[----:B------:R-:W2:Y:S01]  /*34fa0*/  LDL.LU R82, [R1+0x1378] ;  /* 0x0013780001527983 */ /* 0x000ea20000300800 */
[----:B----4-:R-:W-:-:S02]  /*34fb0*/  IMAD.MOV.U32 R236, RZ, RZ, R29 ;  /* 0x000000ffffec7224 */ /* 0x010fc400078e001d */
[----:B---3--:R-:W-:Y:S01]  /*34fc0*/  IMAD.MOV.U32 R237, RZ, RZ, R32 ;  /* 0x000000ffffed7224 */ /* 0x008fe200078e0020 */
[----:B------:R-:W-:Y:S01]  /*34fd0*/  MOV R239, R3 ;  /* 0x0000000300ef7202 */ /* 0x000fe20000000f00 */
[----:B------:R-:W-:Y:S02]  /*34fe0*/  IMAD.MOV.U32 R238, RZ, RZ, R100 ;  /* 0x000000ffffee7224 */ /* 0x000fe400078e0064 */
[----:B------:R-:W-:Y:S02]  /*34ff0*/  IMAD.MOV.U32 R84, RZ, RZ, R252 ;  /* 0x000000ffff547224 */ /* 0x000fe400078e00fc */
[----:B--2---:R-:W-:Y:S02]  /*35000*/  IMAD.MOV.U32 R83, RZ, RZ, R28 ;  /* 0x000000ffff537224 */ /* 0x004fe400078e001c */
        /* <DEDUP_REMOVED lines=17> */
[----:B------:R-:W3:Y:S01]  /*35120*/  LDL.LU R252, [R1+0x1c8c] ;  /* 0x001c8c0001fc7983 */ /* 0x000ee20000300800 */
[C---:B------:R-:W-:Y:S08]  /*35130*/  HMMA.1688.F32.TF32 R72, R164.reuse, R10, R220 ;  /* 0x0000000aa448723c */ /* 0x040ff000000810dc */
[----:B------:R-:W-:Y:S01]  /*35140*/  HMMA.1688.F32.TF32 R68, R164, R130, R224 ;  /* 0x00000082a444723c */ /* 0x000fe200000810e0 */
[----:B------:R-:W-:-:S02]  /*35150*/  IMAD.MOV.U32 R85, RZ, RZ, R101 ;  /* 0x000000ffff557224 */ /* 0x000fc400078e0065 */
[----:B------:R-:W4:Y:S04]  /*35160*/  LDL.LU R101, [R1+0x1c88] ;  /* 0x001c880001657983 */ /* 0x000f280000300800 */
[----:B------:R-:W4:Y:S01]  /*35170*/  LDL.LU R33, [R1+0x1c84] ;  /* 0x001c840001217983 */ /* 0x000f220000300800 */
[----:B------:R-:W-:Y:S02]  /*35180*/  IMAD.MOV.U32 R183, RZ, RZ, R6 ;  /* 0x000000ffffb77224 */ /* 0x000fe400078e0006 */
[----:B------:R-:W-:Y:S02]  /*35190*/  IMAD.MOV.U32 R182, RZ, RZ, R7 ;  /* 0x000000ffffb67224 */ /* 0x000fe400078e0007 */
[----:B--2---:R-:W-:Y:S02]  /*351a0*/  IMAD.MOV.U32 R96, RZ, RZ, R3 ;  /* 0x000000ffff607224 */ /* 0x004fe400078e0003 */
[----:B------:R-:W2:Y:S01]  /*351b0*/  LDL.LU R3, [R1+0x1c80] ;  /* 0x001c800001037983 */ /* 0x000ea20000300800 */
[----:B---3--:R-:W-:-:S03]  /*351c0*/  MOV R97, R252 ;  /* 0x000000fc00617202 */ /* 0x008fc60000000f00 */
[----:B------:R-:W3:Y:S04]  /*351d0*/  LDL.LU R252, [R1+0x16dc] ;  /* 0x0016dc0001fc7983 */ /* 0x000ee80000300800 */
[----:B------:R-:W-:Y:S04]  /*351e0*/  STL.64 [R1+0xb0], R72 ;  /* 0x0000b04801007387 */ /* 0x000fe80000100a00 */
[----:B------:R1:W-:Y:S04]  /*351f0*/  STL.64 [R1+0xb8], R74 ;  /* 0x0000b84a01007387 */ /* 0x0003e80000100a00 */
[----:B------:R-:W-:Y:S04]  /*35200*/  STL.64 [R1+0x160], R68 ;  /* 0x0001604401007387 */ /* 0x000fe80000100a00 */
[----:B------:R4:W-:Y:S01]  /*35210*/  STL.64 [R1+0x168], R70 ;  /* 0x0001684601007387 */ /* 0x0009e20000100a00 */
[C---:B-1----:R-:W-:Y:S08]  /*35220*/  HMMA.1688.F32.TF32 R72, R164.reuse, R134, R84 ;  /* 0x00000086a448723c */ /* 0x042ff00000081054 */
[C---:B----4-:R-:W-:Y:S11]  /*35230*/  HMMA.1688.F32.TF32 R68, R164.reuse, R138, R88 ;  /* 0x0000008aa444723c */ /* 0x050ff60000081058 */
[----:B------:R-:W-:Y:S04]  /*35240*/  @!UPT UIADD3 URZ, URZ, URZ, URZ ;  /* 0x0000003f3f3ff290 */ /* 0x000fe8000fffe03f */
[----:B------:R-:W-:Y:S04]  /*35250*/  STL.64 [R1+0x220], R72 ;  /* 0x0002204801007387 */ /* 0x000fe80000100a00 */
[----:B------:R1:W-:Y:S04]  /*35260*/  STL.64 [R1+0x228], R74 ;  /* 0x0002284a01007387 */ /* 0x0003e80000100a00 */
[----:B------:R-:W-:Y:S04]  /*35270*/  STL.64 [R1+0x3a0], R68 ;  /* 0x0003a04401007387 */ /* 0x000fe80000100a00 */
[----:B------:R4:W-:Y:S01]  /*35280*/  STL.64 [R1+0x3a8], R70 ;  /* 0x0003a84601007387 */ /* 0x0009e20000100a00 */
[C---:B-1----:R-:W-:Y:S08]  /*35290*/  HMMA.1688.F32.TF32 R72, R164.reuse, R146, R228 ;  /* 0x00000092a448723c */ /* 0x042ff000000810e4 */
[C---:B----4-:R-:W-:Y:S01]  /*352a0*/  HMMA.1688.F32.TF32 R68, R164.reuse, R150, R232 ;  /* 0x00000096a444723c */ /* 0x050fe200000810e8 */
[----:B------:R-:W-:Y:S04]  /*352b0*/  STL.64 [R1+0x4c0], R76 ;  /* 0x0004c04c01007387 */ /* 0x000fe80000100a00 */
[----:B------:R-:W-:Y:S04]  /*352c0*/  STL.64 [R1+0x4c8], R78 ;  /* 0x0004c84e01007387 */ /* 0x000fe80000100a00 */
[----:B------:R-:W4:Y:S06]  /*352d0*/  LDL.LU R0, [R1+0x14d4] ;  /* 0x0014d40001007983 */ /* 0x000f2c0000300800 */
[----:B------:R-:W-:Y:S04]  /*352e0*/  STL.64 [R1+0x900], R72 ;  /* 0x0009004801007387 */ /* 0x000fe80000100a00 */
[----:B------:R1:W-:Y:S04]  /*352f0*/  STL.64 [R1+0x908], R74 ;  /* 0x0009084a01007387 */ /* 0x0003e80000100a00 */
[----:B------:R-:W-:Y:S04]  /*35300*/  STL.64 [R1+0x940], R68 ;  /* 0x0009404401007387 */ /* 0x000fe80000100a00 */
[----:B------:R1:W-:Y:S02]  /*35310*/  STL.64 [R1+0x948], R70 ;  /* 0x0009484601007387 */ /* 0x0003e40000100a00 */
[C---:B-1----:R-:W-:Y:S02]  /*35320*/  HMMA.1688.F32.TF32 R72, R164.reuse, R154, R92 ;  /* 0x0000009aa448723c */ /* 0x042fe4000008105c */
[----:B------:R-:W2:Y:S06]  /*35330*/  LDL.LU R6, [R1+0x1ae0] ;  /* 0x001ae00001067983 */ /* 0x000eac0000300800 */
[----:B------:R-:W-:Y:S11]  /*35340*/  HMMA.1688.F32.TF32 R68, R164, R158, R200 ;  /* 0x0000009ea444723c */ /* 0x000ff600000810c8 */
[----:B------:R-:W-:Y:S04]  /*35350*/  @!UPT UIADD3 URZ, URZ, URZ, URZ ;  /* 0x0000003f3f3ff290 */ /* 0x000fe8000fffe03f */
[----:B------:R-:W-:Y:S04]  /*35360*/  STL.64 [R1+0x970], R72 ;  /* 0x0009704801007387 */ /* 0x000fe80000100a00 */
[----:B------:R1:W-:Y:S04]  /*35370*/  STL.64 [R1+0x978], R74 ;  /* 0x0009784a01007387 */ /* 0x0003e80000100a00 */
[----:B------:R1:W-:Y:S04]  /*35380*/  STL.64 [R1+0x960], R68 ;  /* 0x0009604401007387 */ /* 0x0003e80000100a00 */
[----:B------:R1:W-:Y:S04]  /*35390*/  STL.64 [R1+0x968], R70 ;  /* 0x0009684601007387 */ /* 0x0003e80000100a00 */
        /* <DEDUP_REMOVED lines=8> */
[----:B------:R-:W2:Y:S01]  /*35420*/  LDL.LU R70, [R1+0x1ac0] ;  /* 0x001ac00001467983 */ /* 0x000ea20000300800 */
[----:B------:R-:W-:-:S05]  /*35430*/  IMAD.MOV.U32 R133, RZ, RZ, 0x1f ;  /* 0x0000001fff857424 */ /* 0x000fca00078e00ff */
[----:B------:R-:W-:-:S04]  /*35440*/  IADD3 R133, R133, c[0x0][0x180], RZ ;  /* 0x0000600085857a10 */ /* 0x000fc80007ffe0ff */
[----:B------:R-:W-:-:S04]  /*35450*/  SHF.R.S32.HI R5, RZ, 0x1f, R133 ;  /* 0x0000001fff057819 */ /* 0x000fc80000011485 */
[----:B------:R-:W-:Y:S01]  /*35460*/  LEA.HI R5, R5, R133, RZ, 0x5 ;  /* 0x0000008505057211 */ /* 0x000fe200078f28ff */
[----:B------:R-:W-:-:S04]  /*35470*/  IMAD.MOV.U32 R133, RZ, RZ, c[0x0][0x188] ;  /* 0x00006200ff857624 */ /* 0x000fc800078e00ff */
[----:B------:R-:W-:Y:S01]  /*35480*/  IMAD.SHL.U32 R206, R133, 0x20, RZ ;  /* 0x0000002085ce7824 */ /* 0x000fe200078e00ff */
[----:B------:R-:W-:-:S03]  /*35490*/  IADD3 R2, R13, -0xa0, RZ ;  /* 0xffffff600d027810 */ /* 0x000fc60007ffe0ff */
[----:B------:R-:W-:Y:S01]  /*354a0*/  IMAD.SHL.U32 R206, R206, 0x4, RZ ;  /* 0x00000004cece7824 */ /* 0x000fe200078e00ff */
[----:B------:R-:W-:-:S04]  /*354b0*/  SHF.R.S32.HI R5, RZ, 0x5, R5 ;  /* 0x00000005ff057819 */ /* 0x000fc80000011405 */
[----:B------:R-:W-:Y:S02]  /*354c0*/  IADD3 R5, R5, -0x5, RZ ;  /* 0xfffffffb05057810 */ /* 0x000fe40007ffe0ff */
[----:B------:R-:W-:-:S04]  /*354d0*/  LOP3.LUT R133, R149, 0x7f, RZ, 0xc0, !PT ;  /* 0x0000007f95857812 */ /* 0x000fc800078ec0ff */
[----:B------:R-:W-:Y:S01]  /*354e0*/  SHF.L.U32 R204, R133, 0x2, RZ ;  /* 0x0000000285cc7819 */ /* 0x000fe200000006ff */
[C---:B---3--:R-:W-:Y:S01]  /*354f0*/  IMAD R2, R252.reuse, -0x20, R2 ;  /* 0xffffffe0fc027824 */ /* 0x048fe200078e0202 */
[----:B------:R-:W-:-:S04]  /*35500*/  ISETP.GE.AND P0, PT, R252, R5, PT ;  /* 0x00000005fc00720c */ /* 0x000fc80003f06270 */
[----:B------:R-:W-:-:S04]  /*35510*/  ISETP.GT.AND P1, PT, R2, RZ, PT ;  /* 0x000000ff0200720c */ /* 0x000fc80003f24270 */
[----:B------:R-:W-:-:S04]  /*35520*/  SEL R5, RZ, 0x4, !P1 ;  /* 0x00000004ff057807 */ /* 0x000fc80004800000 */
[----:B------:R-:W-:-:S04]  /*35530*/  SEL R5, R5, RZ, !P0 ;  /* 0x000000ff05057207 */ /* 0x000fc80004000000 */
[----:B------:R-:W-:Y:S02]  /*35540*/  ISETP.NE.U32.AND P1, PT, R5, RZ, PT ;  /* 0x000000ff0500720c */ /* 0x000fe40003f25070 */
[----:B----4-:R-:W-:-:S04]  /*35550*/  IADD3 R0, R0, 0x1, RZ ;  /* 0x0000000100007810 */ /* 0x010fc80007ffe0ff */
[----:B------:R-:W-:-:S04]  /*35560*/  ISETP.GT.AND P2, PT, R0, 0x4, PT ;  /* 0x000000040000780c */ /* 0x000fc80003f44270 */
[----:B------:R-:W-:Y:S02]  /*35570*/  SEL R93, R0, RZ, !P2 ;  /* 0x000000ff005d7207 */ /* 0x000fe40005000000 */
[----:B--2---:R-:W-:-:S05]  /*35580*/  IADD3 R6, P3, R6, R206, RZ ;  /* 0x000000ce06067210 */ /* 0x004fca0007f7e0ff */
[----:B------:R1:W-:Y:S04]  /*35590*/  STL [R1+0x1ae0], R6 ;  /* 0x001ae00601007387 */ /* 0x0003e80000100800 */
[----:B------:R-:W-:Y:S01]  /*355a0*/  STL [R1+0x14d4], R93 ;  /* 0x0014d45d01007387 */ /* 0x000fe20000100800 */
[----:B------:R-:W-:Y:S02]  /*355b0*/  IMAD R0, R93, 0x10000, R204 ;  /* 0x000100005d007824 */ /* 0x000fe400078e02cc */
[----:B------:R-:W-:-:S05]  /*355c0*/  IMAD.X R7, R7, 0x1, R3, P3 ;  /* 0x0000000107077824 */ /* 0x000fca00018e0603 */
[----:B------:R2:W-:Y:S04]  /*355d0*/  STL [R1+0x1adc], R7 ;  /* 0x001adc0701007387 */ /* 0x0005e80000100800 */
[----:B------:R-:W3:Y:S04]  /*355e0*/  LDL.LU R77, [R1+0x1ac4] ;  /* 0x001ac400014d7983 */ /* 0x000ee80000300800 */
[----:B------:R-:W4:Y:S04]  /*355f0*/  LDL.LU R74, [R1+0x1ac8] ;  /* 0x001ac800014a7983 */ /* 0x000f280000300800 */
[----:B------:R-:W3:Y:S04]  /*35600*/  LDL.LU R72, [R1+0x1aac] ;  /* 0x001aac0001487983 */ /* 0x000ee80000300800 */
[----:B------:R-:W3:Y:S01]  /*35610*/  LDL.LU R69, [R1+0x1ab0] ;  /* 0x001ab00001457983 */ /* 0x000ee20000300800 */
[----:B------:R-:W-:-:S02]  /*35620*/  IADD3 R75, P2, R75, R206, RZ ;  /* 0x000000ce4b4b7210 */ /* 0x000fc40007f5e0ff */
[----:B------:R-:W-:Y:S01]  /*35630*/  IADD3 R68, P3, R68, R206, RZ ;  /* 0x000000ce44447210 */ /* 0x000fe20007f7e0ff */
[----:B------:R-:W-:Y:S01]  /*35640*/  @!PT LDS RZ, [RZ] ;  /* 0x00000000fffff984 */ /* 0x000fe20000000800 */
[----:B------:R-:W-:Y:S01]  /*35650*/  @!PT LDS RZ, [RZ] ;  /* 0x00000000fffff984 */ /* 0x000fe20000000800 */
[----:B------:R-:W-:Y:S01]  /*35660*/  @!PT LDS RZ, [RZ] ;  /* 0x00000000fffff984 */ /* 0x000fe20000000800 */
[----:B------:R1:W-:Y:S02]  /*35670*/  LDGSTS.E [R0], [R6.64], P1 ;  /* 0x0000000006007fae */ /* 0x0003e40008921844 */
[--C-:B------:R-:W-:Y:S02]  /*35680*/  IMAD.X R76, R76, 0x1, R3.reuse, P2 ;  /* 0x000000014c4c7824 */ /* 0x100fe400010e0603 */
[----:B------:R-:W-:Y:S01]  /*35690*/  IMAD.X R71, R71, 0x1, R3, P3 ;  /* 0x0000000147477824 */ /* 0x000fe200018e0603 */
[----:B------:R-:W-:Y:S04]  /*356a0*/  STL [R1+0x1ae8], R75 ;  /* 0x001ae84b01007387 */ /* 0x000fe80000100800 */
[----:B------:R2:W-:Y:S01]  /*356b0*/  STL [R1+0x1ae4], R76 ;  /* 0x001ae44c01007387 */ /* 0x0005e20000100800 */
[----:B-1----:R-:W-:Y:S01]  /*356c0*/  MOV R6, R75 ;  /* 0x0000004b00067202 */ /* 0x002fe20000000f00 */
[----:B--2---:R-:W-:-:S02]  /*356d0*/  IMAD.MOV.U32 R7, RZ, RZ, R76 ;  /* 0x000000ffff077224 */ /* 0x004fc400078e004c */
[----:B------:R-:W-:Y:S04]  /*356e0*/  STL [R1+0x1ad0], R68 ;  /* 0x001ad04401007387 */ /* 0x000fe80000100800 */
[----:B------:R1:W-:Y:S04]  /*356f0*/  STL [R1+0x1acc], R71 ;  /* 0x001acc4701007387 */ /* 0x0003e80000100800 */
[----:B------:R2:W-:Y:S04]  /*35700*/  LDGSTS.E [R0+0x200], [R6.64], P1 ;  /* 0x0020000006007fae */ /* 0x0005e80008921844 */
[----:B------:R-:W3:Y:S04]  /*35710*/  LDL.LU R76, [R1+0x1ab4] ;  /* 0x001ab400014c7983 */ /* 0x000ee80000300800 */
[----:B------:R-:W3:Y:S01]  /*35720*/  LDL.LU R75, [R1+0x1ab8] ;  /* 0x001ab800014b7983 */ /* 0x000ee20000300800 */
[----:B--2---:R-:W-:-:S02]  /*35730*/  IMAD.MOV.U32 R7, RZ, RZ, R71 ;  /* 0x000000ffff077224 */ /* 0x004fc400078e0047 */
[----:B------:R-:W-:Y:S01]  /*35740*/  IMAD.MOV.U32 R6, RZ, RZ, R68 ;  /* 0x000000ffff067224 */ /* 0x000fe200078e0044 */
[----:B-1----:R-:W2:Y:S04]  /*35750*/  LDL.LU R71, [R1+0x1a9c] ;  /* 0x001a9c0001477983 */ /* 0x002ea80000300800 */
[----:B------:R-:W2:Y:S01]  /*35760*/  LDL.LU R68, [R1+0x1aa0] ;  /* 0x001aa00001447983 */ /* 0x000ea20000300800 */
[-C--:B------:R-:W-:Y:S02]  /*35770*/  IADD3 R78, P3, R78, R206.reuse, RZ ;  /* 0x000000ce4e4e7210 */ /* 0x080fe40007f7e0ff */
[----:B------:R-:W-:Y:S01]  /*35780*/  IADD3 R70, P4, R70, R206, RZ ;  /* 0x000000ce46467210 */ /* 0x000fe20007f9e0ff */
[----:B------:R1:W-:Y:S02]  /*35790*/  LDGSTS.E [R0+0x400], [R6.64], P1 ;  /* 0x0040000006007fae */ /* 0x0003e40008921844 */
[----:B------:R-:W-:Y:S01]  /*357a0*/  IMAD.X R79, R79, 0x1, R3, P3 ;  /* 0x000000014f4f7824 */ /* 0x000fe200018e0603 */
[----:B------:R-:W-:Y:S01]  /*357b0*/  IADD3.X R73, R73, R3, RZ, P4, !PT ;  /* 0x0000000349497210 */ /* 0x000fe200027fe4ff */
[----:B------:R-:W-:Y:S04]  /*357c0*/  STL [R1+0x1ad8], R78 ;  /* 0x001ad84e01007387 */ /* 0x000fe80000100800 */
[----:B------:R1:W-:Y:S02]  /*357d0*/  STL [R1+0x1ad4], R79 ;  /* 0x001ad44f01007387 */ /* 0x0003e40000100800 */
[----:B-1----:R-:W-:-:S02]  /*357e0*/  IMAD.MOV.U32 R6, RZ, RZ, R78 ;  /* 0x000000ffff067224 */ /* 0x002fc400078e004e */
[----:B------:R-:W-:Y:S01]  /*357f0*/  STL [R1+0x1ac0], R70 ;  /* 0x001ac04601007387 */ /* 0x000fe20000100800 */
[----:B------:R-:W-:-:S03]  /*35800*/  IMAD.MOV.U32 R7, RZ, RZ, R79 ;  /* 0x000000ffff077224 */ /* 0x000fc600078e004f */
[----:B------:R1:W-:Y:S04]  /*35810*/  STL [R1+0x1abc], R73 ;  /* 0x001abc4901007387 */ /* 0x0003e80000100800 */
[----:B------:R-:W2:Y:S04]  /*35820*/  LDL.LU R79, [R1+0x1aa4] ;  /* 0x001aa400014f7983 */ /* 0x000ea80000300800 */
[----:B------:R-:W2:Y:S04]  /*35830*/  LDL.LU R78, [R1+0x1aa8] ;  /* 0x001aa800014e7983 */ /* 0x000ea80000300800 */
[----:B------:R1:W-:Y:S02]  /*35840*/  LDGSTS.E [R0+0x600], [R6.64], P1 ;  /* 0x0060000006007fae */ /* 0x0003e40008921844 */
[----:B-1----:R-:W-:-:S02]  /*35850*/  IMAD.MOV.U32 R7, RZ, RZ, R73 ;  /* 0x000000ffff077224 */ /* 0x002fc400078e0049 */
[----:B------:R-:W-:Y:S01]  /*35860*/  IMAD.MOV.U32 R6, RZ, RZ, R70 ;  /* 0x000000ffff067224 */ /* 0x000fe200078e0046 */
[----:B------:R-:W2:Y:S04]  /*35870*/  LDL.LU R73, [R1+0x1a8c] ;  /* 0x001a8c0001497983 */ /* 0x000ea80000300800 */
[----:B------:R-:W2:Y:S01]  /*35880*/  LDL.LU R70, [R1+0x1a90] ;  /* 0x001a900001467983 */ /* 0x000ea20000300800 */
[----:B------:R-:W-:-:S04]  /*35890*/  ISETP.GT.AND P2, PT, R2, 0x4, PT ;  /* 0x000000040200780c */ /* 0x000fc80003f44270 */
[----:B------:R-:W-:-:S04]  /*358a0*/  SEL R5, RZ, 0x4, !P2 ;  /* 0x00000004ff057807 */ /* 0x000fc80005000000 */
[----:B------:R-:W-:-:S04]  /*358b0*/  SEL R5, R5, RZ, !P0 ;  /* 0x000000ff05057207 */ /* 0x000fc80004000000 */
[----:B------:R-:W-:Y:S11]  /*358c0*/  ISETP.NE.U32.AND P2, PT, R5, RZ, PT ;  /* 0x000000ff0500720c */ /* 0x000ff60003f45070 */
[----:B------:R-:W-:Y:S02]  /*358d0*/  @!UPT UIADD3 URZ, URZ, URZ, URZ ;  /* 0x0000003f3f3ff290 */ /* 0x000fe4000fffe03f */
[----:B------:R1:W-:Y:S01]  /*358e0*/  LDGSTS.E [R0+0x2000], [R6.64], P2 ;  /* 0x0200000006007fae */ /* 0x0003e20009121844 */
[----:B----4-:R-:W-:-:S04]  /*358f0*/  IADD3 R74, P1, R74, R206, RZ ;  /* 0x000000ce4a4a7210 */ /* 0x010fc80007f3e0ff */
[----:B---3--:R-:W-:Y:S02]  /*35900*/  IADD3.X R77, R77, R3, RZ, P1, !PT ;  /* 0x000000034d4d7210 */ /* 0x008fe40000ffe4ff */
[----:B------:R-:W-:Y:S01]  /*35910*/  IADD3 R69, P3, R69, R206, RZ ;  /* 0x000000ce45457210 */ /* 0x000fe20007f7e0ff */
[----:B------:R-:W-:Y:S01]  /*35920*/  STL [R1+0x1ac8], R74 ;  /* 0x001ac84a01007387 */ /* 0x000fe20000100800 */
[----:B-1----:R-:W-:-:S03]  /*35930*/  IMAD.MOV.U32 R6, RZ, RZ, R74 ;  /* 0x000000ffff067224 */ /* 0x002fc600078e004a */
[----:B------:R-:W-:Y:S01]  /*35940*/  IMAD.X R72, R72, 0x1, R3, P3 ;  /* 0x0000000148487824 */ /* 0x000fe200018e0603 */
[----:B------:R1:W-:Y:S01]  /*35950*/  STL [R1+0x1ac4], R77 ;  /* 0x001ac44d01007387 */ /* 0x0003e20000100800 */
[----:B------:R-:W-:-:S03]  /*35960*/  IMAD.MOV.U32 R7, RZ, RZ, R77 ;  /* 0x000000ffff077224 */ /* 0x000fc600078e004d */
[----:B------:R-:W-:Y:S04]  /*35970*/  STL [R1+0x1ab0], R69 ;  /* 0x001ab04501007387 */ /* 0x000fe80000100800 */
[----:B------:R3:W-:Y:S04]  /*35980*/  STL [R1+0x1aac], R72 ;  /* 0x001aac4801007387 */ /* 0x0007e80000100800 */
[----:B-1----:R-:W4:Y:S04]  /*35990*/  LDL.LU R77, [R1+0x1a94] ;  /* 0x001a9400014d7983 */ /* 0x002f280000300800 */
[----:B------:R1:W-:Y:S04]  /*359a0*/  LDGSTS.E [R0+0x2200], [R6.64], P2 ;  /* 0x0220000006007fae */ /* 0x0003e80009121844 */
[----:B------:R-:W4:Y:S01]  /*359b0*/  LDL.LU R74, [R1+0x1a98] ;  /* 0x001a9800014a7983 */ /* 0x000f220000300800 */
[----:B-1----:R-:W-:Y:S01]  /*359c0*/  MOV R7, R72 ;  /* 0x0000004800077202 */ /* 0x002fe20000000f00 */
[----:B------:R-:W-:-:S02]  /*359d0*/  IMAD.MOV.U32 R6, RZ, RZ, R69 ;  /* 0x000000ffff067224 */ /* 0x000fc400078e0045 */
[----:B---3--:R-:W3:Y:S04]  /*359e0*/  LDL.LU R72, [R1+0x1a7c] ;  /* 0x001a7c0001487983 */ /* 0x008ee80000300800 */
[----:B------:R-:W3:Y:S01]  /*359f0*/  LDL.LU R69, [R1+0x1a80] ;  /* 0x001a800001457983 */ /* 0x000ee20000300800 */
[-C--:B------:R-:W-:Y:S02]  /*35a00*/  IADD3 R75, P3, R75, R206.reuse, RZ ;  /* 0x000000ce4b4b7210 */ /* 0x080fe40007f7e0ff */
[----:B--2---:R-:W-:-:S03]  /*35a10*/  IADD3 R68, P4, R68, R206, RZ ;  /* 0x000000ce44447210 */ /* 0x004fc60007f9e0ff */
[--C-:B------:R-:W-:Y:S01]  /*35a20*/  IMAD.X R76, R76, 0x1, R3.reuse, P3 ;  /* 0x000000014c4c7824 */ /* 0x100fe200018e0603 */
[----:B------:R-:W-:Y:S01]  /*35a30*/  ISETP.GT.AND P1, PT, R2, 0x8, PT ;  /* 0x000000080200780c */ /* 0x000fe20003f24270 */
[----:B------:R-:W-:Y:S01]  /*35a40*/  STL [R1+0x1ab8], R75 ;  /* 0x001ab84b01007387 */ /* 0x000fe20000100800 */
[----:B------:R-:W-:-:S03]  /*35a50*/  IMAD.X R71, R71, 0x1, R3, P4 ;  /* 0x0000000147477824 */ /* 0x000fc600020e0603 */
[----:B------:R1:W-:Y:S01]  /*35a60*/  LDGSTS.E [R0+0x2400], [R6.64], P2 ;  /* 0x0240000006007fae */ /* 0x0003e20009121844 */
[----:B------:R-:W-:-:S03]  /*35a70*/  SEL R5, RZ, 0x4, !P1 ;  /* 0x00000004ff057807 */ /* 0x000fc60004800000 */
[----:B------:R2:W-:Y:S04]  /*35a80*/  STL [R1+0x1ab4], R76 ;  /* 0x001ab44c01007387 */ /* 0x0005e80000100800 */
[----:B------:R-:W-:Y:S01]  /*35a90*/  STL [R1+0x1aa0], R68 ;  /* 0x001aa04401007387 */ /* 0x000fe20000100800 */
[----:B-1----:R-:W-:-:S03]  /*35aa0*/  IMAD.MOV.U32 R6, RZ, RZ, R75 ;  /* 0x000000ffff067224 */ /* 0x002fc600078e004b */
[----:B------:R1:W-:Y:S01]  /*35ab0*/  STL [R1+0x1a9c], R71 ;  /* 0x001a9c4701007387 */ /* 0x0003e20000100800 */
[----:B------:R-:W-:-:S03]  /*35ac0*/  IMAD.MOV.U32 R7, RZ, RZ, R76 ;  /* 0x000000ffff077224 */ /* 0x000fc600078e004c */
[----:B--2---:R-:W3:Y:S01]  /*35ad0*/  LDL.LU R76, [R1+0x1a84] ;  /* 0x001a8400014c7983 */ /* 0x004ee20000300800 */
[----:B------:R-:W-:-:S03]  /*35ae0*/  SEL R5, R5, RZ, !P0 ;  /* 0x000000ff05057207 */ /* 0x000fc60004000000 */
[----:B------:R-:W3:Y:S04]  /*35af0*/  LDL.LU R75, [R1+0x1a88] ;  /* 0x001a8800014b7983 */ /* 0x000ee80000300800 */
[----:B------:R1:W-:Y:S01]  /*35b00*/  LDGSTS.E [R0+0x2600], [R6.64], P2 ;  /* 0x0260000006007fae */ /* 0x0003e20009121844 */
[----:B------:R-:W-:Y:S02]  /*35b10*/  ISETP.NE.U32.AND P1, PT, R5, RZ, PT ;  /* 0x000000ff0500720c */ /* 0x000fe40003f25070 */
[----:B------:R-:W-:Y:S01]  /*35b20*/  IADD3 R78, P2, R78, R206, RZ ;  /* 0x000000ce4e4e7210 */ /* 0x000fe20007f5e0ff */
[----:B-1----:R-:W-:Y:S01]  /*35b30*/  IMAD.MOV.U32 R7, RZ, RZ, R71 ;  /* 0x000000ffff077224 */ /* 0x002fe200078e0047 */
[----:B------:R-:W-:Y:S01]  /*35b40*/  MOV R6, R68 ;  /* 0x0000004400067202 */ /* 0x000fe20000000f00 */
[----:B------:R-:W3:Y:S04]  /*35b50*/  LDL.LU R71, [R1+0x1a6c] ;  /* 0x001a6c0001477983 */ /* 0x000ee80000300800 */
[----:B------:R-:W3:Y:S01]  /*35b60*/  LDL.LU R68, [R1+0x1a70] ;  /* 0x001a700001447983 */ /* 0x000ee20000300800 */
[----:B------:R-:W-:Y:S01]  /*35b70*/  IMAD.X R79, R79, 0x1, R3, P2 ;  /* 0x000000014f4f7824 */ /* 0x000fe200010e0603 */
[----:B------:R-:W-:-:S02]  /*35b80*/  IADD3 R70, P3, R70, R206, RZ ;  /* 0x000000ce46467210 */ /* 0x000fc40007f7e0ff */
[----:B------:R1:W-:Y:S03]  /*35b90*/  LDGSTS.E [R0+0x4000], [R6.64], P1 ;  /* 0x0400000006007fae */ /* 0x0003e60008921844 */
[----:B------:R-:W-:Y:S01]  /*35ba0*/  IMAD.X R73, R73, 0x1, R3, P3 ;  /* 0x0000000149497824 */ /* 0x000fe200018e0603 */
[----:B------:R-:W-:Y:S04]  /*35bb0*/  STL [R1+0x1aa8], R78 ;  /* 0x001aa84e01007387 */ /* 0x000fe80000100800 */
[----:B------:R1:W-:Y:S02]  /*35bc0*/  STL [R1+0x1aa4], R79 ;  /* 0x001aa44f01007387 */ /* 0x0003e40000100800 */
[----:B-1----:R-:W-:Y:S01]  /*35bd0*/  IMAD.MOV.U32 R6, RZ, RZ, R78 ;  /* 0x000000ffff067224 */ /* 0x002fe200078e004e */
[----:B------:R-:W-:Y:S01]  /*35be0*/  MOV R7, R79 ;  /* 0x0000004f00077202 */ /* 0x000fe20000000f00 */
[----:B------:R-:W-:Y:S04]  /*35bf0*/  STL [R1+0x1a90], R70 ;  /* 0x001a904601007387 */ /* 0x000fe80000100800 */
[----:B------:R1:W-:Y:S04]  /*35c00*/  STL [R1+0x1a8c], R73 ;  /* 0x001a8c4901007387 */ /* 0x0003e80000100800 */
[----:B------:R1:W-:Y:S04]  /*35c10*/  LDGSTS.E [R0+0x4200], [R6.64], P1 ;  /* 0x0420000006007fae */ /* 0x0003e80008921844 */
[----:B------:R-:W3:Y:S04]  /*35c20*/  LDL.LU R79, [R1+0x1a74] ;  /* 0x001a7400014f7983 */ /* 0x000ee80000300800 */
[----:B------:R-:W3:Y:S01]  /*35c30*/  LDL.LU R78, [R1+0x1a78] ;  /* 0x001a7800014e7983 */ /* 0x000ee20000300800 */
[----:B-1----:R-:W-:-:S02]  /*35c40*/  IMAD.MOV.U32 R7, RZ, RZ, R73 ;  /* 0x000000ffff077224 */ /* 0x002fc400078e0049 */
[----:B------:R-:W-:Y:S01]  /*35c50*/  IMAD.MOV.U32 R6, RZ, RZ, R70 ;  /* 0x000000ffff067224 */ /* 0x000fe200078e0046 */
[----:B------:R-:W3:Y:S04]  /*35c60*/  LDL.LU R73, [R1+0x1a5c] ;  /* 0x001a5c0001497983 */ /* 0x000ee80000300800 */
[----:B------:R-:W3:Y:S01]  /*35c70*/  LDL.LU R70, [R1+0x1a60] ;  /* 0x001a600001467983 */ /* 0x000ee20000300800 */
[----:B------:R-:W-:-:S03]  /*35c80*/  ISETP.GT.AND P2, PT, R2, 0xc, PT ;  /* 0x0000000c0200780c */ /* 0x000fc60003f44270 */
[----:B------:R1:W-:Y:S01]  /*35c90*/  LDGSTS.E [R0+0x4400], [R6.64], P1 ;  /* 0x0440000006007fae */ /* 0x0003e20008921844 */
[----:B------:R-:W-:-:S04]  /*35ca0*/  SEL R5, RZ, 0x4, !P2 ;  /* 0x00000004ff057807 */ /* 0x000fc80005000000 */
[----:B------:R-:W-:-:S04]  /*35cb0*/  SEL R5, R5, RZ, !P0 ;  /* 0x000000ff05057207 */ /* 0x000fc80004000000 */
[----:B------:R-:W-:Y:S02]  /*35cc0*/  ISETP.NE.U32.AND P2, PT, R5, RZ, PT ;  /* 0x000000ff0500720c */ /* 0x000fe40003f45070 */
[----:B----4-:R-:W-:-:S05]  /*35cd0*/  IADD3 R74, P3, R74, R206, RZ ;  /* 0x000000ce4a4a7210 */ /* 0x010fca0007f7e0ff */
[----:B------:R-:W-:Y:S01]  /*35ce0*/  IMAD.X R77, R77, 0x1, R3, P3 ;  /* 0x000000014d4d7824 */ /* 0x000fe200018e0603 */
[----:B-1----:R-:W-:Y:S01]  /*35cf0*/  MOV R6, R74 ;  /* 0x0000004a00067202 */ /* 0x002fe20000000f00 */
[----:B------:R-:W-:Y:S01]  /*35d00*/  STL [R1+0x1a98], R74 ;  /* 0x001a984a01007387 */ /* 0x000fe20000100800 */
[----:B---3--:R-:W-:Y:S01]  /*35d10*/  IADD3 R69, P4, R69, R206, RZ ;  /* 0x000000ce45457210 */ /* 0x008fe20007f9e0ff */
[----:B------:R-:W-:Y:S02]  /*35d20*/  IMAD.MOV.U32 R7, RZ, RZ, R77 ;  /* 0x000000ffff077224 */ /* 0x000fe400078e004d */
[----:B------:R1:W-:Y:S02]  /*35d30*/  STL [R1+0x1a94], R77 ;  /* 0x001a944d01007387 */ /* 0x0003e40000100800 */
[----:B------:R-:W-:Y:S02]  /*35d40*/  IMAD.X R72, R72, 0x1, R3, P4 ;  /* 0x0000000148487824 */ /* 0x000fe400020e0603 */
[----:B------:R-:W-:Y:S04]  /*35d50*/  STL [R1+0x1a80], R69 ;  /* 0x001a804501007387 */ /* 0x000fe80000100800 */
[----:B------:R3:W-:Y:S04]  /*35d60*/  STL [R1+0x1a7c], R72 ;  /* 0x001a7c4801007387 */ /* 0x0007e80000100800 */
[----:B------:R4:W-:Y:S04]  /*35d70*/  LDGSTS.E [R0+0x4600], [R6.64], P1 ;  /* 0x0460000006007fae */ /* 0x0009e80008921844 */
[----:B-1----:R-:W2:Y:S04]  /*35d80*/  LDL.LU R77, [R1+0x1a64] ;  /* 0x001a6400014d7983 */ /* 0x002ea80000300800 */
[----:B------:R-:W2:Y:S01]  /*35d90*/  LDL.LU R74, [R1+0x1a68] ;  /* 0x001a6800014a7983 */ /* 0x000ea20000300800 */
[----:B----4-:R-:W-:-:S02]  /*35da0*/  IMAD.MOV.U32 R7, RZ, RZ, R72 ;  /* 0x000000ffff077224 */ /* 0x010fc400078e0048 */
[----:B------:R-:W-:Y:S01]  /*35db0*/  IMAD.MOV.U32 R6, RZ, RZ, R69 ;  /* 0x000000ffff067224 */ /* 0x000fe200078e0045 */
[----:B---3--:R-:W3:Y:S04]  /*35dc0*/  LDL.LU R72, [R1+0x1a4c] ;  /* 0x001a4c0001487983 */ /* 0x008ee80000300800 */
[----:B------:R-:W4:Y:S01]  /*35dd0*/  LDL.LU R69, [R1+0x1a50] ;  /* 0x001a500001457983 */ /* 0x000f220000300800 */
[----:B------:R-:W-:-:S03]  /*35de0*/  IADD3 R75, P1, R75, R206, RZ ;  /* 0x000000ce4b4b7210 */ /* 0x000fc60007f3e0ff */
[----:B------:R1:W-:Y:S02]  /*35df0*/  LDGSTS.E [R0+0x6000], [R6.64], P2 ;  /* 0x0600000006007fae */ /* 0x0003e40009121844 */
[----:B------:R-:W-:Y:S02]  /*35e00*/  IMAD.X R76, R76, 0x1, R3, P1 ;  /* 0x000000014c4c7824 */ /* 0x000fe400008e0603 */
[----:B------:R1:W-:Y:S04]  /*35e10*/  STL [R1+0x1a88], R75 ;  /* 0x001a884b01007387 */ /* 0x0003e80000100800 */
[----:B------:R-:W-:Y:S01]  /*35e20*/  STL [R1+0x1a84], R76 ;  /* 0x001a844c01007387 */ /* 0x000fe20000100800 */
[----:B-1----:R-:W-:Y:S02]  /*35e30*/  IMAD.MOV.U32 R6, RZ, RZ, R75 ;  /* 0x000000ffff067224 */ /* 0x002fe400078e004b */
[----:B------:R-:W-:Y:S01]  /*35e40*/  IMAD.MOV.U32 R7, RZ, RZ, R76 ;  /* 0x000000ffff077224 */ /* 0x000fe200078e004c */
[----:B------:R-:W-:-:S04]  /*35e50*/  IADD3 R68, P3, R68, R206, RZ ;  /* 0x000000ce44447210 */ /* 0x000fc80007f7e0ff */
[----:B------:R1:W-:Y:S01]  /*35e60*/  LDGSTS.E [R0+0x6200], [R6.64], P2 ;  /* 0x0620000006007fae */ /* 0x0003e20009121844 */
[----:B------:R-:W-:-:S03]  /*35e70*/  IADD3.X R71, R71, R3, RZ, P3, !PT ;  /* 0x0000000347477210 */ /* 0x000fc60001ffe4ff */
[----:B------:R1:W-:Y:S04]  /*35e80*/  STL [R1+0x1a70], R68 ;  /* 0x001a704401007387 */ /* 0x0003e80000100800 */
[----:B------:R1:W-:Y:S02]  /*35e90*/  STL [R1+0x1a6c], R71 ;  /* 0x001a6c4701007387 */ /* 0x0003e40000100800 */
[----:B-1----:R-:W-:Y:S02]  /*35ea0*/  IMAD.MOV.U32 R6, RZ, RZ, R68 ;  /* 0x000000ffff067224 */ /* 0x002fe400078e0044 */
[----:B------:R-:W3:Y:S04]  /*35eb0*/  LDL.LU R75, [R1+0x1a54] ;  /* 0x001a5400014b7983 */ /* 0x000ee80000300800 */
[----:B------:R-:W3:Y:S01]  /*35ec0*/  LDL.LU R68, [R1+0x1a58] ;  /* 0x001a580001447983 */ /* 0x000ee20000300800 */
[----:B------:R-:W-:-:S03]  /*35ed0*/  IMAD.MOV.U32 R7, RZ, RZ, R71 ;  /* 0x000000ffff077224 */ /* 0x000fc600078e0047 */
[----:B------:R-:W3:Y:S04]  /*35ee0*/  LDL.LU R76, [R1+0x1a3c] ;  /* 0x001a3c00014c7983 */ /* 0x000ee80000300800 */
[----:B------:R-:W3:Y:S04]  /*35ef0*/  LDL.LU R71, [R1+0x1a40] ;  /* 0x001a400001477983 */ /* 0x000ee80000300800 */
[----:B------:R1:W-:Y:S01]  /*35f00*/  LDGSTS.E [R0+0x6400], [R6.64], P2 ;  /* 0x0640000006007fae */ /* 0x0003e20009121844 */
[----:B------:R-:W-:-:S04]  /*35f10*/  IADD3 R78, P3, R78, R206, RZ ;  /* 0x000000ce4e4e7210 */ /* 0x000fc80007f7e0ff */
[----:B------:R-:W-:Y:S02]  /*35f20*/  IADD3.X R79, R79, R3, RZ, P3, !PT ;  /* 0x000000034f4f7210 */ /* 0x000fe40001ffe4ff */
[----:B------:R-:W-:Y:S01]  /*35f30*/  IADD3 R70, P4, R70, R206, RZ ;  /* 0x000000ce46467210 */ /* 0x000fe20007f9e0ff */
[----:B------:R-:W-:Y:S04]  /*35f40*/  STL [R1+0x1a78], R78 ;  /* 0x001a784e01007387 */ /* 0x000fe80000100800 */
[----:B------:R-:W-:Y:S01]  /*35f50*/  IMAD.X R73, R73, 0x1, R3, P4 ;  /* 0x0000000149497824 */ /* 0x000fe200020e0603 */
[----:B------:R1:W-:Y:S02]  /*35f60*/  STL [R1+0x1a74], R79 ;  /* 0x001a744f01007387 */ /* 0x0003e40000100800 */
[----:B-1----:R-:W-:-:S02]  /*35f70*/  IMAD.MOV.U32 R6, RZ, RZ, R78 ;  /* 0x000000ffff067224 */ /* 0x002fc400078e004e */
[----:B------:R-:W-:Y:S01]  /*35f80*/  IMAD.MOV.U32 R7, RZ, RZ, R79 ;  /* 0x000000ffff077224 */ /* 0x000fe200078e004f */
[----:B------:R-:W-:Y:S04]  /*35f90*/  STL [R1+0x1a60], R70 ;  /* 0x001a604601007387 */ /* 0x000fe80000100800 */
[----:B------:R1:W-:Y:S04]  /*35fa0*/  STL [R1+0x1a5c], R73 ;  /* 0x001a5c4901007387 */ /* 0x0003e80000100800 */
[----:B------:R-:W3:Y:S04]  /*35fb0*/  LDL.LU R79, [R1+0x1a44] ;  /* 0x001a4400014f7983 */ /* 0x000ee80000300800 */
[----:B------:R-:W3:Y:S04]  /*35fc0*/  LDL.LU R78, [R1+0x1a48] ;  /* 0x001a4800014e7983 */ /* 0x000ee80000300800 */
[----:B------:R1:W-:Y:S02]  /*35fd0*/  LDGSTS.E [R0+0x6600], [R6.64], P2 ;  /* 0x0660000006007fae */ /* 0x0003e40009121844 */
[----:B-1----:R-:W-:Y:S01]  /*35fe0*/  MOV R7, R73 ;  /* 0x0000004900077202 */ /* 0x002fe20000000f00 */
[----:B------:R-:W-:Y:S01]  /*35ff0*/  IMAD.MOV.U32 R6, RZ, RZ, R70 ;  /* 0x000000ffff067224 */ /* 0x000fe200078e0046 */
[----:B------:R-:W3:Y:S04]  /*36000*/  LDL.LU R73, [R1+0x1a2c] ;  /* 0x001a2c0001497983 */ /* 0x000ee80000300800 */
[----:B------:R-:W3:Y:S01]  /*36010*/  LDL.LU R70, [R1+0x1a30] ;  /* 0x001a300001467983 */ /* 0x000ee20000300800 */
[----:B------:R-:W-:-:S04]  /*36020*/  ISETP.GT.AND P1, PT, R2, 0x10, PT ;  /* 0x000000100200780c */ /* 0x000fc80003f24270 */
[----:B------:R-:W-:-:S04]  /*36030*/  SEL R5, RZ, 0x4, !P1 ;  /* 0x00000004ff057807 */ /* 0x000fc80004800000 */
[----:B------:R-:W-:-:S04]  /*36040*/  SEL R5, R5, RZ, !P0 ;  /* 0x000000ff05057207 */ /* 0x000fc80004000000 */
[----:B------:R-:W-:Y:S11]  /*36050*/  ISETP.NE.U32.AND P1, PT, R5, RZ, PT ;  /* 0x000000ff0500720c */ /* 0x000ff60003f25070 */
[----:B------:R-:W-:Y:S02]  /*36060*/  @!UPT UIADD3 URZ, URZ, URZ, URZ ;  /* 0x0000003f3f3ff290 */ /* 0x000fe4000fffe03f */
[----:B------:R1:W-:Y:S01]  /*36070*/  LDGSTS.E [R0+0x8000], [R6.64], P1 ;  /* 0x0800000006007fae */ /* 0x0003e20008921844 */
[----:B--2---:R-:W-:-:S05]  /*36080*/  IADD3 R74, P2, R74, R206, RZ ;  /* 0x000000ce4a4a7210 */ /* 0x004fca0007f5e0ff */
[----:B------:R-:W-:Y:S01]  /*36090*/  IMAD.X R77, R77, 0x1, R3, P2 ;  /* 0x000000014d4d7824 */ /* 0x000fe200010e0603 */
[----:B----4-:R-:W-:Y:S01]  /*360a0*/  IADD3 R69, P3, R69, R206, RZ ;  /* 0x000000ce45457210 */ /* 0x010fe20007f7e0ff */
[----:B------:R-:W-:Y:S01]  /*360b0*/  STL [R1+0x1a68], R74 ;  /* 0x001a684a01007387 */ /* 0x000fe20000100800 */
[----:B-1----:R-:W-:-:S03]  /*360c0*/  IMAD.MOV.U32 R6, RZ, RZ, R74 ;  /* 0x000000ffff067224 */ /* 0x002fc600078e004a */
[----:B---3--:R-:W-:Y:S01]  /*360d0*/  IMAD.X R72, R72, 0x1, R3, P3 ;  /* 0x0000000148487824 */ /* 0x008fe200018e0603 */
[----:B------:R1:W-:Y:S01]  /*360e0*/  STL [R1+0x1a64], R77 ;  /* 0x001a644d01007387 */ /* 0x0003e20000100800 */
[----:B------:R-:W-:-:S03]  /*360f0*/  IMAD.MOV.U32 R7, RZ, RZ, R77 ;  /* 0x000000ffff077224 */ /* 0x000fc600078e004d */
[----:B------:R-:W-:Y:S04]  /*36100*/  STL [R1+0x1a50], R69 ;  /* 0x001a504501007387 */ /* 0x000fe80000100800 */
[----:B------:R2:W-:Y:S04]  /*36110*/  STL [R1+0x1a4c], R72 ;  /* 0x001a4c4801007387 */ /* 0x0005e80000100800 */
[----:B-1----:R-:W3:Y:S04]  /*36120*/  LDL.LU R77, [R1+0x1a34] ;  /* 0x001a3400014d7983 */ /* 0x002ee80000300800 */
[----:B------:R1:W-:Y:S04]  /*36130*/  LDGSTS.E [R0+0x8200], [R6.64], P1 ;  /* 0x0820000006007fae */ /* 0x0003e80008921844 */
[----:B------:R-:W4:Y:S01]  /*36140*/  LDL.LU R74, [R1+0x1a38] ;  /* 0x001a3800014a7983 */ /* 0x000f220000300800 */
[----:B-1----:R-:W-:Y:S01]  /*36150*/  IMAD.MOV.U32 R7, RZ, RZ, R72 ;  /* 0x000000ffff077224 */ /* 0x002fe200078e0048 */
[----:B------:R-:W-:-:S02]  /*36160*/  MOV R6, R69 ;  /* 0x0000004500067202 */ /* 0x000fc40000000f00 */
[----:B--2---:R-:W2:Y:S04]  /*36170*/  LDL.LU R72, [R1+0x1a1c] ;  /* 0x001a1c0001487983 */ /* 0x004ea80000300800 */
[----:B------:R-:W2:Y:S01]  /*36180*/  LDL.LU R69, [R1+0x1a20] ;  /* 0x001a200001457983 */ /* 0x000ea20000300800 */
[-C--:B------:R-:W-:Y:S02]  /*36190*/  IADD3 R68, P3, R68, R206.reuse, RZ ;  /* 0x000000ce44447210 */ /* 0x080fe40007f7e0ff */
[----:B------:R-:W-:Y:S01]  /*361a0*/  ISETP.GT.AND P2, PT, R2, 0x14, PT ;  /* 0x000000140200780c */ /* 0x000fe20003f44270 */
[----:B------:R1:W-:Y:S02]  /*361b0*/  LDGSTS.E [R0+0x8400], [R6.64], P1 ;  /* 0x0840000006007fae */ /* 0x0003e40008921844 */
[----:B------:R-:W-:Y:S01]  /*361c0*/  IMAD.X R75, R75, 0x1, R3, P3 ;  /* 0x000000014b4b7824 */ /* 0x000fe200018e0603 */
[----:B------:R-:W-:Y:S01]  /*361d0*/  IADD3 R71, P4, R71, R206, RZ ;  /* 0x000000ce47477210 */ /* 0x000fe20007f9e0ff */
[----:B------:R-:W-:Y:S01]  /*361e0*/  STL [R1+0x1a58], R68 ;  /* 0x001a584401007387 */ /* 0x000fe20000100800 */
[----:B------:R-:W-:-:S03]  /*361f0*/  SEL R5, RZ, 0x4, !P2 ;  /* 0x00000004ff057807 */ /* 0x000fc60005000000 */
[----:B------:R-:W-:Y:S01]  /*36200*/  IMAD.X R76, R76, 0x1, R3, P4 ;  /* 0x000000014c4c7824 */ /* 0x000fe200020e0603 */
[----:B------:R1:W-:Y:S02]  /*36210*/  STL [R1+0x1a54], R75 ;  /* 0x001a544b01007387 */ /* 0x0003e40000100800 */
[----:B-1----:R-:W-:Y:S01]  /*36220*/  IMAD.MOV.U32 R6, RZ, RZ, R68 ;  /* 0x000000ffff067224 */ /* 0x002fe200078e0044 */
[----:B------:R-:W-:Y:S01]  /*36230*/  MOV R7, R75 ;  /* 0x0000004b00077202 */ /* 0x000fe20000000f00 */
[----:B------:R-:W-:Y:S01]  /*36240*/  STL [R1+0x1a40], R71 ;  /* 0x001a404701007387 */ /* 0x000fe20000100800 */
[----:B------:R-:W-:-:S03]  /*36250*/  SEL R5, R5, RZ, !P0 ;  /* 0x000000ff05057207 */ /* 0x000fc60004000000 */
[----:B------:R1:W-:Y:S04]  /*36260*/  LDGSTS.E [R0+0x8600], [R6.64], P1 ;  /* 0x0860000006007fae */ /* 0x0003e80008921844 */
[----:B------:R-:W2:Y:S04]  /*36270*/  LDL.LU R75, [R1+0x1a28] ;  /* 0x001a2800014b7983 */ /* 0x000ea80000300800 */
[----:B------:R1:W-:Y:S01]  /*36280*/  STL [R1+0x1a3c], R76 ;  /* 0x001a3c4c01007387 */ /* 0x0003e20000100800 */
[----:B------:R-:W-:-:S03]  /*36290*/  ISETP.NE.U32.AND P2, PT, R5, RZ, PT ;  /* 0x000000ff0500720c */ /* 0x000fc60003f45070 */
[----:B------:R-:W2:Y:S01]  /*362a0*/  LDL.LU R68, [R1+0x1a10] ;  /* 0x001a100001447983 */ /* 0x000ea20000300800 */
[----:B-1----:R-:W-:-:S03]  /*362b0*/  IMAD.MOV.U32 R7, RZ, RZ, R76 ;  /* 0x000000ffff077224 */ /* 0x002fc600078e004c */
[----:B------:R-:W2:Y:S01]  /*362c0*/  LDL.LU R76, [R1+0x1a24] ;  /* 0x001a2400014c7983 */ /* 0x000ea20000300800 */
[----:B------:R-:W-:-:S03]  /*362d0*/  IMAD.MOV.U32 R6, RZ, RZ, R71 ;  /* 0x000000ffff067224 */ /* 0x000fc600078e0047 */
[----:B------:R-:W2:Y:S04]  /*362e0*/  LDL.LU R71, [R1+0x1a0c] ;  /* 0x001a0c0001477983 */ /* 0x000ea80000300800 */
[----:B------:R1:W-:Y:S01]  /*362f0*/  LDGSTS.E [R0+0xa000], [R6.64], P2 ;  /* 0x0a00000006007fae */ /* 0x0003e20009121844 */
[----:B------:R-:W-:-:S05]  /*36300*/  IADD3 R78, P1, R78, R206, RZ ;  /* 0x000000ce4e4e7210 */ /* 0x000fca0007f3e0ff */
[----:B------:R-:W-:Y:S01]  /*36310*/  IMAD.X R79, R79, 0x1, R3, P1 ;  /* 0x000000014f4f7824 */ /* 0x000fe200008e0603 */
[----:B------:R-:W-:Y:S01]  /*36320*/  STL [R1+0x1a48], R78 ;  /* 0x001a484e01007387 */ /* 0x000fe20000100800 */
[----:B-1----:R-:W-:Y:S02]  /*36330*/  MOV R6, R78 ;  /* 0x0000004e00067202 */ /* 0x002fe40000000f00 */
[----:B------:R-:W-:Y:S01]  /*36340*/  IMAD.MOV.U32 R7, RZ, RZ, R79 ;  /* 0x000000ffff077224 */ /* 0x000fe200078e004f */
[----:B------:R-:W-:Y:S04]  /*36350*/  STL [R1+0x1a44], R79 ;  /* 0x001a444f01007387 */ /* 0x000fe80000100800 */
[----:B------:R1:W-:Y:S01]  /*36360*/  LDGSTS.E [R0+0xa200], [R6.64], P2 ;  /* 0x0a20000006007fae */ /* 0x0003e20009121844 */
[----:B------:R-:W-:-:S05]  /*36370*/  IADD3 R70, P3, R70, R206, RZ ;  /* 0x000000ce46467210 */ /* 0x000fca0007f7e0ff */
[----:B------:R-:W-:Y:S01]  /*36380*/  IMAD.X R73, R73, 0x1, R3, P3 ;  /* 0x0000000149497824 */ /* 0x000fe200018e0603 */
[----:B------:R-:W-:Y:S01]  /*36390*/  STL [R1+0x1a30], R70 ;  /* 0x001a304601007387 */ /* 0x000fe20000100800 */
[----:B-1----:R-:W-:Y:S02]  /*363a0*/  IMAD.MOV.U32 R6, RZ, RZ, R70 ;  /* 0x000000ffff067224 */ /* 0x002fe400078e0046 */
[----:B------:R-:W-:Y:S01]  /*363b0*/  IMAD.MOV.U32 R7, RZ, RZ, R73 ;  /* 0x000000ffff077224 */ /* 0x000fe200078e0049 */
[----:B------:R1:W-:Y:S01]  /*363c0*/  STL [R1+0x1a2c], R73 ;  /* 0x001a2c4901007387 */ /* 0x0003e20000100800 */
[----:B------:R-:W-:-:S03]  /*363d0*/  ISETP.GT.AND P1, PT, R2, 0x18, PT ;  /* 0x000000180200780c */ /* 0x000fc60003f24270 */
[----:B------:R3:W-:Y:S04]  /*363e0*/  LDGSTS.E [R0+0xa400], [R6.64], P2 ;  /* 0x0a40000006007fae */ /* 0x0007e80009121844 */
[----:B-1----:R-:W2:Y:S04]  /*363f0*/  LDL.LU R73, [R1+0x1a14] ;  /* 0x001a140001497983 */ /* 0x002ea80000300800 */
[----:B------:R-:W2:Y:S01]  /*36400*/  LDL.LU R70, [R1+0x1a18] ;  /* 0x001a180001467983 */ /* 0x000ea20000300800 */
[----:B------:R-:W-:-:S04]  /*36410*/  SEL R5, RZ, 0x4, !P1 ;  /* 0x00000004ff057807 */ /* 0x000fc80004800000 */
[----:B------:R-:W-:-:S04]  /*36420*/  SEL R5, R5, RZ, !P0 ;  /* 0x000000ff05057207 */ /* 0x000fc80004000000 */
[----:B------:R-:W-:Y:S01]  /*36430*/  ISETP.NE.U32.AND P1, PT, R5, RZ, PT ;  /* 0x000000ff0500720c */ /* 0x000fe20003f25070 */
[-C--:B------:R-:W-:Y:S08]  /*36440*/  HMMA.1688.F32.TF32 R236, R164, R14.reuse, R236 ;  /* 0x0000000ea4ec723c */ /* 0x080ff000000810ec */
[----:B------:R-:W-:Y:S01]  /*36450*/  HMMA.1688.F32.TF32 R12, R160, R14, R184 ;  /* 0x0000000ea00c723c */ /* 0x000fe200000810b8 */
[----:B------:R-:W-:-:S02]  /*36460*/  IMAD.MOV.U32 R180, RZ, RZ, R9 ;  /* 0x000000ffffb47224 */ /* 0x000fc400078e0009 */
[----:B------:R-:W-:-:S07]  /*36470*/  IMAD.MOV.U32 R181, RZ, RZ, R8 ;  /* 0x000000ffffb57224 */ /* 0x000fce00078e0008 */
[----:B------:R-:W-:Y:S01]  /*36480*/  HMMA.1688.F32.TF32 R8, R160, R10, R180 ;  /* 0x0000000aa008723c */ /* 0x000fe200000810b4 */
[----:B----4-:R-:W-:-:S05]  /*36490*/  IADD3 R74, P3, R74, R206, RZ ;  /* 0x000000ce4a4a7210 */ /* 0x010fca0007f7e0ff */
[----:B---3--:R-:W-:Y:S01]  /*364a0*/  IMAD.X R77, R77, 0x1, R3, P3 ;  /* 0x000000014d4d7824 */ /* 0x008fe200018e0603 */
[----:B------:R-:W-:Y:S01]  /*364b0*/  STL [R1+0x1a38], R74 ;  /* 0x001a384a01007387 */ /* 0x000fe20000100800 */
[----:B------:R-:W-:Y:S01]  /*364c0*/  IMAD.MOV.U32 R6, RZ, RZ, R74 ;  /* 0x000000ffff067224 */ /* 0x000fe200078e004a */
[----:B--2---:R-:W-:Y:S02]  /*364d0*/  IADD3 R69, P4, R69, R206, RZ ;  /* 0x000000ce45457210 */ /* 0x004fe40007f9e0ff */
[----:B------:R1:W-:Y:S02]  /*364e0*/  STL [R1+0x1a34], R77 ;  /* 0x001a344d01007387 */ /* 0x0003e40000100800 */
[----:B------:R-:W-:Y:S01]  /*364f0*/  IADD3.X R72, R72, R3, RZ, P4, !PT ;  /* 0x0000000348487210 */ /* 0x000fe200027fe4ff */
[----:B------:R-:W-:Y:S01]  /*36500*/  IMAD.MOV.U32 R7, RZ, RZ, R77 ;  /* 0x000000ffff077224 */ /* 0x000fe200078e004d */
[----:B------:R-:W-:Y:S04]  /*36510*/  STL [R1+0x1a20], R69 ;  /* 0x001a204501007387 */ /* 0x000fe80000100800 */
[----:B------:R2:W-:Y:S04]  /*36520*/  STL [R1+0x1a1c], R72 ;  /* 0x001a1c4801007387 */ /* 0x0005e80000100800 */
[----:B-1----:R-:W3:Y:S04]  /*36530*/  LDL.LU R77, [R1+0x19fc] ;  /* 0x0019fc00014d7983 */ /* 0x002ee80000300800 */
[----:B------:R-:W4:Y:S04]  /*36540*/  LDL.LU R74, [R1+0x1a00] ;  /* 0x001a0000014a7983 */ /* 0x000f280000300800 */
[----:B------:R1:W-:Y:S02]  /*36550*/  LDGSTS.E [R0+0xa600], [R6.64], P2 ;  /* 0x0a60000006007fae */ /* 0x0003e40009121844 */
[----:B-1----:R-:W-:-:S02]  /*36560*/  IMAD.MOV.U32 R7, RZ, RZ, R72 ;  /* 0x000000ffff077224 */ /* 0x002fc400078e0048 */
[----:B------:R-:W-:Y:S01]  /*36570*/  IMAD.MOV.U32 R6, RZ, RZ, R69 ;  /* 0x000000ffff067224 */ /* 0x000fe200078e0045 */
[----:B--2---:R-:W2:Y:S04]  /*36580*/  LDL.LU R72, [R1+0x1a04] ;  /* 0x001a040001487983 */ /* 0x004ea80000300800 */
[----:B------:R-:W2:Y:S01]  /*36590*/  LDL.LU R69, [R1+0x1a08] ;  /* 0x001a080001457983 */ /* 0x000ea20000300800 */
[-C--:B------:R-:W-:Y:S02]  /*365a0*/  IADD3 R75, P2, R75, R206.reuse, RZ ;  /* 0x000000ce4b4b7210 */ /* 0x080fe40007f5e0ff */
[----:B------:R-:W-:Y:S01]  /*365b0*/  IADD3 R68, P3, R68, R206, RZ ;  /* 0x000000ce44447210 */ /* 0x000fe20007f7e0ff */
[----:B------:R1:W-:Y:S01]  /*365c0*/  LDGSTS.E [R0+0xc000], [R6.64], P1 ;  /* 0x0c00000006007fae */ /* 0x0003e20008921844 */
[----:B------:R-:W-:-:S03]  /*365d0*/  IADD3.X R76, R76, R3, RZ, P2, !PT ;  /* 0x000000034c4c7210 */ /* 0x000fc600017fe4ff */
[----:B------:R-:W-:Y:S01]  /*365e0*/  IMAD.X R71, R71, 0x1, R3, P3 ;  /* 0x0000000147477824 */ /* 0x000fe200018e0603 */
[----:B------:R1:W-:Y:S04]  /*365f0*/  STL [R1+0x1a28], R75 ;  /* 0x001a284b01007387 */ /* 0x0003e80000100800 */
[----:B------:R-:W-:Y:S01]  /*36600*/  STL [R1+0x1a24], R76 ;  /* 0x001a244c01007387 */ /* 0x000fe20000100800 */
[----:B-1----:R-:W-:Y:S02]  /*36610*/  IMAD.MOV.U32 R6, RZ, RZ, R75 ;  /* 0x000000ffff067224 */ /* 0x002fe400078e004b */
[----:B------:R-:W-:Y:S01]  /*36620*/  IMAD.MOV.U32 R7, RZ, RZ, R76 ;  /* 0x000000ffff077224 */ /* 0x000fe200078e004c */
[----:B------:R1:W-:Y:S04]  /*36630*/  STL [R1+0x1a10], R68 ;  /* 0x001a104401007387 */ /* 0x0003e80000100800 */
[----:B------:R1:W-:Y:S04]  /*36640*/  LDGSTS.E [R0+0xc200], [R6.64], P1 ;  /* 0x0c20000006007fae */ /* 0x0003e80008921844 */
[----:B------:R1:W-:Y:S04]  /*36650*/  STL [R1+0x1a0c], R71 ;  /* 0x001a0c4701007387 */ /* 0x0003e80000100800 */
[----:B------:R-:W2:Y:S01]  /*36660*/  LDL.LU R75, [R1+0x19f0] ;  /* 0x0019f000014b7983 */ /* 0x000ea20000300800 */
[----:B-1----:R-:W-:-:S03]  /*36670*/  IMAD.MOV.U32 R6, RZ, RZ, R68 ;  /* 0x000000ffff067224 */ /* 0x002fc600078e0044 */
[----:B------:R-:W2:Y:S04]  /*36680*/  LDL.LU R68, [R1+0x19f8] ;  /* 0x0019f80001447983 */ /* 0x000ea80000300800 */
[----:B------:R-:W2:Y:S04]  /*36690*/  LDL.LU R184, [R1+0x1080] ;  /* 0x0010800001b87983 */ /* 0x000ea80000300800 */
[----:B------:R-:W2:Y:S04]  /*366a0*/  LDL.LU R185, [R1+0x1084] ;  /* 0x0010840001b97983 */ /* 0x000ea80000300800 */
[----:B------:R-:W2:Y:S01]  /*366b0*/  LDL.LU R186, [R1+0x1088] ;  /* 0x0010880001ba7983 */ /* 0x000ea20000300800 */
[----:B------:R-:W-:-:S03]  /*366c0*/  MOV R7, R71 ;  /* 0x0000004700077202 */ /* 0x000fc60000000f00 */
[----:B------:R-:W2:Y:S04]  /*366d0*/  LDL.LU R187, [R1+0x108c] ;  /* 0x00108c0001bb7983 */ /* 0x000ea80000300800 */
[----:B------:R-:W2:Y:S04]  /*366e0*/  LDL.LU R76, [R1+0x19ec] ;  /* 0x0019ec00014c7983 */ /* 0x000ea80000300800 */
[----:B------:R-:W2:Y:S01]  /*366f0*/  LDL.LU R71, [R1+0x19f4] ;  /* 0x0019f40001477983 */ /* 0x000ea20000300800 */
[----:B------:R-:W-:-:S03]  /*36700*/  IADD3 R70, P3, R70, R206, RZ ;  /* 0x000000ce46467210 */ /* 0x000fc60007f7e0ff */
[----:B------:R1:W-:Y:S02]  /*36710*/  LDGSTS.E [R0+0xc400], [R6.64], P1 ;  /* 0x0c40000006007fae */ /* 0x0003e40008921844 */
[----:B------:R-:W-:Y:S02]  /*36720*/  IMAD.X R73, R73, 0x1, R3, P3 ;  /* 0x0000000149497824 */ /* 0x000fe400018e0603 */
[----:B------:R-:W-:Y:S04]  /*36730*/  STL [R1+0x1a18], R70 ;  /* 0x001a184601007387 */ /* 0x000fe80000100800 */
[----:B------:R1:W-:Y:S04]  /*36740*/  STL [R1+0x1a14], R73 ;  /* 0x001a144901007387 */ /* 0x0003e80000100800 */
[----:B------:R-:W2:Y:S04]  /*36750*/  LDL.LU R180, [R1+0xfd0] ;  /* 0x000fd00001b47983 */ /* 0x000ea80000300800 */
[----:B------:R-:W2:Y:S01]  /*36760*/  LDL.LU R181, [R1+0xfd4] ;  /* 0x000fd40001b57983 */ /* 0x000ea20000300800 */
[----:B-1----:R-:W-:-:S02]  /*36770*/  IMAD.MOV.U32 R7, RZ, RZ, R73 ;  /* 0x000000ffff077224 */ /* 0x002fc400078e0049 */
[----:B------:R-:W-:Y:S01]  /*36780*/  IMAD.MOV.U32 R6, RZ, RZ, R70 ;  /* 0x000000ffff067224 */ /* 0x000fe200078e0046 */
[----:B------:R-:W2:Y:S04]  /*36790*/  LDL.LU R73, [R1+0x19dc] ;  /* 0x0019dc0001497983 */ /* 0x000ea80000300800 */
[----:B------:R-:W2:Y:S01]  /*367a0*/  LDL.LU R70, [R1+0x19e0] ;  /* 0x0019e00001467983 */ /* 0x000ea20000300800 */
[----:B------:R-:W-:-:S03]  /*367b0*/  ISETP.GT.AND P2, PT, R2, 0x1c, PT ;  /* 0x0000001c0200780c */ /* 0x000fc60003f44270 */
[----:B------:R1:W-:Y:S01]  /*367c0*/  LDGSTS.E [R0+0xc600], [R6.64], P1 ;  /* 0x0c60000006007fae */ /* 0x0003e20008921844 */
[----:B------:R-:W-:-:S04]  /*367d0*/  SEL R5, RZ, 0x4, !P2 ;  /* 0x00000004ff057807 */ /* 0x000fc80005000000 */
[----:B------:R-:W-:-:S04]  /*367e0*/  SEL R5, R5, RZ, !P0 ;  /* 0x000000ff05057207 */ /* 0x000fc80004000000 */
[----:B------:R-:W-:Y:S01]  /*367f0*/  ISETP.NE.U32.AND P2, PT, R5, RZ, PT ;  /* 0x000000ff0500720c */ /* 0x000fe20003f45070 */
[----:B------:R-:W-:Y:S01]  /*36800*/  IMAD.MOV.U32 R182, RZ, RZ, R129 ;  /* 0x000000ffffb67224 */ /* 0x000fe200078e0081 */
[----:B------:R-:W-:Y:S01]  /*36810*/  MOV R183, R128 ;  /* 0x0000008000b77202 */ /* 0x000fe20000000f00 */
[----:B------:R-:W-:Y:S01]  /*36820*/  HMMA.1688.F32.TF32 R40, R164, R26, R80 ;  /* 0x0000001aa428723c */ /* 0x000fe20000081050 */
[----:B----4-:R-:W-:-:S05]  /*36830*/  IADD3 R74, P1, R74, R206, RZ ;  /* 0x000000ce4a4a7210 */ /* 0x010fca0007f3e0ff */
[----:B---3--:R-:W-:Y:S02]  /*36840*/  IMAD.X R77, R77, 0x1, R3, P1 ;  /* 0x000000014d4d7824 */ /* 0x008fe400008e0603 */
[----:B-1----:R-:W-:Y:S02]  /*36850*/  IMAD.MOV.U32 R6, RZ, RZ, R74 ;  /* 0x000000ffff067224 */ /* 0x002fe400078e004a */
[----:B------:R-:W-:Y:S01]  /*36860*/  IMAD.MOV.U32 R7, RZ, RZ, R77 ;  /* 0x000000ffff077224 */ /* 0x000fe200078e004d */
[----:B------:R1:W-:Y:S04]  /*36870*/  STL [R1+0x1a00], R74 ;  /* 0x001a004a01007387 */ /* 0x0003e80000100800 */
[----:B------:R-:W-:Y:S04]  /*36880*/  STL [R1+0x19fc], R77 ;  /* 0x0019fc4d01007387 */ /* 0x000fe80000100800 */
[----:B------:R3:W-:Y:S01]  /*36890*/  LDGSTS.E [R0+0xe000], [R6.64], P2 ;  /* 0x0e00000006007fae */ /* 0x0007e20009121844 */
[----:B--2---:R-:W-:-:S05]  /*368a0*/  IADD3 R69, P3, R69, R206, RZ ;  /* 0x000000ce45457210 */ /* 0x004fca0007f7e0ff */
[----:B------:R-:W-:Y:S01]  /*368b0*/  IMAD.X R72, R72, 0x1, R3, P3 ;  /* 0x0000000148487824 */ /* 0x000fe200018e0603 */
[----:B------:R-:W-:Y:S01]  /*368c0*/  STL [R1+0x1a08], R69 ;  /* 0x001a084501007387 */ /* 0x000fe20000100800 */
[----:B---3--:R-:W-:Y:S02]  /*368d0*/  MOV R6, R69 ;  /* 0x0000004500067202 */ /* 0x008fe40000000f00 */
[----:B------:R-:W-:Y:S01]  /*368e0*/  IMAD.MOV.U32 R7, RZ, RZ, R72 ;  /* 0x000000ffff077224 */ /* 0x000fe200078e0048 */
[----:B------:R2:W-:Y:S04]  /*368f0*/  STL [R1+0x1a04], R72 ;  /* 0x001a044801007387 */ /* 0x0005e80000100800 */
[----:B-1----:R-:W3:Y:S04]  /*36900*/  LDL.LU R74, [R1+0x19e4] ;  /* 0x0019e400014a7983 */ /* 0x002ee80000300800 */
[----:B------:R1:W-:Y:S04]  /*36910*/  LDGSTS.E [R0+0xe200], [R6.64], P2 ;  /* 0x0e20000006007fae */ /* 0x0003e80009121844 */
[----:B--2---:R-:W2:Y:S04]  /*36920*/  LDL.LU R72, [R1+0x19e8] ;  /* 0x0019e80001487983 */ /* 0x004ea80000300800 */
[----:B------:R-:W4:Y:S04]  /*36930*/  LDL.LU R69, [R1+0x19cc] ;  /* 0x0019cc0001457983 */ /* 0x000f280000300800 */
[----:B------:R-:W4:Y:S01]  /*36940*/  LDL.LU R5, [R1+0x19d0] ;  /* 0x0019d00001057983 */ /* 0x000f220000300800 */
[----:B------:R-:W-:-:S02]  /*36950*/  IADD3 R75, P1, R75, R206, RZ ;  /* 0x000000ce4b4b7210 */ /* 0x000fc40007f3e0ff */
[----:B------:R-:W-:-:S03]  /*36960*/  IADD3 R68, P3, R68, R206, RZ ;  /* 0x000000ce44447210 */ /* 0x000fc60007f7e0ff */
[----:B------:R-:W-:Y:S01]  /*36970*/  STL [R1+0x19f0], R75 ;  /* 0x0019f04b01007387 */ /* 0x000fe20000100800 */
[----:B-1----:R-:W-:Y:S02]  /*36980*/  IMAD.MOV.U32 R6, RZ, RZ, R75 ;  /* 0x000000ffff067224 */ /* 0x002fe400078e004b */
[--C-:B------:R-:W-:Y:S02]  /*36990*/  IMAD.X R76, R76, 0x1, R3.reuse, P1 ;  /* 0x000000014c4c7824 */ /* 0x100fe400008e0603 */
[----:B------:R-:W-:-:S03]  /*369a0*/  IMAD.X R71, R71, 0x1, R3, P3 ;  /* 0x0000000147477824 */ /* 0x000fc600018e0603 */
[----:B------:R-:W-:Y:S01]  /*369b0*/  MOV R7, R76 ;  /* 0x0000004c00077202 */ /* 0x000fe20000000f00 */
[----:B------:R-:W-:Y:S04]  /*369c0*/  STL [R1+0x19ec], R76 ;  /* 0x0019ec4c01007387 */ /* 0x000fe80000100800 */
[----:B------:R-:W-:Y:S04]  /*369d0*/  STL [R1+0x19f8], R68 ;  /* 0x0019f84401007387 */ /* 0x000fe80000100800 */
[----:B------:R1:W-:Y:S04]  /*369e0*/  STL [R1+0x19f4], R71 ;  /* 0x0019f44701007387 */ /* 0x0003e80000100800 */
[----:B------:R-:W4:Y:S04]  /*369f0*/  LDL.LU R79, [R1+0x19d4] ;  /* 0x0019d400014f7983 */ /* 0x000f280000300800 */
[----:B------:R1:W-:Y:S04]  /*36a00*/  LDGSTS.E [R0+0xe400], [R6.64], P2 ;  /* 0x0e40000006007fae */ /* 0x0003e80009121844 */
[----:B------:R-:W4:Y:S01]  /*36a10*/  LDL.LU R78, [R1+0x19d8] ;  /* 0x0019d800014e7983 */ /* 0x000f220000300800 */
[----:B-1----:R-:W-:-:S02]  /*36a20*/  IMAD.MOV.U32 R7, RZ, RZ, R71 ;  /* 0x000000ffff077224 */ /* 0x002fc400078e0047 */
[----:B------:R-:W-:Y:S01]  /*36a30*/  IMAD.MOV.U32 R6, RZ, RZ, R68 ;  /* 0x000000ffff067224 */ /* 0x000fe200078e0044 */
[----:B------:R-:W4:Y:S04]  /*36a40*/  LDL.LU R71, [R1+0x19bc] ;  /* 0x0019bc0001477983 */ /* 0x000f280000300800 */
[----:B------:R-:W4:Y:S01]  /*36a50*/  LDL.LU R68, [R1+0x19c0] ;  /* 0x0019c00001447983 */ /* 0x000f220000300800 */
[----:B------:R-:W-:Y:S03]  /*36a60*/  HMMA.1688.F32.TF32 R80, R160, R134, R180 ;  /* 0x00000086a050723c */ /* 0x000fe600000810b4 */
[----:B------:R1:W-:Y:S01]  /*36a70*/  LDGSTS.E [R0+0xe600], [R6.64], P2 ;  /* 0x0e60000006007fae */ /* 0x0003e20009121844 */
[----:B------:R-:W-:-:S05]  /*36a80*/  IADD3 R70, P2, R70, R206, RZ ;  /* 0x000000ce46467210 */ /* 0x000fca0007f5e0ff */
[----:B------:R-:W-:-:S04]  /*36a90*/  IMAD.X R73, R73, 0x1, R3, P2 ;  /* 0x0000000149497824 */ /* 0x000fc800010e0603 */
[----:B-1----:R-:W-:Y:S02]  /*36aa0*/  IMAD.MOV.U32 R7, RZ, RZ, R73 ;  /* 0x000000ffff077224 */ /* 0x002fe400078e0049 */
[----:B------:R-:W-:-:S08]  /*36ab0*/  IMAD.MOV.U32 R6, RZ, RZ, R70 ;  /* 0x000000ffff067224 */ /* 0x000fd000078e0046 */
[----:B------:R-:W-:Y:S04]  /*36ac0*/  STL.64 [R1+0x150], R80 ;  /* 0x0001505001007387 */ /* 0x000fe80000100a00 */
[----:B------:R-:W-:Y:S04]  /*36ad0*/  STL.64 [R1+0x158], R82 ;  /* 0x0001585201007387 */ /* 0x000fe80000100a00 */
[----:B------:R-:W-:Y:S04]  /*36ae0*/  STL [R1+0x19e0], R70 ;  /* 0x0019e04601007387 */ /* 0x000fe80000100800 */
[----:B------:R1:W-:Y:S04]  /*36af0*/  STL [R1+0x19dc], R73 ;  /* 0x0019dc4901007387 */ /* 0x0003e80000100800 */
[----:B------:R-:W4:Y:S04]  /*36b00*/  LDL.LU R77, [R1+0x19c4] ;  /* 0x0019c400014d7983 */ /* 0x000f280000300800 */
[----:B------:R-:W4:Y:S04]  /*36b10*/  LDL.LU R76, [R1+0x19c8] ;  /* 0x0019c800014c7983 */ /* 0x000f280000300800 */
[----:B-1----:R-:W4:Y:S04]  /*36b20*/  LDL.LU R73, [R1+0x19ac] ;  /* 0x0019ac0001497983 */ /* 0x002f280000300800 */
[----:B------:R-:W4:Y:S04]  /*36b30*/  LDL.LU R70, [R1+0x19b0] ;  /* 0x0019b00001467983 */ /* 0x000f280000300800 */
[----:B------:R-:W1:Y:S01]  /*36b40*/  S2R R148, SR_TID.X ;  /* 0x0000000000947919 */ /* 0x000e620000002100 */
[----:B------:R-:W-:-:S04]  /*36b50*/  ISETP.GT.AND P1, PT, R2, 0x1, PT ;  /* 0x000000010200780c */ /* 0x000fc80003f24270 */
[----:B------:R-:W-:-:S04]  /*36b60*/  SEL R0, RZ, 0x4, !P1 ;  /* 0x00000004ff007807 */ /* 0x000fc80004800000 */
[----:B------:R-:W-:-:S04]  /*36b70*/  SEL R0, R0, RZ, !P0 ;  /* 0x000000ff00007207 */ /* 0x000fc80004000000 */
[----:B------:R-:W-:Y:S02]  /*36b80*/  ISETP.NE.U32.AND P1, PT, R0, RZ, PT ;  /* 0x000000ff0000720c */ /* 0x000fe40003f25070 */
[----:B-1----:R-:W-:-:S05]  /*36b90*/  LOP3.LUT R148, R148, 0x7f, RZ, 0xc0, !PT ;  /* 0x0000007f94947812 */ /* 0x002fca00078ec0ff */
[----:B------:R-:W-:-:S05]  /*36ba0*/  IMAD.SHL.U32 R148, R148, 0x4, RZ ;  /* 0x0000000494947824 */ /* 0x000fca00078e00ff */
[----:B------:R-:W-:-:S04]  /*36bb0*/  LOP3.LUT R75, R148, 0x20, RZ, 0x3c, !PT ;  /* 0x00000020944b7812 */ /* 0x000fc800078e3cff */
[----:B------:R-:W-:-:S05]  /*36bc0*/  LEA R0, R93, R75, 0x10 ;  /* 0x0000004b5d007211 */ /* 0x000fca00078e80ff */
[----:B------:R1:W-:Y:S01]  /*36bd0*/  LDGSTS.E [R0+0x800], [R6.64], P1 ;  /* 0x0080000006007fae */ /* 0x0003e20008921844 */
[----:B--2---:R-:W-:-:S05]  /*36be0*/  IADD3 R72, P2, R72, R206, RZ ;  /* 0x000000ce48487210 */ /* 0x004fca0007f5e0ff */
[--C-:B---3--:R-:W-:Y:S01]  /*36bf0*/  IMAD.X R74, R74, 0x1, R3.reuse, P2 ;  /* 0x000000014a4a7824 */ /* 0x108fe200010e0603 */
[----:B----4-:R-:W-:Y:S01]  /*36c00*/  IADD3 R5, P3, R5, R206, RZ ;  /* 0x000000ce05057210 */ /* 0x010fe20007f7e0ff */
[----:B------:R-:W-:Y:S01]  /*36c10*/  STL [R1+0x19e8], R72 ;  /* 0x0019e84801007387 */ /* 0x000fe20000100800 */
[----:B-1----:R-:W-:Y:S01]  /*36c20*/  MOV R6, R72 ;  /* 0x0000004800067202 */ /* 0x002fe20000000f00 */
[----:B------:R-:W-:Y:S02]  /*36c30*/  IMAD.MOV.U32 R7, RZ, RZ, R74 ;  /* 0x000000ffff077224 */ /* 0x000fe400078e004a */
[----:B------:R-:W-:Y:S01]  /*36c40*/  IMAD.X R69, R69, 0x1, R3, P3 ;  /* 0x0000000145457824 */ /* 0x000fe200018e0603 */
[----:B------:R1:W-:Y:S04]  /*36c50*/  STL [R1+0x19e4], R74 ;  /* 0x0019e44a01007387 */ /* 0x0003e80000100800 */
[----:B------:R-:W-:Y:S04]  /*36c60*/  STL [R1+0x19d0], R5 ;  /* 0x0019d00501007387 */ /* 0x000fe80000100800 */
[----:B------:R2:W-:Y:S04]  /*36c70*/  STL [R1+0x19cc], R69 ;  /* 0x0019cc4501007387 */ /* 0x0005e80000100800 */
[----:B------:R-:W3:Y:S04]  /*36c80*/  LDL.LU R75, [R1+0x19b4] ;  /* 0x0019b400014b7983 */ /* 0x000ee80000300800 */
[----:B------:R4:W-:Y:S04]  /*36c90*/  LDGSTS.E [R0+0xa00], [R6.64], P1 ;  /* 0x00a0000006007fae */ /* 0x0009e80008921844 */
[----:B-1----:R-:W3:Y:S04]  /*36ca0*/  LDL.LU R74, [R1+0x19b8] ;  /* 0x0019b800014a7983 */ /* 0x002ee80000300800 */
[----:B------:R-:W3:Y:S01]  /*36cb0*/  LDL.LU R72, [R1+0x199c] ;  /* 0x00199c0001487983 */ /* 0x000ee20000300800 */
[----:B----4-:R-:W-:-:S03]  /*36cc0*/  IMAD.MOV.U32 R7, RZ, RZ, R69 ;  /* 0x000000ffff077224 */ /* 0x010fc600078e0045 */
[----:B--2---:R-:W2:Y:S01]  /*36cd0*/  LDL.LU R69, [R1+0x19a0] ;  /* 0x0019a00001457983 */ /* 0x004ea20000300800 */
[----:B------:R-:W-:-:S05]  /*36ce0*/  IMAD.MOV.U32 R6, RZ, RZ, R5 ;  /* 0x000000ffff067224 */ /* 0x000fca00078e0005 */
[----:B------:R1:W-:Y:S01]  /*36cf0*/  LDGSTS.E [R0+0xc00], [R6.64], P1 ;  /* 0x00c0000006007fae */ /* 0x0003e20008921844 */
[----:B------:R-:W-:-:S05]  /*36d00*/  IADD3 R78, P3, R78, R206, RZ ;  /* 0x000000ce4e4e7210 */ /* 0x000fca0007f7e0ff */
[----:B------:R-:W-:Y:S01]  /*36d10*/  IMAD.X R79, R79, 0x1, R3, P3 ;  /* 0x000000014f4f7824 */ /* 0x000fe200018e0603 */
[----:B------:R-:W-:Y:S01]  /*36d20*/  STL [R1+0x19d8], R78 ;  /* 0x0019d84e01007387 */ /* 0x000fe20000100800 */
[----:B-1----:R-:W-:Y:S01]  /*36d30*/  IMAD.MOV.U32 R6, RZ, RZ, R78 ;  /* 0x000000ffff067224 */ /* 0x002fe200078e004e */
[----:B------:R-:W-:Y:S02]  /*36d40*/  IADD3 R68, P4, R68, R206, RZ ;  /* 0x000000ce44447210 */ /* 0x000fe40007f9e0ff */
[----:B------:R1:W-:Y:S02]  /*36d50*/  STL [R1+0x19d4], R79 ;  /* 0x0019d44f01007387 */ /* 0x0003e40000100800 */
[----:B------:R-:W-:Y:S01]  /*36d60*/  IADD3.X R71, R71, R3, RZ, P4, !PT ;  /* 0x0000000347477210 */ /* 0x000fe200027fe4ff */
[----:B------:R-:W-:Y:S01]  /*36d70*/  IMAD.MOV.U32 R7, RZ, RZ, R79 ;  /* 0x000000ffff077224 */ /* 0x000fe200078e004f */
[----:B------:R-:W-:Y:S04]  /*36d80*/  STL [R1+0x19c0], R68 ;  /* 0x0019c04401007387 */ /* 0x000fe80000100800 */
[----:B------:R4:W-:Y:S04]  /*36d90*/  STL [R1+0x19bc], R71 ;  /* 0x0019bc4701007387 */ /* 0x0009e80000100800 */
[----:B-1----:R-:W2:Y:S04]  /*36da0*/  LDL.LU R79, [R1+0x19a4] ;  /* 0x0019a400014f7983 */ /* 0x002ea80000300800 */
[----:B------:R-:W2:Y:S04]  /*36db0*/  LDL.LU R78, [R1+0x19a8] ;  /* 0x0019a800014e7983 */ /* 0x000ea80000300800 */
[----:B------:R1:W-:Y:S01]  /*36dc0*/  LDGSTS.E [R0+0xe00], [R6.64], P1 ;  /* 0x00e0000006007fae */ /* 0x0003e20008921844 */
[----:B------:R-:W-:Y:S01]  /*36dd0*/  ISETP.GT.AND P2, PT, R2, 0x5, PT ;  /* 0x000000050200780c */ /* 0x000fe20003f44270 */
[----:B-1----:R-:W-:-:S02]  /*36de0*/  IMAD.MOV.U32 R7, RZ, RZ, R71 ;  /* 0x000000ffff077224 */ /* 0x002fc400078e0047 */
[----:B------:R-:W-:Y:S01]  /*36df0*/  IMAD.MOV.U32 R6, RZ, RZ, R68 ;  /* 0x000000ffff067224 */ /* 0x000fe200078e0044 */
[----:B----4-:R-:W4:Y:S04]  /*36e00*/  LDL.LU R71, [R1+0x198c] ;  /* 0x00198c0001477983 */ /* 0x010f280000300800 */
[----:B------:R-:W4:Y:S01]  /*36e10*/  LDL.LU R68, [R1+0x1990] ;  /* 0x0019900001447983 */ /* 0x000f220000300800 */
[----:B------:R-:W-:-:S04]  /*36e20*/  SEL R5, RZ, 0x4, !P2 ;  /* 0x00000004ff057807 */ /* 0x000fc80005000000 */
[----:B------:R-:W-:-:S04]  /*36e30*/  SEL R5, R5, RZ, !P0 ;  /* 0x000000ff05057207 */ /* 0x000fc80004000000 */
[----:B------:R-:W-:Y:S02]  /*36e40*/  ISETP.NE.U32.AND P2, PT, R5, RZ, PT ;  /* 0x000000ff0500720c */ /* 0x000fe40003f45070 */
[-C--:B------:R-:W-:Y:S02]  /*36e50*/  IADD3 R76, P1, R76, R206.reuse, RZ ;  /* 0x000000ce4c4c7210 */ /* 0x080fe40007f3e0ff */
[----:B------:R-:W-:Y:S02]  /*36e60*/  IADD3 R70, P3, R70, R206, RZ ;  /* 0x000000ce46467210 */ /* 0x000fe40007f7e0ff */
[----:B------:R-:W-:Y:S01]  /*36e70*/  IADD3.X R77, R77, R3, RZ, P1, !PT ;  /* 0x000000034d4d7210 */ /* 0x000fe20000ffe4ff */
[----:B------:R-:W-:Y:S02]  /*36e80*/  STL [R1+0x19c8], R76 ;  /* 0x0019c84c01007387 */ /* 0x000fe40000100800 */
[----:B------:R-:W-:Y:S02]  /*36e90*/  IMAD.X R73, R73, 0x1, R3, P3 ;  /* 0x0000000149497824 */ /* 0x000fe400018e0603 */
[----:B------:R1:W-:Y:S04]  /*36ea0*/  STL [R1+0x19c4], R77 ;  /* 0x0019c44d01007387 */ /* 0x0003e80000100800 */
[----:B------:R1:W-:Y:S04]  /*36eb0*/  LDGSTS.E [R0+0x2800], [R6.64], P2 ;  /* 0x0280000006007fae */ /* 0x0003e80009121844 */
[----:B------:R-:W-:Y:S04]  /*36ec0*/  STL [R1+0x19b0], R70 ;  /* 0x0019b04601007387 */ /* 0x000fe80000100800 */
[----:B------:R1:W-:Y:S02]  /*36ed0*/  STL [R1+0x19ac], R73 ;  /* 0x0019ac4901007387 */ /* 0x0003e40000100800 */
[----:B-1----:R-:W-:-:S02]  /*36ee0*/  IMAD.MOV.U32 R6, RZ, RZ, R76 ;  /* 0x000000ffff067224 */ /* 0x002fc400078e004c */
[----:B------:R-:W-:Y:S02]  /*36ef0*/  IMAD.MOV.U32 R7, RZ, RZ, R77 ;  /* 0x000000ffff077224 */ /* 0x000fe400078e004d */
[----:B------:R-:W4:Y:S04]  /*36f00*/  LDL.LU R77, [R1+0x1994] ;  /* 0x00199400014d7983 */ /* 0x000f280000300800 */
[----:B------:R1:W-:Y:S04]  /*36f10*/  LDGSTS.E [R0+0x2a00], [R6.64], P2 ;  /* 0x02a0000006007fae */ /* 0x0003e80009121844 */
[----:B------:R-:W4:Y:S01]  /*36f20*/  LDL.LU R76, [R1+0x1998] ;  /* 0x00199800014c7983 */ /* 0x000f220000300800 */
[----:B-1----:R-:W-:Y:S01]  /*36f30*/  MOV R7, R73 ;  /* 0x0000004900077202 */ /* 0x002fe20000000f00 */
[----:B------:R-:W-:-:S02]  /*36f40*/  IMAD.MOV.U32 R6, RZ, RZ, R70 ;  /* 0x000000ffff067224 */ /* 0x000fc400078e0046 */
[----:B------:R-:W4:Y:S04]  /*36f50*/  LDL.LU R73, [R1+0x197c] ;  /* 0x00197c0001497983 */ /* 0x000f280000300800 */
[----:B------:R-:W4:Y:S01]  /*36f60*/  LDL.LU R70, [R1+0x1980] ;  /* 0x0019800001467983 */ /* 0x000f220000300800 */
[----:B------:R-:W-:-:S03]  /*36f70*/  ISETP.GT.AND P1, PT, R2, 0x9, PT ;  /* 0x000000090200780c */ /* 0x000fc60003f24270 */
[----:B------:R1:W-:Y:S01]  /*36f80*/  LDGSTS.E [R0+0x2c00], [R6.64], P2 ;  /* 0x02c0000006007fae */ /* 0x0003e20009121844 */
[----:B------:R-:W-:-:S04]  /*36f90*/  SEL R5, RZ, 0x4, !P1 ;  /* 0x00000004ff057807 */ /* 0x000fc80004800000 */
[----:B------:R-:W-:-:S04]  /*36fa0*/  SEL R5, R5, RZ, !P0 ;  /* 0x000000ff05057207 */ /* 0x000fc80004000000 */
[----:B------:R-:W-:Y:S02]  /*36fb0*/  ISETP.NE.U32.AND P1, PT, R5, RZ, PT ;  /* 0x000000ff0500720c */ /* 0x000fe40003f25070 */
[----:B---3--:R-:W-:-:S05]  /*36fc0*/  IADD3 R74, P3, R74, R206, RZ ;  /* 0x000000ce4a4a7210 */ /* 0x008fca0007f7e0ff */
[--C-:B------:R-:W-:Y:S01]  /*36fd0*/  IMAD.X R75, R75, 0x1, R3.reuse, P3 ;  /* 0x000000014b4b7824 */ /* 0x100fe200018e0603 */
[-C--:B--2---:R-:W-:Y:S01]  /*36fe0*/  IADD3 R69, P4, R69, R206.reuse, RZ ;  /* 0x000000ce45457210 */ /* 0x084fe20007f9e0ff */
[----:B------:R-:W-:Y:S04]  /*36ff0*/  STL [R1+0x19b8], R74 ;  /* 0x0019b84a01007387 */ /* 0x000fe80000100800 */
[----:B------:R-:W-:Y:S01]  /*37000*/  IMAD.X R72, R72, 0x1, R3, P4 ;  /* 0x0000000148487824 */ /* 0x000fe200020e0603 */
[----:B------:R2:W-:Y:S01]  /*37010*/  STL [R1+0x19b4], R75 ;  /* 0x0019b44b01007387 */ /* 0x0005e20000100800 */
[----:B-1----:R-:W-:Y:S02]  /*37020*/  IMAD.MOV.U32 R6, RZ, RZ, R74 ;  /* 0x000000ffff067224 */ /* 0x002fe400078e004a */
[----:B------:R-:W-:Y:S01]  /*37030*/  IMAD.MOV.U32 R7, RZ, RZ, R75 ;  /* 0x000000ffff077224 */ /* 0x000fe200078e004b */
[----:B------:R-:W-:Y:S04]  /*37040*/  STL [R1+0x19a0], R69 ;  /* 0x0019a04501007387 */ /* 0x000fe80000100800 */
[----:B------:R1:W-:Y:S04]  /*37050*/  STL [R1+0x199c], R72 ;  /* 0x00199c4801007387 */ /* 0x0003e80000100800 */
[----:B--2---:R-:W2:Y:S04]  /*37060*/  LDL.LU R75, [R1+0x1984] ;  /* 0x00198400014b7983 */ /* 0x004ea80000300800 */
[----:B------:R-:W3:Y:S04]  /*37070*/  LDL.LU R74, [R1+0x1988] ;  /* 0x00198800014a7983 */ /* 0x000ee80000300800 */
[----:B------:R1:W-:Y:S02]  /*37080*/  LDGSTS.E [R0+0x2e00], [R6.64], P2 ;  /* 0x02e0000006007fae */ /* 0x0003e40009121844 */
[----:B-1----:R-:W-:Y:S01]  /*37090*/  IMAD.MOV.U32 R7, RZ, RZ, R72 ;  /* 0x000000ffff077224 */ /* 0x002fe200078e0048 */
[----:B------:R-:W-:Y:S01]  /*370a0*/  MOV R6, R69 ;  /* 0x0000004500067202 */ /* 0x000fe20000000f00 */
[----:B------:R-:W2:Y:S04]  /*370b0*/  LDL.LU R72, [R1+0x196c] ;  /* 0x00196c0001487983 */ /* 0x000ea80000300800 */
[----:B------:R-:W2:Y:S04]  /*370c0*/  LDL.LU R69, [R1+0x1970] ;  /* 0x0019700001457983 */ /* 0x000ea80000300800 */
[----:B------:R1:W-:Y:S01]  /*370d0*/  LDGSTS.E [R0+0x4800], [R6.64], P1 ;  /* 0x0480000006007fae */ /* 0x0003e20008921844 */
[----:B------:R-:W-:-:S05]  /*370e0*/  IADD3 R78, P2, R78, R206, RZ ;  /* 0x000000ce4e4e7210 */ /* 0x000fca0007f5e0ff */
[----:B------:R-:W-:Y:S01]  /*370f0*/  IMAD.X R79, R79, 0x1, R3, P2 ;  /* 0x000000014f4f7824 */ /* 0x000fe200010e0603 */
[----:B------:R-:W-:Y:S01]  /*37100*/  STL [R1+0x19a8], R78 ;  /* 0x0019a84e01007387 */ /* 0x000fe20000100800 */
[----:B-1----:R-:W-:-:S03]  /*37110*/  IMAD.MOV.U32 R6, RZ, RZ, R78 ;  /* 0x000000ffff067224 */ /* 0x002fc600078e004e */
[----:B------:R-:W-:Y:S01]  /*37120*/  MOV R7, R79 ;  /* 0x0000004f00077202 */ /* 0x000fe20000000f00 */
[----:B------:R1:W-:Y:S04]  /*37130*/  STL [R1+0x19a4], R79 ;  /* 0x0019a44f01007387 */ /* 0x0003e80000100800 */
[----:B------:R1:W-:Y:S01]  /*37140*/  LDGSTS.E [R0+0x4a00], [R6.64], P1 ;  /* 0x04a0000006007fae */ /* 0x0003e20008921844 */
[----:B----4-:R-:W-:-:S05]  /*37150*/  IADD3 R68, P3, R68, R206, RZ ;  /* 0x000000ce44447210 */ /* 0x010fca0007f7e0ff */
[----:B------:R-:W-:Y:S01]  /*37160*/  IMAD.X R71, R71, 0x1, R3, P3 ;  /* 0x0000000147477824 */ /* 0x000fe200018e0603 */
[----:B------:R-:W-:Y:S01]  /*37170*/  STL [R1+0x1990], R68 ;  /* 0x0019904401007387 */ /* 0x000fe20000100800 */
[----:B-1----:R-:W-:-:S03]  /*37180*/  IMAD.MOV.U32 R6, RZ, RZ, R68 ;  /* 0x000000ffff067224 */ /* 0x002fc600078e0044 */
[----:B------:R1:W-:Y:S01]  /*37190*/  STL [R1+0x198c], R71 ;  /* 0x00198c4701007387 */ /* 0x0003e20000100800 */
[----:B------:R-:W-:-:S03]  /*371a0*/  IMAD.MOV.U32 R7, RZ, RZ, R71 ;  /* 0x000000ffff077224 */ /* 0x000fc600078e0047 */
[----:B------:R-:W2:Y:S04]  /*371b0*/  LDL.LU R79, [R1+0x1974] ;  /* 0x00197400014f7983 */ /* 0x000ea80000300800 */
[----:B------:R-:W2:Y:S04]  /*371c0*/  LDL.LU R78, [R1+0x1978] ;  /* 0x00197800014e7983 */ /* 0x000ea80000300800 */
[----:B-1----:R-:W2:Y:S04]  /*371d0*/  LDL.LU R71, [R1+0x195c] ;  /* 0x00195c0001477983 */ /* 0x002ea80000300800 */
[----:B------:R-:W2:Y:S04]  /*371e0*/  LDL.LU R68, [R1+0x1960] ;  /* 0x0019600001447983 */ /* 0x000ea80000300800 */
[----:B------:R1:W-:Y:S01]  /*371f0*/  LDGSTS.E [R0+0x4c00], [R6.64], P1 ;  /* 0x04c0000006007fae */ /* 0x0003e20008921844 */
[----:B------:R-:W-:-:S05]  /*37200*/  IADD3 R76, P3, R76, R206, RZ ;  /* 0x000000ce4c4c7210 */ /* 0x000fca0007f7e0ff */
[----:B------:R-:W-:Y:S01]  /*37210*/  IMAD.X R77, R77, 0x1, R3, P3 ;  /* 0x000000014d4d7824 */ /* 0x000fe200018e0603 */
[----:B-1----:R-:W-:Y:S01]  /*37220*/  MOV R6, R76 ;  /* 0x0000004c00067202 */ /* 0x002fe20000000f00 */
[----:B------:R-:W-:Y:S01]  /*37230*/  STL [R1+0x1998], R76 ;  /* 0x0019984c01007387 */ /* 0x000fe20000100800 */
[----:B------:R-:W-:Y:S01]  /*37240*/  IADD3 R70, P4, R70, R206, RZ ;  /* 0x000000ce46467210 */ /* 0x000fe20007f9e0ff */
        /* <DEDUP_REMOVED lines=8> */
[----:B------:R-:W-:-:S02]  /*372d0*/  IMAD.MOV.U32 R7, RZ, RZ, R73 ;  /* 0x000000ffff077224 */ /* 0x000fc400078e0049 */
        /* <DEDUP_REMOVED lines=9> */
[----:B---3--:R-:W-:-:S05]  /*37370*/  IADD3 R74, P1, R74, R206, RZ ;  /* 0x000000ce4a4a7210 */ /* 0x008fca0007f3e0ff */
[----:B--2---:R-:W-:Y:S02]  /*37380*/  IMAD.X R75, R75, 0x1, R3, P1 ;  /* 0x000000014b4b7824 */ /* 0x004fe400008e0603 */
[----:B-1----:R-:W-:Y:S02]  /*37390*/  IMAD.MOV.U32 R6, RZ, RZ, R74 ;  /* 0x000000ffff067224 */ /* 0x002fe400078e004a */
[----:B------:R-:W-:Y:S01]  /*373a0*/  IMAD.MOV.U32 R7, RZ, RZ, R75 ;  /* 0x000000ffff077224 */ /* 0x000fe200078e004b */
[----:B------:R1:W-:Y:S04]  /*373b0*/  STL [R1+0x1988], R74 ;  /* 0x0019884a01007387 */ /* 0x0003e80000100800 */
[----:B------:R-:W-:Y:S04]  /*373c0*/  STL [R1+0x1984], R75 ;  /* 0x0019844b01007387 */ /* 0x000fe80000100800 */
[----:B------:R2:W-:Y:S01]  /*373d0*/  LDGSTS.E [R0+0x6a00], [R6.64], P2 ;  /* 0x06a0000006007fae */ /* 0x0005e20009121844 */
[----:B------:R-:W-:-:S04]  /*373e0*/  IADD3 R69, P3, R69, R206, RZ ;  /* 0x000000ce45457210 */ /* 0x000fc80007f7e0ff */
[----:B------:R-:W-:Y:S01]  /*373f0*/  IADD3.X R72, R72, R3, RZ, P3, !PT ;  /* 0x0000000348487210 */ /* 0x000fe20001ffe4ff */
[----:B------:R3:W-:Y:S01]  /*37400*/  STL [R1+0x1970], R69 ;  /* 0x0019704501007387 */ /* 0x0007e20000100800 */
[----:B--2---:R-:W-:-:S03]  /*37410*/  IMAD.MOV.U32 R6, RZ, RZ, R69 ;  /* 0x000000ffff067224 */ /* 0x004fc600078e0045 */
[----:B------:R2:W-:Y:S04]  /*37420*/  STL [R1+0x196c], R72 ;  /* 0x00196c4801007387 */ /* 0x0005e80000100800 */
[----:B-1----:R-:W4:Y:S04]  /*37430*/  LDL.LU R74, [R1+0x1954] ;  /* 0x00195400014a7983 */ /* 0x002f280000300800 */
[----:B---3--:R-:W3:Y:S01]  /*37440*/  LDL.LU R69, [R1+0x1958] ;  /* 0x0019580001457983 */ /* 0x008ee20000300800 */
[----:B------:R-:W-:-:S03]  /*37450*/  IMAD.MOV.U32 R7, RZ, RZ, R72 ;  /* 0x000000ffff077224 */ /* 0x000fc600078e0048 */
[----:B------:R-:W4:Y:S04]  /*37460*/  LDL.LU R75, [R1+0x193c] ;  /* 0x00193c00014b7983 */ /* 0x000f280000300800 */
[----:B--2---:R-:W2:Y:S04]  /*37470*/  LDL.LU R72, [R1+0x1940] ;  /* 0x0019400001487983 */ /* 0x004ea80000300800 */
        /* <DEDUP_REMOVED lines=11> */
[----:B------:R-:W2:Y:S04]  /*37530*/  LDL.LU R79, [R1+0x1944] ;  /* 0x00194400014f7983 */ /* 0x000ea80000300800 */
[----:B------:R-:W2:Y:S01]  /*37540*/  LDL.LU R78, [R1+0x1948] ;  /* 0x00194800014e7983 */ /* 0x000ea20000300800 */
[----:B------:R-:W-:-:S03]  /*37550*/  ISETP.GT.AND P1, PT, R2, 0x11, PT ;  /* 0x000000110200780c */ /* 0x000fc60003f24270 */
[----:B------:R1:W-:Y:S01]  /*37560*/  LDGSTS.E [R0+0x6e00], [R6.64], P2 ;  /* 0x06e0000006007fae */ /* 0x0003e20009121844 */
[----:B------:R-:W-:Y:S02]  /*37570*/  SEL R5, RZ, 0x4, !P1 ;  /* 0x00000004ff057807 */ /* 0x000fe40004800000 */
[----:B-1----:R-:W-:Y:S01]  /*37580*/  MOV R7, R71 ;  /* 0x0000004700077202 */ /* 0x002fe20000000f00 */
[----:B------:R-:W-:Y:S01]  /*37590*/  IMAD.MOV.U32 R6, RZ, RZ, R68 ;  /* 0x000000ffff067224 */ /* 0x000fe200078e0044 */
[----:B------:R-:W2:Y:S04]  /*375a0*/  LDL.LU R71, [R1+0x192c] ;  /* 0x00192c0001477983 */ /* 0x000ea80000300800 */
[----:B------:R-:W2:Y:S01]  /*375b0*/  LDL.LU R68, [R1+0x1930] ;  /* 0x0019300001447983 */ /* 0x000ea20000300800 */
[----:B------:R-:W-:-:S04]  /*375c0*/  SEL R5, R5, RZ, !P0 ;  /* 0x000000ff05057207 */ /* 0x000fc80004000000 */
[----:B------:R-:W-:Y:S02]  /*375d0*/  ISETP.NE.U32.AND P1, PT, R5, RZ, PT ;  /* 0x000000ff0500720c */ /* 0x000fe40003f25070 */
[----:B------:R-:W-:-:S11]  /*375e0*/  IADD3 R76, P2, R76, R206, RZ ;  /* 0x000000ce4c4c7210 */ /* 0x000fd60007f5e0ff */
[----:B------:R1:W-:Y:S01]  /*375f0*/  LDGSTS.E [R0+0x8800], [R6.64], P1 ;  /* 0x0880000006007fae */ /* 0x0003e20008921844 */
[--C-:B------:R-:W-:Y:S01]  /*37600*/  IMAD.X R77, R77, 0x1, R3.reuse, P2 ;  /* 0x000000014d4d7824 */ /* 0x100fe200010e0603 */
[----:B------:R-:W-:Y:S02]  /*37610*/  IADD3 R70, P3, R70, R206, RZ ;  /* 0x000000ce46467210 */ /* 0x000fe40007f7e0ff */
[----:B------:R-:W-:Y:S03]  /*37620*/  STL [R1+0x1968], R76 ;  /* 0x0019684c01007387 */ /* 0x000fe60000100800 */
[----:B------:R-:W-:Y:S01]  /*37630*/  IMAD.X R73, R73, 0x1, R3, P3 ;  /* 0x0000000149497824 */ /* 0x000fe200018e0603 */
[----:B------:R1:W-:Y:S02]  /*37640*/  STL [R1+0x1964], R77 ;  /* 0x0019644d01007387 */ /* 0x0003e40000100800 */
[----:B-1----:R-:W-:-:S02]  /*37650*/  IMAD.MOV.U32 R6, RZ, RZ, R76 ;  /* 0x000000ffff067224 */ /* 0x002fc400078e004c */
[----:B------:R-:W-:Y:S01]  /*37660*/  IMAD.MOV.U32 R7, RZ, RZ, R77 ;  /* 0x000000ffff077224 */ /* 0x000fe200078e004d */
[----:B------:R-:W-:Y:S04]  /*37670*/  STL [R1+0x1950], R70 ;  /* 0x0019504601007387 */ /* 0x000fe80000100800 */
[----:B------:R1:W-:Y:S04]  /*37680*/  STL [R1+0x194c], R73 ;  /* 0x00194c4901007387 */ /* 0x0003e80000100800 */
[----:B------:R-:W2:Y:S04]  /*37690*/  LDL.LU R77, [R1+0x1934] ;  /* 0x00193400014d7983 */ /* 0x000ea80000300800 */
[----:B------:R1:W-:Y:S04]  /*376a0*/  LDGSTS.E [R0+0x8a00], [R6.64], P1 ;  /* 0x08a0000006007fae */ /* 0x0003e80008921844 */
[----:B------:R-:W2:Y:S01]  /*376b0*/  LDL.LU R76, [R1+0x1938] ;  /* 0x00193800014c7983 */ /* 0x000ea20000300800 */
[----:B-1----:R-:W-:Y:S01]  /*376c0*/  IMAD.MOV.U32 R7, RZ, RZ, R73 ;  /* 0x000000ffff077224 */ /* 0x002fe200078e0049 */
[----:B------:R-:W-:-:S02]  /*376d0*/  MOV R6, R70 ;  /* 0x0000004600067202 */ /* 0x000fc40000000f00 */
[----:B------:R-:W2:Y:S04]  /*376e0*/  LDL.LU R73, [R1+0x191c] ;  /* 0x00191c0001497983 */ /* 0x000ea80000300800 */
[----:B------:R-:W2:Y:S01]  /*376f0*/  LDL.LU R70, [R1+0x1920] ;  /* 0x0019200001467983 */ /* 0x000ea20000300800 */
[----:B------:R-:W-:-:S03]  /*37700*/  ISETP.GT.AND P2, PT, R2, 0x15, PT ;  /* 0x000000150200780c */ /* 0x000fc60003f44270 */
[----:B------:R1:W-:Y:S01]  /*37710*/  LDGSTS.E [R0+0x8c00], [R6.64], P1 ;  /* 0x08c0000006007fae */ /* 0x0003e20008921844 */
[----:B------:R-:W-:-:S04]  /*37720*/  SEL R5, RZ, 0x4, !P2 ;  /* 0x00000004ff057807 */ /* 0x000fc80005000000 */
[----:B------:R-:W-:-:S04]  /*37730*/  SEL R5, R5, RZ, !P0 ;  /* 0x000000ff05057207 */ /* 0x000fc80004000000 */
[----:B------:R-:W-:Y:S02]  /*37740*/  ISETP.NE.U32.AND P2, PT, R5, RZ, PT ;  /* 0x000000ff0500720c */ /* 0x000fe40003f45070 */
[----:B---3--:R-:W-:-:S05]  /*37750*/  IADD3 R69, P3, R69, R206, RZ ;  /* 0x000000ce45457210 */ /* 0x008fca0007f7e0ff */
[----:B----4-:R-:W-:Y:S01]  /*37760*/  IMAD.X R74, R74, 0x1, R3, P3 ;  /* 0x000000014a4a7824 */ /* 0x010fe200018e0603 */
[----:B--2---:R-:W-:Y:S01]  /*37770*/  IADD3 R72, P4, R72, R206, RZ ;  /* 0x000000ce48487210 */ /* 0x004fe20007f9e0ff */
[----:B------:R-:W-:Y:S01]  /*37780*/  STL [R1+0x1958], R69 ;  /* 0x0019584501007387 */ /* 0x000fe20000100800 */
[----:B-1----:R-:W-:Y:S02]  /*37790*/  IMAD.MOV.U32 R6, RZ, RZ, R69 ;  /* 0x000000ffff067224 */ /* 0x002fe400078e0045 */
[----:B------:R-:W-:Y:S01]  /*377a0*/  MOV R7, R74 ;  /* 0x0000004a00077202 */ /* 0x000fe20000000f00 */
[----:B------:R-:W-:Y:S01]  /*377b0*/  IMAD.X R75, R75, 0x1, R3, P4 ;  /* 0x000000014b4b7824 */ /* 0x000fe200020e0603 */
[----:B------:R1:W-:Y:S04]  /*377c0*/  STL [R1+0x1954], R74 ;  /* 0x0019544a01007387 */ /* 0x0003e80000100800 */
[----:B------:R-:W-:Y:S04]  /*377d0*/  STL [R1+0x1940], R72 ;  /* 0x0019404801007387 */ /* 0x000fe80000100800 */
[----:B------:R2:W-:Y:S04]  /*377e0*/  LDGSTS.E [R0+0x8e00], [R6.64], P1 ;  /* 0x08e0000006007fae */ /* 0x0005e80008921844 */
[----:B-1----:R-:W3:Y:S04]  /*377f0*/  LDL.LU R74, [R1+0x1928] ;  /* 0x00192800014a7983 */ /* 0x002ee80000300800 */
[----:B------:R1:W-:Y:S04]  /*37800*/  STL [R1+0x193c], R75 ;  /* 0x00193c4b01007387 */ /* 0x0003e80000100800 */
[----:B------:R-:W4:Y:S01]  /*37810*/  LDL.LU R69, [R1+0x1910] ;  /* 0x0019100001457983 */ /* 0x000f220000300800 */
[----:B--2---:R-:W-:-:S03]  /*37820*/  IMAD.MOV.U32 R7, RZ, RZ, R75 ;  /* 0x000000ffff077224 */ /* 0x004fc600078e004b */
[----:B-1----:R-:W2:Y:S01]  /*37830*/  LDL.LU R75, [R1+0x1924] ;  /* 0x00192400014b7983 */ /* 0x002ea20000300800 */
[----:B------:R-:W-:-:S03]  /*37840*/  IMAD.MOV.U32 R6, RZ, RZ, R72 ;  /* 0x000000ffff067224 */ /* 0x000fc600078e0048 */
[----:B------:R-:W2:Y:S04]  /*37850*/  LDL.LU R72, [R1+0x190c] ;  /* 0x00190c0001487983 */ /* 0x000ea80000300800 */
[----:B------:R1:W-:Y:S01]  /*37860*/  LDGSTS.E [R0+0xa800], [R6.64], P2 ;  /* 0x0a80000006007fae */ /* 0x0003e20009121844 */
[----:B------:R-:W-:-:S05]  /*37870*/  IADD3 R78, P1, R78, R206, RZ ;  /* 0x000000ce4e4e7210 */ /* 0x000fca0007f3e0ff */
[----:B------:R-:W-:Y:S01]  /*37880*/  IMAD.X R79, R79, 0x1, R3, P1 ;  /* 0x000000014f4f7824 */ /* 0x000fe200008e0603 */
[----:B-1----:R-:W-:-:S03]  /*37890*/  MOV R6, R78 ;  /* 0x0000004e00067202 */ /* 0x002fc60000000f00 */
[----:B------:R-:W-:Y:S01]  /*378a0*/  IMAD.MOV.U32 R7, RZ, RZ, R79 ;  /* 0x000000ffff077224 */ /* 0x000fe200078e004f */
[----:B------:R-:W-:Y:S04]  /*378b0*/  STL [R1+0x1948], R78 ;  /* 0x0019484e01007387 */ /* 0x000fe80000100800 */
[----:B------:R-:W-:Y:S04]  /*378c0*/  STL [R1+0x1944], R79 ;  /* 0x0019444f01007387 */ /* 0x000fe80000100800 */
[----:B------:R1:W-:Y:S01]  /*378d0*/  LDGSTS.E [R0+0xaa00], [R6.64], P2 ;  /* 0x0aa0000006007fae */ /* 0x0003e20009121844 */
[----:B------:R-:W-:-:S05]  /*378e0*/  IADD3 R68, P3, R68, R206, RZ ;  /* 0x000000ce44447210 */ /* 0x000fca0007f7e0ff */
[----:B------:R-:W-:Y:S01]  /*378f0*/  IMAD.X R71, R71, 0x1, R3, P3 ;  /* 0x0000000147477824 */ /* 0x000fe200018e0603 */
[----:B------:R-:W-:Y:S01]  /*37900*/  STL [R1+0x1930], R68 ;  /* 0x0019304401007387 */ /* 0x000fe20000100800 */
[----:B-1----:R-:W-:-:S03]  /*37910*/  IMAD.MOV.U32 R6, RZ, RZ, R68 ;  /* 0x000000ffff067224 */ /* 0x002fc600078e0044 */
[----:B------:R1:W-:Y:S01]  /*37920*/  STL [R1+0x192c], R71 ;  /* 0x00192c4701007387 */ /* 0x0003e20000100800 */
[----:B------:R-:W-:-:S05]  /*37930*/  IMAD.MOV.U32 R7, RZ, RZ, R71 ;  /* 0x000000ffff077224 */ /* 0x000fca00078e0047 */
[----:B------:R1:W-:Y:S04]  /*37940*/  LDGSTS.E [R0+0xac00], [R6.64], P2 ;  /* 0x0ac0000006007fae */ /* 0x0003e80009121844 */
[----:B-1----:R-:W2:Y:S04]  /*37950*/  LDL.LU R71, [R1+0x1914] ;  /* 0x0019140001477983 */ /* 0x002ea80000300800 */
[----:B------:R-:W2:Y:S01]  /*37960*/  LDL.LU R68, [R1+0x1918] ;  /* 0x0019180001447983 */ /* 0x000ea20000300800 */
[----:B------:R-:W-:-:S05]  /*37970*/  IADD3 R76, P3, R76, R206, RZ ;  /* 0x000000ce4c4c7210 */ /* 0x000fca0007f7e0ff */
[----:B------:R-:W-:Y:S01]  /*37980*/  IMAD.X R77, R77, 0x1, R3, P3 ;  /* 0x000000014d4d7824 */ /* 0x000fe200018e0603 */
[----:B------:R-:W-:Y:S01]  /*37990*/  STL [R1+0x1938], R76 ;  /* 0x0019384c01007387 */ /* 0x000fe20000100800 */
[----:B------:R-:W-:-:S03]  /*379a0*/  IADD3 R70, P4, R70, R206, RZ ;  /* 0x000000ce46467210 */ /* 0x000fc60007f9e0ff */
[----:B------:R1:W-:Y:S01]  /*379b0*/  STL [R1+0x1934], R77 ;  /* 0x0019344d01007387 */ /* 0x0003e20000100800 */
[----:B------:R-:W-:Y:S01]  /*379c0*/  IADD3.X R73, R73, R3, RZ, P4, !PT ;  /* 0x0000000349497210 */ /* 0x000fe200027fe4ff */
[----:B------:R-:W-:Y:S02]  /*379d0*/  IMAD.MOV.U32 R6, RZ, RZ, R76 ;  /* 0x000000ffff067224 */ /* 0x000fe400078e004c */
[----:B------:R-:W-:Y:S01]  /*379e0*/  STL [R1+0x1920], R70 ;  /* 0x0019204601007387 */ /* 0x000fe20000100800 */
[----:B------:R-:W-:-:S03]  /*379f0*/  IMAD.MOV.U32 R7, RZ, RZ, R77 ;  /* 0x000000ffff077224 */ /* 0x000fc600078e004d */
[----:B------:R1:W-:Y:S04]  /*37a00*/  STL [R1+0x191c], R73 ;  /* 0x00191c4901007387 */ /* 0x0003e80000100800 */
[----:B-1----:R-:W2:Y:S04]  /*37a10*/  LDL.LU R77, [R1+0x18fc] ;  /* 0x0018fc00014d7983 */ /* 0x002ea80000300800 */
        /* <DEDUP_REMOVED lines=9> */
[----:B------:R-:W-:Y:S01]  /*37ab0*/  ISETP.NE.U32.AND P1, PT, R5, RZ, PT ;  /* 0x000000ff0500720c */ /* 0x000fe20003f25070 */
[----:B------:R-:W-:Y:S11]  /*37ac0*/  HMMA.1688.F32.TF32 R128, R160, R130, R184 ;  /* 0x00000082a080723c */ /* 0x000ff600000810b8 */
[----:B------:R-:W-:Y:S01]  /*37ad0*/  @!UPT UIADD3 URZ, URZ, URZ, URZ ;  /* 0x0000003f3f3ff290 */ /* 0x000fe2000fffe03f */
[----:B------:R1:W-:Y:S01]  /*37ae0*/  LDGSTS.E [R0+0xc800], [R6.64], P1 ;  /* 0x0c80000006007fae */ /* 0x0003e20008921844 */
[-C--:B---3--:R-:W-:Y:S02]  /*37af0*/  IADD3 R74, P2, R74, R206.reuse, RZ ;  /* 0x000000ce4a4a7210 */ /* 0x088fe40007f5e0ff */
[----:B----4-:R-:W-:-:S03]  /*37b00*/  IADD3 R69, P3, R69, R206, RZ ;  /* 0x000000ce45457210 */ /* 0x010fc60007f7e0ff */
[----:B-1----:R-:W-:Y:S01]  /*37b10*/  IMAD.MOV.U32 R6, RZ, RZ, R74 ;  /* 0x000000ffff067224 */ /* 0x002fe200078e004a */
[----:B--2---:R-:W-:Y:S01]  /*37b20*/  IADD3.X R75, R75, R3, RZ, P2, !PT ;  /* 0x000000034b4b7210 */ /* 0x004fe200017fe4ff */
[----:B------:R1:W-:Y:S01]  /*37b30*/  STL [R1+0x1928], R74 ;  /* 0x0019284a01007387 */ /* 0x0003e20000100800 */
[----:B------:R-:W-:-:S03]  /*37b40*/  IMAD.X R72, R72, 0x1, R3, P3 ;  /* 0x0000000148487824 */ /* 0x000fc600018e0603 */
[----:B------:R-:W-:Y:S01]  /*37b50*/  IMAD.MOV.U32 R7, RZ, RZ, R75 ;  /* 0x000000ffff077224 */ /* 0x000fe200078e004b */
[----:B------:R-:W-:Y:S04]  /*37b60*/  STL [R1+0x1924], R75 ;  /* 0x0019244b01007387 */ /* 0x000fe80000100800 */
[----:B------:R3:W-:Y:S04]  /*37b70*/  STL [R1+0x1910], R69 ;  /* 0x0019104501007387 */ /* 0x0007e80000100800 */
[----:B------:R3:W-:Y:S04]  /*37b80*/  LDGSTS.E [R0+0xca00], [R6.64], P1 ;  /* 0x0ca0000006007fae */ /* 0x0007e80008921844 */
[----:B------:R4:W-:Y:S04]  /*37b90*/  STL [R1+0x190c], R72 ;  /* 0x00190c4801007387 */ /* 0x0009e80000100800 */
[----:B-1----:R-:W2:Y:S01]  /*37ba0*/  LDL.LU R74, [R1+0x18f0] ;  /* 0x0018f000014a7983 */ /* 0x002ea20000300800 */
[----:B---3--:R-:W-:-:S03]  /*37bb0*/  IMAD.MOV.U32 R6, RZ, RZ, R69 ;  /* 0x000000ffff067224 */ /* 0x008fc600078e0045 */
[----:B------:R-:W3:Y:S04]  /*37bc0*/  LDL.LU R69, [R1+0x18f8] ;  /* 0x0018f80001457983 */ /* 0x000ee80000300800 */
[----:B------:R-:W3:Y:S04]  /*37bd0*/  LDL.LU R184, [R1+0xf20] ;  /* 0x000f200001b87983 */ /* 0x000ee80000300800 */
[----:B------:R-:W3:Y:S04]  /*37be0*/  LDL.LU R185, [R1+0xf24] ;  /* 0x000f240001b97983 */ /* 0x000ee80000300800 */
[----:B------:R-:W3:Y:S04]  /*37bf0*/  LDL.LU R186, [R1+0xf28] ;  /* 0x000f280001ba7983 */ /* 0x000ee80000300800 */
[----:B------:R-:W3:Y:S01]  /*37c00*/  LDL.LU R187, [R1+0xf2c] ;  /* 0x000f2c0001bb7983 */ /* 0x000ee20000300800 */
[----:B------:R-:W-:-:S03]  /*37c10*/  MOV R7, R72 ;  /* 0x0000004800077202 */ /* 0x000fc60000000f00 */
[----:B------:R-:W3:Y:S04]  /*37c20*/  LDL.LU R75, [R1+0x18ec] ;  /* 0x0018ec00014b7983 */ /* 0x000ee80000300800 */
[----:B----4-:R-:W4:Y:S01]  /*37c30*/  LDL.LU R72, [R1+0x18f4] ;  /* 0x0018f40001487983 */ /* 0x010f220000300800 */
[----:B------:R-:W-:-:S03]  /*37c40*/  ISETP.GT.AND P2, PT, R2, 0x1d, PT ;  /* 0x0000001d0200780c */ /* 0x000fc60003f44270 */
[----:B------:R1:W-:Y:S01]  /*37c50*/  LDGSTS.E [R0+0xcc00], [R6.64], P1 ;  /* 0x0cc0000006007fae */ /* 0x0003e20008921844 */
[----:B------:R-:W-:-:S05]  /*37c60*/  IADD3 R68, P3, R68, R206, RZ ;  /* 0x000000ce44447210 */ /* 0x000fca0007f7e0ff */
[----:B------:R-:W-:Y:S01]  /*37c70*/  IMAD.X R71, R71, 0x1, R3, P3 ;  /* 0x0000000147477824 */ /* 0x000fe200018e0603 */
[----:B------:R-:W-:Y:S04]  /*37c80*/  STL [R1+0x1918], R68 ;  /* 0x0019184401007387 */ /* 0x000fe80000100800 */
[----:B------:R1:W-:Y:S04]  /*37c90*/  STL [R1+0x1914], R71 ;  /* 0x0019144701007387 */ /* 0x0003e80000100800 */
[----:B------:R-:W4:Y:S04]  /*37ca0*/  LDL.LU R180, [R1+0xe00] ;  /* 0x000e000001b47983 */ /* 0x000f280000300800 */
[----:B------:R-:W4:Y:S04]  /*37cb0*/  LDL.LU R181, [R1+0xe04] ;  /* 0x000e040001b57983 */ /* 0x000f280000300800 */
[----:B------:R-:W4:Y:S04]  /*37cc0*/  LDL.LU R182, [R1+0xe08] ;  /* 0x000e080001b67983 */ /* 0x000f280000300800 */
[----:B------:R-:W4:Y:S01]  /*37cd0*/  LDL.LU R183, [R1+0xe0c] ;  /* 0x000e0c0001b77983 */ /* 0x000f220000300800 */
[----:B------:R-:W-:Y:S01]  /*37ce0*/  SEL R5, RZ, 0x4, !P2 ;  /* 0x00000004ff057807 */ /* 0x000fe20005000000 */
[----:B-1----:R-:W-:-:S02]  /*37cf0*/  IMAD.MOV.U32 R6, RZ, RZ, R68 ;  /* 0x000000ffff067224 */ /* 0x002fc400078e0044 */
[----:B------:R-:W-:Y:S01]  /*37d00*/  IMAD.MOV.U32 R7, RZ, RZ, R71 ;  /* 0x000000ffff077224 */ /* 0x000fe200078e0047 */
[----:B------:R-:W-:Y:S01]  /*37d10*/  SEL R5, R5, RZ, !P0 ;  /* 0x000000ff05057207 */ /* 0x000fe20004000000 */
[----:B------:R-:W4:Y:S04]  /*37d20*/  LDL.LU R71, [R1+0x16e4] ;  /* 0x0016e40001477983 */ /* 0x000f280000300800 */
[----:B------:R-:W4:Y:S01]  /*37d30*/  LDL.LU R68, [R1+0x16e8] ;  /* 0x0016e80001447983 */ /* 0x000f220000300800 */
[----:B------:R-:W-:-:S03]  /*37d40*/  ISETP.NE.U32.AND P2, PT, R5, RZ, PT ;  /* 0x000000ff0500720c */ /* 0x000fc60003f45070 */
[----:B------:R1:W-:Y:S01]  /*37d50*/  LDGSTS.E [R0+0xce00], [R6.64], P1 ;  /* 0x0ce0000006007fae */ /* 0x0003e20008921844 */
[----:B------:R-:W-:-:S05]  /*37d60*/  IADD3 R76, P1, R76, R206, RZ ;  /* 0x000000ce4c4c7210 */ /* 0x000fca0007f3e0ff */
[----:B------:R-:W-:Y:S02]  /*37d70*/  IMAD.X R77, R77, 0x1, R3, P1 ;  /* 0x000000014d4d7824 */ /* 0x000fe400008e0603 */
[----:B-1----:R-:W-:Y:S02]  /*37d80*/  IMAD.MOV.U32 R6, RZ, RZ, R76 ;  /* 0x000000ffff067224 */ /* 0x002fe400078e004c */
[----:B------:R-:W-:Y:S01]  /*37d90*/  IMAD.MOV.U32 R7, RZ, RZ, R77 ;  /* 0x000000ffff077224 */ /* 0x000fe200078e004d */
[----:B------:R-:W-:Y:S04]  /*37da0*/  STL [R1+0x1900], R76 ;  /* 0x0019004c01007387 */ /* 0x000fe80000100800 */
[----:B------:R-:W-:Y:S04]  /*37db0*/  STL [R1+0x18fc], R77 ;  /* 0x0018fc4d01007387 */ /* 0x000fe80000100800 */
[----:B------:R1:W-:Y:S01]  /*37dc0*/  LDGSTS.E [R0+0xe800], [R6.64], P2 ;  /* 0x0e80000006007fae */ /* 0x0003e20009121844 */
[----:B------:R-:W-:-:S04]  /*37dd0*/  IADD3 R70, P3, R70, R206, RZ ;  /* 0x000000ce46467210 */ /* 0x000fc80007f7e0ff */
[----:B------:R-:W-:Y:S01]  /*37de0*/  IADD3.X R73, R73, R3, RZ, P3, !PT ;  /* 0x0000000349497210 */ /* 0x000fe20001ffe4ff */
[----:B------:R-:W-:Y:S01]  /*37df0*/  STL [R1+0x1908], R70 ;  /* 0x0019084601007387 */ /* 0x000fe20000100800 */
[----:B-1----:R-:W-:-:S03]  /*37e00*/  IMAD.MOV.U32 R6, RZ, RZ, R70 ;  /* 0x000000ffff067224 */ /* 0x002fc600078e0046 */
[----:B------:R1:W-:Y:S01]  /*37e10*/  STL [R1+0x1904], R73 ;  /* 0x0019044901007387 */ /* 0x0003e20000100800 */
[----:B------:R-:W-:-:S03]  /*37e20*/  IMAD.MOV.U32 R7, RZ, RZ, R73 ;  /* 0x000000ffff077224 */ /* 0x000fc600078e0049 */
[----:B------:R-:W4:Y:S04]  /*37e30*/  LDL.LU R78, [R1+0x16ec] ;  /* 0x0016ec00014e7983 */ /* 0x000f280000300800 */
[----:B------:R2:W-:Y:S04]  /*37e40*/  LDGSTS.E [R0+0xea00], [R6.64], P2 ;  /* 0x0ea0000006007fae */ /* 0x0005e80009121844 */
[----:B-1----:R-:W4:Y:S04]  /*37e50*/  LDL.LU R73, [R1+0x16f0] ;  /* 0x0016f00001497983 */ /* 0x002f280000300800 */
[----:B------:R-:W4:Y:S04]  /*37e60*/  LDL.LU R70, [R1+0x16f4] ;  /* 0x0016f40001467983 */ /* 0x000f280000300800 */
[----:B------:R-:W4:Y:S01]  /*37e70*/  LDL.LU R5, [R1+0x16f8] ;  /* 0x0016f80001057983 */ /* 0x000f220000300800 */
[----:B------:R-:W-:-:S05]  /*37e80*/  LOP3.LUT R149, R149, 0x7f, RZ, 0xc0, !PT ;  /* 0x0000007f95957812 */ /* 0x000fca00078ec0ff */
[----:B------:R-:W-:Y:S01]  /*37e90*/  IMAD.SHL.U32 R149, R149, 0x4, RZ ;  /* 0x0000000495957824 */ /* 0x000fe200078e00ff */
[-C--:B--2---:R-:W-:Y:S02]  /*37ea0*/  IADD3 R74, P1, R74, R206.reuse, RZ ;  /* 0x000000ce4a4a7210 */ /* 0x084fe40007f3e0ff */
[----:B---3--:R-:W-:Y:S01]  /*37eb0*/  IADD3 R69, P3, R69, R206, RZ ;  /* 0x000000ce45457210 */ /* 0x008fe20007f7e0ff */
[----:B------:R-:W-:Y:S01]  /*37ec0*/  HMMA.1688.F32.TF32 R80, R160, R138, R184 ;  /* 0x0000008aa050723c */ /* 0x000fe200000810b8 */
[----:B------:R-:W-:Y:S01]  /*37ed0*/  IADD3.X R75, R75, R3, RZ, P1, !PT ;  /* 0x000000034b4b7210 */ /* 0x000fe20000ffe4ff */
[----:B------:R-:W-:Y:S02]  /*37ee0*/  STL [R1+0x18f0], R74 ;  /* 0x0018f04a01007387 */ /* 0x000fe40000100800 */
[----:B----4-:R-:W-:Y:S02]  /*37ef0*/  IMAD.X R72, R72, 0x1, R3, P3 ;  /* 0x0000000148487824 */ /* 0x010fe400018e0603 */
[----:B------:R1:W-:Y:S04]  /*37f00*/  STL [R1+0x18ec], R75 ;  /* 0x0018ec4b01007387 */ /* 0x0003e80000100800 */
[----:B------:R-:W-:Y:S04]  /*37f10*/  STL [R1+0x18f8], R69 ;  /* 0x0018f84501007387 */ /* 0x000fe80000100800 */
[----:B------:R-:W-:Y:S04]  /*37f20*/  STL [R1+0x18f4], R72 ;  /* 0x0018f44801007387 */ /* 0x000fe80000100800 */
[----:B------:R-:W2:Y:S04]  /*37f30*/  LDL.LU R77, [R1+0x16fc] ;  /* 0x0016fc00014d7983 */ /* 0x000ea80000300800 */
[----:B------:R-:W3:Y:S04]  /*37f40*/  LDL.LU R76, [R1+0x1700] ;  /* 0x00170000014c7983 */ /* 0x000ee80000300800 */
[----:B------:R-:W-:Y:S04]  /*37f50*/  STL.64 [R1+0x2b0], R80 ;  /* 0x0002b05001007387 */ /* 0x000fe80000100a00 */
[----:B------:R4:W-:Y:S01]  /*37f60*/  STL.64 [R1+0x2b8], R82 ;  /* 0x0002b85201007387 */ /* 0x0009e20000100a00 */
[----:B------:R-:W-:-:S02]  /*37f70*/  IMAD.MOV.U32 R6, RZ, RZ, R74 ;  /* 0x000000ffff067224 */ /* 0x000fc400078e004a */
[----:B------:R-:W-:Y:S01]  /*37f80*/  IMAD.MOV.U32 R7, RZ, RZ, R75 ;  /* 0x000000ffff077224 */ /* 0x000fe200078e004b */
[----:B------:R-:W-:Y:S01]  /*37f90*/  ISETP.GT.AND P1, PT, R2, 0x2, PT ;  /* 0x000000020200780c */ /* 0x000fe20003f24270 */
[----:B-1----:R-:W2:Y:S04]  /*37fa0*/  LDL.LU R75, [R1+0x1724] ;  /* 0x00172400014b7983 */ /* 0x002ea80000300800 */
[----:B------:R1:W-:Y:S01]  /*37fb0*/  LDGSTS.E [R0+0xec00], [R6.64], P2 ;  /* 0x0ec0000006007fae */ /* 0x0003e20009121844 */
[----:B----4-:R-:W-:Y:S01]  /*37fc0*/  HMMA.1688.F32.TF32 R80, R160, R142, R180 ;  /* 0x0000008ea050723c */ /* 0x010fe200000810b4 */
[----:B-1----:R-:W-:Y:S01]  /*37fd0*/  IMAD.MOV.U32 R6, RZ, RZ, R69 ;  /* 0x000000ffff067224 */ /* 0x002fe200078e0045 */
[----:B------:R-:W-:Y:S01]  /*37fe0*/  MOV R7, R72 ;  /* 0x0000004800077202 */ /* 0x000fe20000000f00 */
[----:B------:R-:W4:Y:S04]  /*37ff0*/  LDL.LU R69, [R1+0x1728] ;  /* 0x0017280001457983 */ /* 0x000f280000300800 */
[----:B------:R1:W-:Y:S01]  /*38000*/  LDGSTS.E [R0+0xee00], [R6.64], P2 ;  /* 0x0ee0000006007fae */ /* 0x0003e20009121844 */
[----:B------:R-:W-:-:S02]  /*38010*/  IADD3 R68, P2, R68, R206, RZ ;  /* 0x000000ce44447210 */ /* 0x000fc40007f5e0ff */
[----:B------:R-:W-:-:S03]  /*38020*/  LOP3.LUT R72, R149, 0x40, RZ, 0x3c, !PT ;  /* 0x0000004095487812 */ /* 0x000fc600078e3cff */
[----:B------:R-:W-:Y:S01]  /*38030*/  IMAD.X R71, R71, 0x1, R3, P2 ;  /* 0x0000000147477824 */ /* 0x000fe200010e0603 */
[----:B-1----:R-:W-:-:S09]  /*38040*/  SEL R0, RZ, 0x4, !P1 ;  /* 0x00000004ff007807 */ /* 0x002fd20004800000 */
[----:B------:R-:W-:Y:S01]  /*38050*/  STL.64 [R1+0x370], R80 ;  /* 0x0003705001007387 */ /* 0x000fe20000100a00 */
[----:B------:R-:W-:-:S03]  /*38060*/  SEL R0, R0, RZ, !P0 ;  /* 0x000000ff00007207 */ /* 0x000fc60004000000 */
[----:B------:R-:W-:Y:S01]  /*38070*/  STL.64 [R1+0x378], R82 ;  /* 0x0003785201007387 */ /* 0x000fe20000100a00 */
[----:B------:R-:W-:-:S03]  /*38080*/  ISETP.NE.U32.AND P1, PT, R0, RZ, PT ;  /* 0x000000ff0000720c */ /* 0x000fc60003f25070 */
[----:B------:R-:W-:Y:S01]  /*38090*/  STL [R1+0x16e8], R68 ;  /* 0x0016e84401007387 */ /* 0x000fe20000100800 */
[----:B------:R-:W-:-:S03]  /*380a0*/  IMAD R0, R93, 0x10000, R72 ;  /* 0x000100005d007824 */ /* 0x000fc600078e0248 */
[----:B------:R1:W-:Y:S01]  /*380b0*/  STL [R1+0x16e4], R71 ;  /* 0x0016e44701007387 */ /* 0x0003e20000100800 */
[----:B------:R-:W-:-:S03]  /*380c0*/  MOV R7, R71 ;  /* 0x0000004700077202 */ /* 0x000fc60000000f00 */
[----:B------:R-:W4:Y:S01]  /*380d0*/  LDL.LU R74, [R1+0x172c] ;  /* 0x00172c00014a7983 */ /* 0x000f220000300800 */
[----:B------:R-:W-:-:S03]  /*380e0*/  IMAD.MOV.U32 R6, RZ, RZ, R68 ;  /* 0x000000ffff067224 */ /* 0x000fc600078e0044 */
[----:B------:R-:W4:Y:S04]  /*380f0*/  LDL.LU R72, [R1+0x1730] ;  /* 0x0017300001487983 */ /* 0x000f280000300800 */
[----:B-1----:R-:W4:Y:S04]  /*38100*/  LDL.LU R71, [R1+0x1734] ;  /* 0x0017340001477983 */ /* 0x002f280000300800 */
[----:B------:R-:W4:Y:S04]  /*38110*/  LDL.LU R68, [R1+0x1738] ;  /* 0x0017380001447983 */ /* 0x000f280000300800 */
[----:B------:R1:W-:Y:S01]  /*38120*/  LDGSTS.E [R0+0x1000], [R6.64], P1 ;  /* 0x0100000006007fae */ /* 0x0003e20008921844 */
[----:B------:R-:W-:-:S05]  /*38130*/  IADD3 R73, P2, R73, R206, RZ ;  /* 0x000000ce49497210 */ /* 0x000fca0007f5e0ff */
[----:B------:R-:W-:Y:S01]  /*38140*/  IMAD.X R78, R78, 0x1, R3, P2 ;  /* 0x000000014e4e7824 */ /* 0x000fe200010e0603 */
        /* <DEDUP_REMOVED lines=8> */
[----:B------:R-:W4:Y:S04]  /*381d0*/  LDL.LU R79, [R1+0x173c] ;  /* 0x00173c00014f7983 */ /* 0x000f280000300800 */
[----:B-1----:R-:W4:Y:S04]  /*381e0*/  LDL.LU R78, [R1+0x1740] ;  /* 0x00174000014e7983 */ /* 0x002f280000300800 */
[----:B------:R1:W-:Y:S04]  /*381f0*/  LDGSTS.E [R0+0x1200], [R6.64], P1 ;  /* 0x0120000006007fae */ /* 0x0003e80008921844 */
[----:B------:R-:W4:Y:S01]  /*38200*/  LDL.LU R73, [R1+0x1764] ;  /* 0x0017640001497983 */ /* 0x000f220000300800 */
[----:B-1----:R-:W-:-:S03]  /*38210*/  IMAD.MOV.U32 R7, RZ, RZ, R70 ;  /* 0x000000ffff077224 */ /* 0x002fc600078e0046 */
[----:B------:R-:W4:Y:S01]  /*38220*/  LDL.LU R70, [R1+0x1768] ;  /* 0x0017680001467983 */ /* 0x000f220000300800 */
[----:B------:R-:W-:Y:S02]  /*38230*/  ISETP.GT.AND P2, PT, R2, 0x6, PT ;  /* 0x000000060200780c */ /* 0x000fe40003f44270 */
[----:B------:R-:W-:Y:S02]  /*38240*/  MOV R6, R5 ;  /* 0x0000000500067202 */ /* 0x000fe40000000f00 */
[----:B------:R-:W-:-:S03]  /*38250*/  SEL R5, RZ, 0x4, !P2 ;  /* 0x00000004ff057807 */ /* 0x000fc60005000000 */
[----:B------:R1:W-:Y:S01]  /*38260*/  LDGSTS.E [R0+0x1400], [R6.64], P1 ;  /* 0x0140000006007fae */ /* 0x0003e20008921844 */
[----:B------:R-:W-:-:S04]  /*38270*/  SEL R5, R5, RZ, !P0 ;  /* 0x000000ff05057207 */ /* 0x000fc80004000000 */
[----:B------:R-:W-:Y:S02]  /*38280*/  ISETP.NE.U32.AND P2, PT, R5, RZ, PT ;  /* 0x000000ff0500720c */ /* 0x000fe40003f45070 */
[----:B---3--:R-:W-:-:S05]  /*38290*/  IADD3 R76, P3, R76, R206, RZ ;  /* 0x000000ce4c4c7210 */ /* 0x008fca0007f7e0ff */
[----:B--2---:R-:W-:Y:S01]  /*382a0*/  IMAD.X R77, R77, 0x1, R3, P3 ;  /* 0x000000014d4d7824 */ /* 0x004fe200018e0603 */
        /* <DEDUP_REMOVED lines=8> */
[----:B--2---:R-:W-:-:S03]  /*38330*/  IMAD.MOV.U32 R6, RZ, RZ, R69 ;  /* 0x000000ffff067224 */ /* 0x004fc600078e0045 */
[----:B------:R2:W-:Y:S01]  /*38340*/  STL [R1+0x1724], R75 ;  /* 0x0017244b01007387 */ /* 0x0005e20000100800 */
[----:B------:R-:W-:-:S03]  /*38350*/  IMAD.MOV.U32 R7, RZ, RZ, R75 ;  /* 0x000000ffff077224 */ /* 0x000fc600078e004b */
[----:B-1----:R-:W3:Y:S04]  /*38360*/  LDL.LU R77, [R1+0x176c] ;  /* 0x00176c00014d7983 */ /* 0x002ee80000300800 */
[----:B------:R-:W4:Y:S04]  /*38370*/  LDL.LU R76, [R1+0x1770] ;  /* 0x00177000014c7983 */ /* 0x000f280000300800 */
[----:B--2---:R-:W2:Y:S04]  /*38380*/  LDL.LU R75, [R1+0x1774] ;  /* 0x00177400014b7983 */ /* 0x004ea80000300800 */
[----:B------:R-:W2:Y:S04]  /*38390*/  LDL.LU R69, [R1+0x1778] ;  /* 0x0017780001457983 */ /* 0x000ea80000300800 */
[----:B------:R1:W-:Y:S01]  /*383a0*/  LDGSTS.E [R0+0x3000], [R6.64], P2 ;  /* 0x0300000006007fae */ /* 0x0003e20009121844 */
[----:B------:R-:W-:-:S05]  /*383b0*/  IADD3 R72, P1, R72, R206, RZ ;  /* 0x000000ce48487210 */ /* 0x000fca0007f3e0ff */
[----:B------:R-:W-:Y:S01]  /*383c0*/  IMAD.X R74, R74, 0x1, R3, P1 ;  /* 0x000000014a4a7824 */ /* 0x000fe200008e0603 */
[----:B------:R-:W-:-:S03]  /*383d0*/  IADD3 R68, P3, R68, R206, RZ ;  /* 0x000000ce44447210 */ /* 0x000fc60007f7e0ff */
[----:B-1----:R-:W-:Y:S01]  /*383e0*/  IMAD.MOV.U32 R7, RZ, RZ, R74 ;  /* 0x000000ffff077224 */ /* 0x002fe200078e004a */
[----:B------:R-:W-:Y:S01]  /*383f0*/  MOV R6, R72 ;  /* 0x0000004800067202 */ /* 0x000fe20000000f00 */
[----:B------:R-:W-:Y:S01]  /*38400*/  STL [R1+0x1730], R72 ;  /* 0x0017304801007387 */ /* 0x000fe20000100800 */
[----:B------:R-:W-:-:S03]  /*38410*/  IMAD.X R71, R71, 0x1, R3, P3 ;  /* 0x0000000147477824 */ /* 0x000fc600018e0603 */
[----:B------:R1:W-:Y:S04]  /*38420*/  STL [R1+0x172c], R74 ;  /* 0x00172c4a01007387 */ /* 0x0003e80000100800 */
        /* <DEDUP_REMOVED lines=8> */
[----:B------:R-:W2:Y:S04]  /*384b0*/  LDL.LU R68, [R1+0x17e4] ;  /* 0x0017e40001447983 */ /* 0x000ea80000300800 */
[----:B------:R1:W-:Y:S01]  /*384c0*/  LDGSTS.E [R0+0x3400], [R6.64], P2 ;  /* 0x0340000006007fae */ /* 0x0003e20009121844 */
[----:B------:R-:W-:-:S05]  /*384d0*/  IADD3 R78, P3, R78, R206, RZ ;  /* 0x000000ce4e4e7210 */ /* 0x000fca0007f7e0ff */
[----:B------:R-:W-:Y:S01]  /*384e0*/  IMAD.X R79, R79, 0x1, R3, P3 ;  /* 0x000000014f4f7824 */ /* 0x000fe200018e0603 */
[----:B------:R-:W-:Y:S01]  /*384f0*/  STL [R1+0x1740], R78 ;  /* 0x0017404e01007387 */ /* 0x000fe20000100800 */
[----:B-1----:R-:W-:-:S03]  /*38500*/  IMAD.MOV.U32 R6, RZ, RZ, R78 ;  /* 0x000000ffff067224 */ /* 0x002fc600078e004e */
[----:B------:R1:W-:Y:S01]  /*38510*/  STL [R1+0x173c], R79 ;  /* 0x00173c4f01007387 */ /* 0x0003e20000100800 */
[----:B------:R-:W-:-:S04]  /*38520*/  IADD3 R70, P4, R70, R206, RZ ;  /* 0x000000ce46467210 */ /* 0x000fc80007f9e0ff */
[----:B------:R-:W-:Y:S01]  /*38530*/  IADD3.X R73, R73, R3, RZ, P4, !PT ;  /* 0x0000000349497210 */ /* 0x000fe200027fe4ff */
        /* <DEDUP_REMOVED lines=18> */
[----:B--2---:R-:W-:Y:S01]  /*38660*/  IADD3 R69, P3, R69, R206, RZ ;  /* 0x000000ce45457210 */ /* 0x004fe20007f7e0ff */
        /* <DEDUP_REMOVED lines=8> */
[----:B------:R-:W3:Y:S01]  /*386f0*/  LDL.LU R76, [R1+0x17fc] ;  /* 0x0017fc00014c7983 */ /* 0x000ee20000300800 */
[----:B------:R-:W-:-:S03]  /*38700*/  ISETP.GT.AND P2, PT, R2, 0xe, PT ;  /* 0x0000000e0200780c */ /* 0x000fc60003f44270 */
[----:B------:R4:W-:Y:S01]  /*38710*/  LDGSTS.E [R0+0x5200], [R6.64], P1 ;  /* 0x0520000006007fae */ /* 0x0009e20008921844 */
[----:B------:R-:W-:Y:S01]  /*38720*/  SEL R5, RZ, 0x4, !P2 ;  /* 0x00000004ff057807 */ /* 0x000fe20005000000 */
[----:B----4-:R-:W-:Y:S01]  /*38730*/  IMAD.MOV.U32 R6, RZ, RZ, R69 ;  /* 0x000000ffff067224 */ /* 0x010fe200078e0045 */
[----:B------:R-:W-:Y:S02]  /*38740*/  MOV R7, R75 ;  /* 0x0000004b00077202 */ /* 0x000fe40000000f00 */
[----:B-1----:R-:W4:Y:S04]  /*38750*/  LDL.LU R75, [R1+0x1820] ;  /* 0x00182000014b7983 */ /* 0x002f280000300800 */
[----:B------:R-:W4:Y:S01]  /*38760*/  LDL.LU R69, [R1+0x1824] ;  /* 0x0018240001457983 */ /* 0x000f220000300800 */
[----:B------:R-:W-:-:S03]  /*38770*/  IADD3 R72, P3, R72, R206, RZ ;  /* 0x000000ce48487210 */ /* 0x000fc60007f7e0ff */
[----:B------:R1:W-:Y:S02]  /*38780*/  LDGSTS.E [R0+0x5400], [R6.64], P1 ;  /* 0x0540000006007fae */ /* 0x0003e40008921844 */
[--C-:B------:R-:W-:Y:S01]  /*38790*/  IMAD.X R74, R74, 0x1, R3.reuse, P3 ;  /* 0x000000014a4a7824 */ /* 0x100fe200018e0603 */
[----:B------:R-:W-:Y:S01]  /*387a0*/  IADD3 R68, P4, R68, R206, RZ ;  /* 0x000000ce44447210 */ /* 0x000fe20007f9e0ff */
[----:B------:R-:W-:Y:S04]  /*387b0*/  STL [R1+0x1780], R72 ;  /* 0x0017804801007387 */ /* 0x000fe80000100800 */
[----:B------:R-:W-:Y:S01]  /*387c0*/  IMAD.X R71, R71, 0x1, R3, P4 ;  /* 0x0000000147477824 */ /* 0x000fe200020e0603 */
[----:B------:R1:W-:Y:S02]  /*387d0*/  STL [R1+0x177c], R74 ;  /* 0x00177c4a01007387 */ /* 0x0003e40000100800 */
[----:B-1----:R-:W-:-:S02]  /*387e0*/  IMAD.MOV.U32 R6, RZ, RZ, R72 ;  /* 0x000000ffff067224 */ /* 0x002fc400078e0048 */
[----:B------:R-:W-:Y:S01]  /*387f0*/  IMAD.MOV.U32 R7, RZ, RZ, R74 ;  /* 0x000000ffff077224 */ /* 0x000fe200078e004a */
[----:B------:R-:W-:Y:S01]  /*38800*/  STL [R1+0x17e4], R68 ;  /* 0x0017e44401007387 */ /* 0x000fe20000100800 */
[----:B------:R-:W-:-:S03]  /*38810*/  SEL R5, R5, RZ, !P0 ;  /* 0x000000ff05057207 */ /* 0x000fc60004000000 */
[----:B------:R1:W-:Y:S01]  /*38820*/  STL [R1+0x17e0], R71 ;  /* 0x0017e04701007387 */ /* 0x0003e20000100800 */
[----:B------:R-:W-:-:S03]  /*38830*/  ISETP.NE.U32.AND P2, PT, R5, RZ, PT ;  /* 0x000000ff0500720c */ /* 0x000fc60003f45070 */
[----:B------:R-:W4:Y:S04]  /*38840*/  LDL.LU R74, [R1+0x1828] ;  /* 0x00182800014a7983 */ /* 0x000f280000300800 */
[----:B------:R1:W-:Y:S04]  /*38850*/  LDGSTS.E [R0+0x5600], [R6.64], P1 ;  /* 0x0560000006007fae */ /* 0x0003e80008921844 */
[----:B------:R-:W4:Y:S01]  /*38860*/  LDL.LU R72, [R1+0x182c] ;  /* 0x00182c0001487983 */ /* 0x000f220000300800 */
[----:B-1----:R-:W-:Y:S01]  /*38870*/  IMAD.MOV.U32 R7, RZ, RZ, R71 ;  /* 0x000000ffff077224 */ /* 0x002fe200078e0047 */
[----:B------:R-:W-:-:S02]  /*38880*/  MOV R6, R68 ;  /* 0x0000004400067202 */ /* 0x000fc40000000f00 */
[----:B------:R-:W4:Y:S04]  /*38890*/  LDL.LU R71, [R1+0x1830] ;  /* 0x0018300001477983 */ /* 0x000f280000300800 */
[----:B------:R-:W4:Y:S04]  /*388a0*/  LDL.LU R68, [R1+0x1834] ;  /* 0x0018340001447983 */ /* 0x000f280000300800 */
[----:B------:R1:W-:Y:S01]  /*388b0*/  LDGSTS.E [R0+0x7000], [R6.64], P2 ;  /* 0x0700000006007fae */ /* 0x0003e20009121844 */
[----:B------:R-:W-:-:S05]  /*388c0*/  IADD3 R78, P1, R78, R206, RZ ;  /* 0x000000ce4e4e7210 */ /* 0x000fca0007f3e0ff */
[----:B------:R-:W-:Y:S02]  /*388d0*/  IMAD.X R79, R79, 0x1, R3, P1 ;  /* 0x000000014f4f7824 */ /* 0x000fe400008e0603 */
[----:B-1----:R-:W-:-:S03]  /*388e0*/  IMAD.MOV.U32 R6, RZ, RZ, R78 ;  /* 0x000000ffff067224 */ /* 0x002fc600078e004e */
[----:B------:R-:W-:Y:S01]  /*388f0*/  MOV R7, R79 ;  /* 0x0000004f00077202 */ /* 0x000fe20000000f00 */
        /* <DEDUP_REMOVED lines=8> */
[----:B------:R-:W-:Y:S01]  /*38980*/  IMAD.MOV.U32 R7, RZ, RZ, R73 ;  /* 0x000000ffff077224 */ /* 0x000fe200078e0049 */
[----:B------:R-:W-:-:S04]  /*38990*/  ISETP.GT.AND P1, PT, R2, 0x12, PT ;  /* 0x000000120200780c */ /* 0x000fc80003f24270 */
[----:B------:R2:W-:Y:S04]  /*389a0*/  LDGSTS.E [R0+0x7400], [R6.64], P2 ;  /* 0x0740000006007fae */ /* 0x0005e80009121844 */
[----:B-1----:R-:W4:Y:S04]  /*389b0*/  LDL.LU R73, [R1+0x1838] ;  /* 0x0018380001497983 */ /* 0x002f280000300800 */
[----:B------:R-:W4:Y:S04]  /*389c0*/  LDL.LU R70, [R1+0x183c] ;  /* 0x00183c0001467983 */ /* 0x000f280000300800 */
[----:B------:R-:W4:Y:S04]  /*389d0*/  LDL.LU R81, [R1+0x1860] ;  /* 0x0018600001517983 */ /* 0x000f280000300800 */
[----:B------:R-:W4:Y:S01]  /*389e0*/  LDL.LU R80, [R1+0x1864] ;  /* 0x0018640001507983 */ /* 0x000f220000300800 */
[----:B------:R-:W-:-:S04]  /*389f0*/  SEL R5, RZ, 0x4, !P1 ;  /* 0x00000004ff057807 */ /* 0x000fc80004800000 */
[----:B------:R-:W-:-:S04]  /*38a00*/  SEL R5, R5, RZ, !P0 ;  /* 0x000000ff05057207 */ /* 0x000fc80004000000 */
[----:B------:R-:W-:Y:S02]  /*38a10*/  ISETP.NE.U32.AND P1, PT, R5, RZ, PT ;  /* 0x000000ff0500720c */ /* 0x000fe40003f25070 */
[----:B---3--:R-:W-:-:S05]  /*38a20*/  IADD3 R76, P3, R76, R206, RZ ;  /* 0x000000ce4c4c7210 */ /* 0x008fca0007f7e0ff */
[----:B--2---:R-:W-:Y:S01]  /*38a30*/  IMAD.X R77, R77, 0x1, R3, P3 ;  /* 0x000000014d4d7824 */ /* 0x004fe200018e0603 */
[----:B------:R-:W-:-:S03]  /*38a40*/  MOV R6, R76 ;  /* 0x0000004c00067202 */ /* 0x000fc60000000f00 */
[----:B------:R-:W-:Y:S01]  /*38a50*/  IMAD.MOV.U32 R7, RZ, RZ, R77 ;  /* 0x000000ffff077224 */ /* 0x000fe200078e004d */
[----:B------:R1:W-:Y:S04]  /*38a60*/  STL [R1+0x17fc], R76 ;  /* 0x0017fc4c01007387 */ /* 0x0003e80000100800 */
[----:B------:R-:W-:Y:S04]  /*38a70*/  STL [R1+0x17f8], R77 ;  /* 0x0017f84d01007387 */ /* 0x000fe80000100800 */
[----:B------:R2:W-:Y:S01]  /*38a80*/  LDGSTS.E [R0+0x7600], [R6.64], P2 ;  /* 0x0760000006007fae */ /* 0x0005e20009121844 */
[----:B----4-:R-:W-:-:S05]  /*38a90*/  IADD3 R69, P4, R69, R206, RZ ;  /* 0x000000ce45457210 */ /* 0x010fca0007f9e0ff */
[----:B------:R-:W-:Y:S01]  /*38aa0*/  IMAD.X R75, R75, 0x1, R3, P4 ;  /* 0x000000014b4b7824 */ /* 0x000fe200020e0603 */
[----:B------:R3:W-:Y:S04]  /*38ab0*/  STL [R1+0x1824], R69 ;  /* 0x0018244501007387 */ /* 0x0007e80000100800 */
[----:B------:R3:W-:Y:S04]  /*38ac0*/  STL [R1+0x1820], R75 ;  /* 0x0018204b01007387 */ /* 0x0007e80000100800 */
[----:B------:R-:W4:Y:S04]  /*38ad0*/  LDL.LU R79, [R1+0x1868] ;  /* 0x00186800014f7983 */ /* 0x000f280000300800 */
[----:B------:R-:W4:Y:S01]  /*38ae0*/  LDL.LU R78, [R1+0x186c] ;  /* 0x00186c00014e7983 */ /* 0x000f220000300800 */
[----:B--2---:R-:W-:-:S03]  /*38af0*/  IMAD.MOV.U32 R6, RZ, RZ, R69 ;  /* 0x000000ffff067224 */ /* 0x004fc600078e0045 */
[----:B-1----:R-:W2:Y:S04]  /*38b00*/  LDL.LU R76, [R1+0x1870] ;  /* 0x00187000014c7983 */ /* 0x002ea80000300800 */
[----:B---3--:R-:W3:Y:S01]  /*38b10*/  LDL.LU R69, [R1+0x1874] ;  /* 0x0018740001457983 */ /* 0x008ee20000300800 */
[----:B------:R-:W-:-:S05]  /*38b20*/  IADD3 R72, P2, R72, R206, RZ ;  /* 0x000000ce48487210 */ /* 0x000fca0007f5e0ff */
[----:B------:R-:W-:Y:S01]  /*38b30*/  IMAD.X R74, R74, 0x1, R3, P2 ;  /* 0x000000014a4a7824 */ /* 0x000fe200010e0603 */
[----:B------:R-:W-:Y:S01]  /*38b40*/  STL [R1+0x182c], R72 ;  /* 0x00182c4801007387 */ /* 0x000fe20000100800 */
[----:B------:R-:W-:-:S03]  /*38b50*/  IADD3 R68, P3, R68, R206, RZ ;  /* 0x000000ce44447210 */ /* 0x000fc60007f7e0ff */
[----:B------:R1:W-:Y:S01]  /*38b60*/  STL [R1+0x1828], R74 ;  /* 0x0018284a01007387 */ /* 0x0003e20000100800 */
[----:B------:R-:W-:-:S03]  /*38b70*/  IADD3.X R71, R71, R3, RZ, P3, !PT ;  /* 0x0000000347477210 */ /* 0x000fc60001ffe4ff */
[----:B------:R-:W-:Y:S01]  /*38b80*/  STL [R1+0x1834], R68 ;  /* 0x0018344401007387 */ /* 0x000fe20000100800 */
[----:B------:R-:W-:-:S03]  /*38b90*/  IMAD.MOV.U32 R7, RZ, RZ, R75 ;  /* 0x000000ffff077224 */ /* 0x000fc600078e004b */
[----:B------:R1:W-:Y:S04]  /*38ba0*/  STL [R1+0x1830], R71 ;  /* 0x0018304701007387 */ /* 0x0003e80000100800 */
[----:B------:R-:W2:Y:S04]  /*38bb0*/  LDL.LU R77, [R1+0x1878] ;  /* 0x00187800014d7983 */ /* 0x000ea80000300800 */
[----:B------:R-:W2:Y:S04]  /*38bc0*/  LDL.LU R75, [R1+0x187c] ;  /* 0x00187c00014b7983 */ /* 0x000ea80000300800 */
[----:B------:R1:W-:Y:S02]  /*38bd0*/  LDGSTS.E [R0+0x9000], [R6.64], P1 ;  /* 0x0900000006007fae */ /* 0x0003e40008921844 */
[----:B-1----:R-:W-:-:S02]  /*38be0*/  IMAD.MOV.U32 R6, RZ, RZ, R72 ;  /* 0x000000ffff067224 */ /* 0x002fc400078e0048 */
[----:B------:R-:W-:Y:S02]  /*38bf0*/  IMAD.MOV.U32 R7, RZ, RZ, R74 ;  /* 0x000000ffff077224 */ /* 0x000fe400078e004a */
[----:B------:R-:W2:Y:S04]  /*38c00*/  LDL.LU R74, [R1+0x18a0] ;  /* 0x0018a000014a7983 */ /* 0x000ea80000300800 */
[----:B------:R-:W2:Y:S04]  /*38c10*/  LDL.LU R72, [R1+0x18a4] ;  /* 0x0018a40001487983 */ /* 0x000ea80000300800 */
[----:B------:R1:W-:Y:S01]  /*38c20*/  LDGSTS.E [R0+0x9200], [R6.64], P1 ;  /* 0x0920000006007fae */ /* 0x0003e20008921844 */
[----:B------:R-:W-:Y:S01]  /*38c30*/  IADD3 R70, P3, R70, R206, RZ ;  /* 0x000000ce46467210 */ /* 0x000fe20007f7e0ff */
[----:B-1----:R-:W-:-:S02]  /*38c40*/  IMAD.MOV.U32 R6, RZ, RZ, R68 ;  /* 0x000000ffff067224 */ /* 0x002fc400078e0044 */
[----:B------:R-:W-:Y:S01]  /*38c50*/  IMAD.MOV.U32 R7, RZ, RZ, R71 ;  /* 0x000000ffff077224 */ /* 0x000fe200078e0047 */
[----:B------:R-:W-:Y:S01]  /*38c60*/  IADD3.X R73, R73, R3, RZ, P3, !PT ;  /* 0x0000000349497210 */ /* 0x000fe20001ffe4ff */
[----:B------:R-:W2:Y:S01]  /*38c70*/  LDL.LU R71, [R1+0x18ac] ;  /* 0x0018ac0001477983 */ /* 0x000ea20000300800 */
[----:B------:R-:W-:-:S03]  /*38c80*/  IADD3 R80, P4, R80, R206, RZ ;  /* 0x000000ce50507210 */ /* 0x000fc60007f9e0ff */
[----:B------:R-:W2:Y:S04]  /*38c90*/  LDL.LU R68, [R1+0x18b4] ;  /* 0x0018b40001447983 */ /* 0x000ea80000300800 */
[----:B------:R-:W-:Y:S01]  /*38ca0*/  STL [R1+0x183c], R70 ;  /* 0x00183c4601007387 */ /* 0x000fe20000100800 */
[----:B------:R-:W-:-:S03]  /*38cb0*/  IMAD.X R81, R81, 0x1, R3, P4 ;  /* 0x0000000151517824 */ /* 0x000fc600020e0603 */
[----:B------:R1:W-:Y:S04]  /*38cc0*/  LDGSTS.E [R0+0x9400], [R6.64], P1 ;  /* 0x0940000006007fae */ /* 0x0003e80008921844 */
[----:B------:R1:W-:Y:S04]  /*38cd0*/  STL [R1+0x1838], R73 ;  /* 0x0018384901007387 */ /* 0x0003e80000100800 */
[----:B------:R-:W-:Y:S01]  /*38ce0*/  STL [R1+0x1864], R80 ;  /* 0x0018645001007387 */ /* 0x000fe20000100800 */
[----:B-1----:R-:W-:-:S03]  /*38cf0*/  IMAD.MOV.U32 R7, RZ, RZ, R73 ;  /* 0x000000ffff077224 */ /* 0x002fc600078e0049 */
[----:B------:R-:W2:Y:S01]  /*38d00*/  LDL.LU R73, [R1+0x18a8] ;  /* 0x0018a80001497983 */ /* 0x000ea20000300800 */
[----:B------:R-:W-:-:S03]  /*38d10*/  IMAD.MOV.U32 R6, RZ, RZ, R70 ;  /* 0x000000ffff067224 */ /* 0x000fc600078e0046 */
[----:B------:R-:W-:Y:S04]  /*38d20*/  STL [R1+0x1860], R81 ;  /* 0x0018605101007387 */ /* 0x000fe80000100800 */
[----:B------:R-:W2:Y:S01]  /*38d30*/  LDL.LU R70, [R1+0x18b0] ;  /* 0x0018b00001467983 */ /* 0x000ea20000300800 */
[----:B------:R-:W-:-:S03]  /*38d40*/  ISETP.GT.AND P2, PT, R2, 0x16, PT ;  /* 0x000000160200780c */ /* 0x000fc60003f44270 */
[----:B------:R1:W-:Y:S01]  /*38d50*/  LDGSTS.E [R0+0x9600], [R6.64], P1 ;  /* 0x0960000006007fae */ /* 0x0003e20008921844 */
[----:B------:R-:W-:-:S04]  /*38d60*/  SEL R5, RZ, 0x4, !P2 ;  /* 0x00000004ff057807 */ /* 0x000fc80005000000 */
[----:B------:R-:W-:-:S04]  /*38d70*/  SEL R5, R5, RZ, !P0 ;  /* 0x000000ff05057207 */ /* 0x000fc80004000000 */
[----:B------:R-:W-:Y:S01]  /*38d80*/  ISETP.NE.U32.AND P2, PT, R5, RZ, PT ;  /* 0x000000ff0500720c */ /* 0x000fe20003f45070 */
[----:B-1----:R-:W-:Y:S01]  /*38d90*/  IMAD.MOV.U32 R6, RZ, RZ, R80 ;  /* 0x000000ffff067224 */ /* 0x002fe200078e0050 */
[----:B------:R-:W-:-:S11]  /*38da0*/  MOV R7, R81 ;  /* 0x0000005100077202 */ /* 0x000fd60000000f00 */
[----:B------:R1:W-:Y:S01]  /*38db0*/  LDGSTS.E [R0+0xb000], [R6.64], P2 ;  /* 0x0b00000006007fae */ /* 0x0003e20009121844 */
[----:B------:R-:W-:Y:S01]  /*38dc0*/  IMAD.MOV.U32 R184, RZ, RZ, R4 ;  /* 0x000000ffffb87224 */ /* 0x000fe200078e0004 */
[----:B----4-:R-:W-:-:S05]  /*38dd0*/  IADD3 R78, P1, R78, R206, RZ ;  /* 0x000000ce4e4e7210 */ /* 0x010fca0007f3e0ff */
[----:B------:R-:W-:Y:S01]  /*38de0*/  IMAD.X R79, R79, 0x1, R3, P1 ;  /* 0x000000014f4f7824 */ /* 0x000fe200008e0603 */
[----:B---3--:R-:W-:Y:S01]  /*38df0*/  IADD3 R69, P3, R69, R206, RZ ;  /* 0x000000ce45457210 */ /* 0x008fe20007f7e0ff */
[----:B-1----:R-:W-:Y:S02]  /*38e00*/  IMAD.MOV.U32 R6, RZ, RZ, R78 ;  /* 0x000000ffff067224 */ /* 0x002fe400078e004e */
[----:B------:R-:W-:Y:S02]  /*38e10*/  IMAD.MOV.U32 R7, RZ, RZ, R79 ;  /* 0x000000ffff077224 */ /* 0x000fe400078e004f */
[----:B--2---:R-:W-:Y:S01]  /*38e20*/  IMAD.X R76, R76, 0x1, R3, P3 ;  /* 0x000000014c4c7824 */ /* 0x004fe200018e0603 */
[----:B------:R-:W-:Y:S04]  /*38e30*/  STL [R1+0x186c], R78 ;  /* 0x00186c4e01007387 */ /* 0x000fe80000100800 */
[----:B------:R1:W-:Y:S04]  /*38e40*/  LDGSTS.E [R0+0xb200], [R6.64], P2 ;  /* 0x0b20000006007fae */ /* 0x0003e80009121844 */
[----:B------:R-:W-:Y:S04]  /*38e50*/  STL [R1+0x1868], R79 ;  /* 0x0018684f01007387 */ /* 0x000fe80000100800 */
[----:B------:R-:W-:Y:S01]  /*38e60*/  STL [R1+0x1874], R69 ;  /* 0x0018744501007387 */ /* 0x000fe20000100800 */
[----:B-1----:R-:W-:Y:S01]  /*38e70*/  MOV R6, R69 ;  /* 0x0000004500067202 */ /* 0x002fe20000000f00 */
[----:B------:R-:W-:-:S02]  /*38e80*/  IMAD.MOV.U32 R7, RZ, RZ, R76 ;  /* 0x000000ffff077224 */ /* 0x000fc400078e004c */
[----:B------:R1:W-:Y:S04]  /*38e90*/  STL [R1+0x1870], R76 ;  /* 0x0018704c01007387 */ /* 0x0003e80000100800 */
[----:B------:R2:W-:Y:S04]  /*38ea0*/  LDGSTS.E [R0+0xb400], [R6.64], P2 ;  /* 0x0b40000006007fae */ /* 0x0005e80009121844 */
[----:B-1----:R-:W3:Y:S04]  /*38eb0*/  LDL.LU R76, [R1+0x18b8] ;  /* 0x0018b800014c7983 */ /* 0x002ee80000300800 */
[----:B------:R-:W4:Y:S01]  /*38ec0*/  LDL.LU R69, [R1+0x18bc] ;  /* 0x0018bc0001457983 */ /* 0x000f220000300800 */
[----:B------:R-:W-:-:S05]  /*38ed0*/  IADD3 R75, P3, R75, R206, RZ ;  /* 0x000000ce4b4b7210 */ /* 0x000fca0007f7e0ff */
[----:B------:R-:W-:Y:S02]  /*38ee0*/  IMAD.X R77, R77, 0x1, R3, P3 ;  /* 0x000000014d4d7824 */ /* 0x000fe400018e0603 */
[----:B--2---:R-:W-:-:S03]  /*38ef0*/  IMAD.MOV.U32 R6, RZ, RZ, R75 ;  /* 0x000000ffff067224 */ /* 0x004fc600078e004b */
[----:B------:R-:W-:Y:S01]  /*38f00*/  MOV R7, R77 ;  /* 0x0000004d00077202 */ /* 0x000fe20000000f00 */
[----:B------:R1:W-:Y:S01]  /*38f10*/  STL [R1+0x187c], R75 ;  /* 0x00187c4b01007387 */ /* 0x0003e20000100800 */
[----:B------:R-:W-:-:S03]  /*38f20*/  ISETP.GT.AND P1, PT, R2, 0x1a, PT ;  /* 0x0000001a0200780c */ /* 0x000fc60003f24270 */
[----:B------:R2:W-:Y:S01]  /*38f30*/  LDGSTS.E [R0+0xb600], [R6.64], P2 ;  /* 0x0b60000006007fae */ /* 0x0005e20009121844 */
[----:B------:R-:W-:-:S03]  /*38f40*/  IADD3 R72, P4, R72, R206, RZ ;  /* 0x000000ce48487210 */ /* 0x000fc60007f9e0ff */
[----:B------:R-:W-:Y:S02]  /*38f50*/  STL [R1+0x1878], R77 ;  /* 0x0018784d01007387 */ /* 0x000fe40000100800 */
[----:B------:R-:W-:Y:S02]  /*38f60*/  IMAD.X R74, R74, 0x1, R3, P4 ;  /* 0x000000014a4a7824 */ /* 0x000fe400020e0603 */
[----:B------:R2:W-:Y:S01]  /*38f70*/  STL [R1+0x18a4], R72 ;  /* 0x0018a44801007387 */ /* 0x0005e20000100800 */
[----:B------:R-:W-:Y:S01]  /*38f80*/  SEL R5, RZ, 0x4, !P1 ;  /* 0x00000004ff057807 */ /* 0x000fe20004800000 */
[----:B--2---:R-:W-:Y:S02]  /*38f90*/  IMAD.MOV.U32 R6, RZ, RZ, R72 ;  /* 0x000000ffff067224 */ /* 0x004fe400078e0048 */
[----:B------:R2:W-:Y:S01]  /*38fa0*/  STL [R1+0x18a0], R74 ;  /* 0x0018a04a01007387 */ /* 0x0005e20000100800 */
[----:B------:R-:W-:-:S03]  /*38fb0*/  SEL R5, R5, RZ, !P0 ;  /* 0x000000ff05057207 */ /* 0x000fc60004000000 */
[----:B-1----:R-:W3:Y:S04]  /*38fc0*/  LDL.LU R75, [R1+0x18d0] ;  /* 0x0018d000014b7983 */ /* 0x002ee80000300800 */
[----:B------:R-:W3:Y:S01]  /*38fd0*/  LDL.LU R72, [R1+0x18d8] ;  /* 0x0018d80001487983 */ /* 0x000ee20000300800 */
[-C--:B------:R-:W-:Y:S02]  /*38fe0*/  IADD3 R71, P2, R71, R206.reuse, RZ ;  /* 0x000000ce47477210 */ /* 0x080fe40007f5e0ff */
[----:B------:R-:W-:-:S03]  /*38ff0*/  IADD3 R68, P3, R68, R206, RZ ;  /* 0x000000ce44447210 */ /* 0x000fc60007f7e0ff */
[----:B------:R1:W-:Y:S01]  /*39000*/  STL [R1+0x18ac], R71 ;  /* 0x0018ac4701007387 */ /* 0x0003e20000100800 */
[----:B------:R-:W-:Y:S01]  /*39010*/  ISETP.NE.U32.AND P1, PT, R5, RZ, PT ;  /* 0x000000ff0500720c */ /* 0x000fe20003f25070 */
[----:B------:R-:W-:Y:S11]  /*39020*/  IMAD.MOV.U32 R7, RZ, RZ, R74 ;  /* 0x000000ffff077224 */ /* 0x000ff600078e004a */
[----:B------:R-:W-:Y:S01]  /*39030*/  @!UPT UIADD3 URZ, URZ, URZ, URZ ;  /* 0x0000003f3f3ff290 */ /* 0x000fe2000fffe03f */
[----:B------:R1:W-:Y:S01]  /*39040*/  LDGSTS.E [R0+0xd000], [R6.64], P1 ;  /* 0x0d00000006007fae */ /* 0x0003e20008921844 */
[----:B------:R-:W-:-:S05]  /*39050*/  IMAD.X R73, R73, 0x1, R3, P2 ;  /* 0x0000000149497824 */ /* 0x000fca00010e0603 */
[----:B------:R-:W-:Y:S01]  /*39060*/  STL [R1+0x18a8], R73 ;  /* 0x0018a84901007387 */ /* 0x000fe20000100800 */
[----:B------:R-:W-:-:S03]  /*39070*/  IMAD.X R70, R70, 0x1, R3, P3 ;  /* 0x0000000146467824 */ /* 0x000fc600018e0603 */
[----:B------:R1:W-:Y:S04]  /*39080*/  STL [R1+0x18b4], R68 ;  /* 0x0018b44401007387 */ /* 0x0003e80000100800 */
[----:B------:R-:W3:Y:S04]  /*39090*/  LDL.LU R77, [R1+0x18cc] ;  /* 0x0018cc00014d7983 */ /* 0x000ee80000300800 */
[----:B------:R1:W-:Y:S04]  /*390a0*/  STL [R1+0x18b0], R70 ;  /* 0x0018b04601007387 */ /* 0x0003e80000100800 */
[----:B--2---:R-:W2:Y:S01]  /*390b0*/  LDL.LU R74, [R1+0x18d4] ;  /* 0x0018d400014a7983 */ /* 0x004ea20000300800 */
[----:B-1----:R-:W-:Y:S01]  /*390c0*/  MOV R6, R71 ;  /* 0x0000004700067202 */ /* 0x002fe20000000f00 */
[----:B------:R-:W-:-:S02]  /*390d0*/  IMAD.MOV.U32 R7, RZ, RZ, R73 ;  /* 0x000000ffff077224 */ /* 0x000fc400078e0049 */
[----:B------:R-:W2:Y:S04]  /*390e0*/  LDL.LU R71, [R1+0x18e0] ;  /* 0x0018e00001477983 */ /* 0x000ea80000300800 */
[----:B------:R1:W-:Y:S02]  /*390f0*/  LDGSTS.E [R0+0xd200], [R6.64], P1 ;  /* 0x0d20000006007fae */ /* 0x0003e40008921844 */
[----:B-1----:R-:W-:Y:S02]  /*39100*/  IMAD.MOV.U32 R6, RZ, RZ, R68 ;  /* 0x000000ffff067224 */ /* 0x002fe400078e0044 */
[----:B------:R-:W2:Y:S01]  /*39110*/  LDL.LU R68, [R1+0x18e8] ;  /* 0x0018e80001447983 */ /* 0x000ea20000300800 */
[----:B------:R-:W-:-:S03]  /*39120*/  IMAD.MOV.U32 R7, RZ, RZ, R70 ;  /* 0x000000ffff077224 */ /* 0x000fc600078e0046 */
[----:B------:R-:W2:Y:S04]  /*39130*/  LDL.LU R4, [R1+0x1c7c] ;  /* 0x001c7c0001047983 */ /* 0x000ea80000300800 */
[----:B------:R-:W2:Y:S04]  /*39140*/  LDL.LU R73, [R1+0x18dc] ;  /* 0x0018dc0001497983 */ /* 0x000ea80000300800 */
[----:B------:R-:W2:Y:S01]  /*39150*/  LDL.LU R70, [R1+0x18e4] ;  /* 0x0018e40001467983 */ /* 0x000ea20000300800 */
[----:B------:R-:W-:-:S03]  /*39160*/  ISETP.GT.AND P2, PT, R2, 0x1e, PT ;  /* 0x0000001e0200780c */ /* 0x000fc60003f44270 */
[----:B------:R1:W-:Y:S01]  /*39170*/  LDGSTS.E [R0+0xd400], [R6.64], P1 ;  /* 0x0d40000006007fae */ /* 0x0003e20008921844 */
[----:B------:R-:W-:-:S04]  /*39180*/  SEL R5, RZ, 0x4, !P2 ;  /* 0x00000004ff057807 */ /* 0x000fc80005000000 */
[----:B------:R-:W-:-:S04]  /*39190*/  SEL R5, R5, RZ, !P0 ;  /* 0x000000ff05057207 */ /* 0x000fc80004000000 */
[----:B------:R-:W-:Y:S02]  /*391a0*/  ISETP.NE.U32.AND P2, PT, R5, RZ, PT ;  /* 0x000000ff0500720c */ /* 0x000fe40003f45070 */
[----:B----4-:R-:W-:-:S05]  /*391b0*/  IADD3 R69, P3, R69, R206, RZ ;  /* 0x000000ce45457210 */ /* 0x010fca0007f7e0ff */
[----:B---3--:R-:W-:Y:S02]  /*391c0*/  IMAD.X R76, R76, 0x1, R3, P3 ;  /* 0x000000014c4c7824 */ /* 0x008fe400018e0603 */
[----:B-1----:R-:W-:-:S03]  /*391d0*/  IMAD.MOV.U32 R6, RZ, RZ, R69 ;  /* 0x000000ffff067224 */ /* 0x002fc600078e0045 */
[----:B------:R-:W-:Y:S01]  /*391e0*/  MOV R7, R76 ;  /* 0x0000004c00077202 */ /* 0x000fe20000000f00 */
[----:B------:R-:W-:Y:S04]  /*391f0*/  STL [R1+0x18bc], R69 ;  /* 0x0018bc4501007387 */ /* 0x000fe80000100800 */
[----:B------:R1:W-:Y:S04]  /*39200*/  LDGSTS.E [R0+0xd600], [R6.64], P1 ;  /* 0x0d60000006007fae */ /* 0x0003e80008921844 */
[----:B------:R3:W-:Y:S04]  /*39210*/  STL [R1+0x18b8], R76 ;  /* 0x0018b84c01007387 */ /* 0x0007e80000100800 */
[----:B------:R-:W4:Y:S04]  /*39220*/  LDL.LU R78, [R1+0x1704] ;  /* 0x00170400014e7983 */ /* 0x000f280000300800 */
[----:B---3--:R-:W3:Y:S04]  /*39230*/  LDL.LU R76, [R1+0x1708] ;  /* 0x00170800014c7983 */ /* 0x008ee80000300800 */
[----:B------:R-:W4:Y:S01]  /*39240*/  LDL.LU R69, [R1+0x1710] ;  /* 0x0017100001457983 */ /* 0x000f220000300800 */
[----:B------:R-:W-:-:S02]  /*39250*/  IADD3 R75, P1, R75, R206, RZ ;  /* 0x000000ce4b4b7210 */ /* 0x000fc40007f3e0ff */
[----:B------:R-:W-:-:S03]  /*39260*/  IADD3 R72, P3, R72, R206, RZ ;  /* 0x000000ce48487210 */ /* 0x000fc60007f7e0ff */
[----:B-1----:R-:W-:Y:S01]  /*39270*/  IMAD.MOV.U32 R6, RZ, RZ, R75 ;  /* 0x000000ffff067224 */ /* 0x002fe200078e004b */
[----:B------:R-:W-:Y:S01]  /*39280*/  STL [R1+0x18d0], R75 ;  /* 0x0018d04b01007387 */ /* 0x000fe20000100800 */
[----:B------:R-:W-:-:S05]  /*39290*/  IADD3.X R77, R77, R3, RZ, P1, !PT ;  /* 0x000000034d4d7210 */ /* 0x000fca0000ffe4ff */
[----:B------:R-:W-:Y:S02]  /*392a0*/  IMAD.MOV.U32 R7, RZ, RZ, R77 ;  /* 0x000000ffff077224 */ /* 0x000fe400078e004d */
[----:B--2---:R-:W-:Y:S01]  /*392b0*/  IMAD.X R74, R74, 0x1, R3, P3 ;  /* 0x000000014a4a7824 */ /* 0x004fe200018e0603 */
[----:B------:R-:W-:Y:S04]  /*392c0*/  STL [R1+0x18cc], R77 ;  /* 0x0018cc4d01007387 */ /* 0x000fe80000100800 */
[----:B------:R-:W-:Y:S04]  /*392d0*/  STL [R1+0x18d8], R72 ;  /* 0x0018d84801007387 */ /* 0x000fe80000100800 */
[----:B------:R1:W-:Y:S04]  /*392e0*/  LDGSTS.E [R0+0xf000], [R6.64], P2 ;  /* 0x0f00000006007fae */ /* 0x0003e80009121844 */
[----:B------:R2:W-:Y:S01]  /*392f0*/  STL [R1+0x18d4], R74 ;  /* 0x0018d44a01007387 */ /* 0x0005e20000100800 */
[----:B-1----:R-:W-:-:S03]  /*39300*/  MOV R7, R74 ;  /* 0x0000004a00077202 */ /* 0x002fc60000000f00 */
[----:B--2---:R-:W2:Y:S01]  /*39310*/  LDL.LU R74, [R1+0x170c] ;  /* 0x00170c00014a7983 */ /* 0x004ea20000300800 */
[-C--:B------:R-:W-:Y:S02]  /*39320*/  IADD3 R71, P1, R71, R206.reuse, RZ ;  /* 0x000000ce47477210 */ /* 0x080fe40007f3e0ff */
[----:B------:R-:W-:Y:S01]  /*39330*/  IADD3 R68, P3, R68, R206, RZ ;  /* 0x000000ce44447210 */ /* 0x000fe20007f7e0ff */
[----:B------:R-:W-:Y:S02]  /*39340*/  IMAD.MOV.U32 R6, RZ, RZ, R72 ;  /* 0x000000ffff067224 */ /* 0x000fe400078e0048 */
[----:B------:R-:W2:Y:S01]  /*39350*/  LDL.LU R72, [R1+0x1714] ;  /* 0x0017140001487983 */ /* 0x000ea20000300800 */
[----:B------:R-:W-:-:S03]  /*39360*/  IMAD.X R73, R73, 0x1, R3, P1 ;  /* 0x0000000149497824 */ /* 0x000fc600008e0603 */
[----:B------:R-:W2:Y:S01]  /*39370*/  LDL.LU R5, [R1+0x1718] ;  /* 0x0017180001057983 */ /* 0x000ea20000300800 */
[----:B------:R-:W-:-:S03]  /*39380*/  IMAD.X R70, R70, 0x1, R3, P3 ;  /* 0x0000000146467824 */ /* 0x000fc600018e0603 */
[----:B------:R-:W-:Y:S04]  /*39390*/  STL [R1+0x18e0], R71 ;  /* 0x0018e04701007387 */ /* 0x000fe80000100800 */
[----:B------:R1:W-:Y:S04]  /*393a0*/  STL [R1+0x18dc], R73 ;  /* 0x0018dc4901007387 */ /* 0x0003e80000100800 */
[----:B------:R-:W-:Y:S04]  /*393b0*/  STL [R1+0x18e8], R68 ;  /* 0x0018e84401007387 */ /* 0x000fe80000100800 */
[----:B------:R1:W-:Y:S04]  /*393c0*/  LDGSTS.E [R0+0xf200], [R6.64], P2 ;  /* 0x0f20000006007fae */ /* 0x0003e80009121844 */
[----:B------:R1:W-:Y:S04]  /*393d0*/  STL [R1+0x18e4], R70 ;  /* 0x0018e44601007387 */ /* 0x0003e80000100800 */
[----:B------:R-:W2:Y:S01]  /*393e0*/  LDL.LU R75, [R1+0x171c] ;  /* 0x00171c00014b7983 */ /* 0x000ea20000300800 */
[----:B-1----:R-:W-:-:S03]  /*393f0*/  IMAD.MOV.U32 R7, RZ, RZ, R73 ;  /* 0x000000ffff077224 */ /* 0x002fc600078e0049 */
[----:B------:R-:W2:Y:S01]  /*39400*/  LDL.LU R73, [R1+0x1720] ;  /* 0x0017200001497983 */ /* 0x000ea20000300800 */
[----:B------:R-:W-:Y:S01]  /*39410*/  MOV R185, R145 ;  /* 0x0000009100b97202 */ /* 0x000fe20000000f00 */
[----:B------:R-:W-:Y:S02]  /*39420*/  IMAD.MOV.U32 R186, RZ, RZ, R144 ;  /* 0x000000ffffba7224 */ /* 0x000fe400078e0090 */
[----:B------:R-:W-:-:S07]  /*39430*/  IMAD.MOV.U32 R187, RZ, RZ, R141 ;  /* 0x000000ffffbb7224 */ /* 0x000fce00078e008d */
[----:B------:R-:W-:Y:S01]  /*39440*/  HMMA.1688.F32.TF32 R80, R160, R146, R184 ;  /* 0x00000092a050723c */ /* 0x000fe200000810b8 */
[----:B------:R-:W-:Y:S02]  /*39450*/  IMAD.MOV.U32 R180, RZ, RZ, R140 ;  /* 0x000000ffffb47224 */ /* 0x000fe400078e008c */
[----:B------:R-:W-:Y:S02]  /*39460*/  IMAD.MOV.U32 R181, RZ, RZ, R137 ;  /* 0x000000ffffb57224 */ /* 0x000fe400078e0089 */
[----:B------:R-:W-:Y:S02]  /*39470*/  IMAD.MOV.U32 R182, RZ, RZ, R136 ;  /* 0x000000ffffb67224 */ /* 0x000fe400078e0088 */
[----:B------:R-:W-:Y:S02]  /*39480*/  IMAD.MOV.U32 R183, RZ, RZ, R132 ;  /* 0x000000ffffb77224 */ /* 0x000fe400078e0084 */
[----:B------:R-:W-:Y:S01]  /*39490*/  IMAD.MOV.U32 R6, RZ, RZ, R71 ;  /* 0x000000ffff067224 */ /* 0x000fe200078e0047 */
[----:B------:R-:W-:-:S04]  /*394a0*/  ISETP.GT.AND P1, PT, R2, 0x3, PT ;  /* 0x000000030200780c */ /* 0x000fc80003f24270 */
[----:B------:R1:W-:Y:S09]  /*394b0*/  LDGSTS.E [R0+0xf400], [R6.64], P2 ;  /* 0x0f40000006007fae */ /* 0x0003f20009121844 */
[----:B------:R-:W-:Y:S04]  /*394c0*/  STL.64 [R1+0x860], R80 ;  /* 0x0008605001007387 */ /* 0x000fe80000100a00 */
[----:B------:R1:W-:Y:S02]  /*394d0*/  STL.64 [R1+0x868], R82 ;  /* 0x0008685201007387 */ /* 0x0003e40000100a00 */
[----:B-1----:R-:W-:Y:S01]  /*394e0*/  MOV R6, R68 ;  /* 0x0000004400067202 */ /* 0x002fe20000000f00 */
[----:B------:R-:W-:-:S02]  /*394f0*/  IMAD.MOV.U32 R7, RZ, RZ, R70 ;  /* 0x000000ffff077224 */ /* 0x000fc400078e0046 */
[----:B------:R-:W-:Y:S01]  /*39500*/  IMAD.SHL.U32 R133, R133, 0x4, RZ ;  /* 0x0000000485857824 */ /* 0x000fe200078e00ff */
[----:B------:R-:W2:Y:S04]  /*39510*/  LDL.LU R70, [R1+0x1748] ;  /* 0x0017480001467983 */ /* 0x000ea80000300800 */
[----:B------:R1:W-:Y:S01]  /*39520*/  LDGSTS.E [R0+0xf600], [R6.64], P2 ;  /* 0x0f60000006007fae */ /* 0x0003e20009121844 */
[----:B------:R-:W-:Y:S01]  /*39530*/  HMMA.1688.F32.TF32 R80, R160, R150, R180 ;  /* 0x00000096a050723c */ /* 0x000fe200000810b4 */
[----:B------:R-:W-:Y:S02]  /*39540*/  LOP3.LUT R68, R133, 0x60, RZ, 0x3c, !PT ;  /* 0x0000006085447812 */ /* 0x000fe400078e3cff */
[----:B------:R-:W2:Y:S04]  /*39550*/  LDL.LU R71, [R1+0x1750] ;  /* 0x0017500001477983 */ /* 0x000ea80000300800 */
[----:B------:R-:W2:Y:S01]  /*39560*/  LDL.LU R77, [R1+0x1744] ;  /* 0x00174400014d7983 */ /* 0x000ea20000300800 */
[----:B-1----:R-:W-:-:S04]  /*39570*/  SEL R0, RZ, 0x4, !P1 ;  /* 0x00000004ff007807 */ /* 0x002fc80004800000 */
[----:B------:R-:W-:-:S04]  /*39580*/  SEL R0, R0, RZ, !P0 ;  /* 0x000000ff00007207 */ /* 0x000fc80004000000 */
[----:B------:R-:W-:Y:S01]  /*39590*/  ISETP.NE.U32.AND P1, PT, R0, RZ, PT ;  /* 0x000000ff0000720c */ /* 0x000fe20003f25070 */
[----:B------:R-:W-:-:S06]  /*395a0*/  IMAD R0, R93, 0x10000, R68 ;  /* 0x000100005d007824 */ /* 0x000fcc00078e0244 */
[----:B------:R-:W-:Y:S04]  /*395b0*/  STL.64 [R1+0x840], R80 ;  /* 0x0008405001007387 */ /* 0x000fe80000100a00 */
[----:B------:R-:W-:Y:S01]  /*395c0*/  STL.64 [R1+0x848], R82 ;  /* 0x0008485201007387 */ /* 0x000fe20000100a00 */
[----:B---3--:R-:W-:-:S05]  /*395d0*/  IADD3 R76, P2, R76, R206, RZ ;  /* 0x000000ce4c4c7210 */ /* 0x008fca0007f5e0ff */
[----:B----4-:R-:W-:Y:S01]  /*395e0*/  IMAD.X R78, R78, 0x1, R3, P2 ;  /* 0x000000014e4e7824 */ /* 0x010fe200010e0603 */
[----:B------:R-:W-:Y:S01]  /*395f0*/  IADD3 R69, P2, R69, R206, RZ ;  /* 0x000000ce45457210 */ /* 0x000fe20007f5e0ff */
[----:B------:R1:W-:Y:S01]  /*39600*/  STL [R1+0x1708], R76 ;  /* 0x0017084c01007387 */ /* 0x0003e20000100800 */
[----:B------:R-:W-:Y:S01]  /*39610*/  MOV R6, R76 ;  /* 0x0000004c00067202 */ /* 0x000fe20000000f00 */
[----:B------:R-:W-:Y:S02]  /*39620*/  IMAD.MOV.U32 R7, RZ, RZ, R78 ;  /* 0x000000ffff077224 */ /* 0x000fe400078e004e */
[----:B------:R-:W3:Y:S04]  /*39630*/  LDL.LU R68, [R1+0x1758] ;  /* 0x0017580001447983 */ /* 0x000ee80000300800 */
[----:B------:R-:W-:Y:S04]  /*39640*/  STL [R1+0x1704], R78 ;  /* 0x0017044e01007387 */ /* 0x000fe80000100800 */
[----:B-1----:R-:W4:Y:S04]  /*39650*/  LDL.LU R76, [R1+0x174c] ;  /* 0x00174c00014c7983 */ /* 0x002f280000300800 */
[----:B------:R1:W-:Y:S04]  /*39660*/  LDGSTS.E [R0+0x1800], [R6.64], P1 ;  /* 0x0180000006007fae */ /* 0x0003e80008921844 */
[----:B------:R2:W-:Y:S01]  /*39670*/  STL [R1+0x1710], R69 ;  /* 0x0017104501007387 */ /* 0x0005e20000100800 */
[----:B-1----:R-:W-:-:S02]  /*39680*/  IMAD.MOV.U32 R6, RZ, RZ, R69 ;  /* 0x000000ffff067224 */ /* 0x002fc400078e0045 */
[----:B--2---:R-:W-:-:S05]  /*39690*/  IMAD.X R74, R74, 0x1, R3, P2 ;  /* 0x000000014a4a7824 */ /* 0x004fca00010e0603 */
[----:B------:R1:W-:Y:S04]  /*396a0*/  STL [R1+0x170c], R74 ;  /* 0x00170c4a01007387 */ /* 0x0003e80000100800 */
[----:B------:R-:W2:Y:S01]  /*396b0*/  LDL.LU R69, [R1+0x1754] ;  /* 0x0017540001457983 */ /* 0x000ea20000300800 */
[----:B------:R-:W-:Y:S01]  /*396c0*/  IADD3 R5, P2, R5, R206, RZ ;  /* 0x000000ce05057210 */ /* 0x000fe20007f5e0ff */
[----:B------:R-:W-:-:S03]  /*396d0*/  IMAD.MOV.U32 R7, RZ, RZ, R74 ;  /* 0x000000ffff077224 */ /* 0x000fc600078e004a */
[----:B------:R-:W-:Y:S02]  /*396e0*/  IADD3.X R72, R72, R3, RZ, P2, !PT ;  /* 0x0000000348487210 */ /* 0x000fe400017fe4ff */
[----:B------:R1:W-:Y:S04]  /*396f0*/  LDGSTS.E [R0+0x1a00], [R6.64], P1 ;  /* 0x01a0000006007fae */ /* 0x0003e80008921844 */
[----:B------:R-:W-:Y:S04]  /*39700*/  STL [R1+0x1718], R5 ;  /* 0x0017180501007387 */ /* 0x000fe80000100800 */
[----:B------:R1:W-:Y:S02]  /*39710*/  STL [R1+0x1714], R72 ;  /* 0x0017144801007387 */ /* 0x0003e40000100800 */
[----:B-1----:R-:W-:-:S02]  /*39720*/  IMAD.MOV.U32 R6, RZ, RZ, R5 ;  /* 0x000000ffff067224 */ /* 0x002fc400078e0005 */
[----:B------:R-:W2:Y:S01]  /*39730*/  LDL.LU R74, [R1+0x1760] ;  /* 0x00176000014a7983 */ /* 0x000ea20000300800 */
[----:B------:R-:W-:-:S03]  /*39740*/  IMAD.MOV.U32 R7, RZ, RZ, R72 ;  /* 0x000000ffff077224 */ /* 0x000fc600078e0048 */
[----:B------:R-:W2:Y:S04]  /*39750*/  LDL.LU R72, [R1+0x1788] ;  /* 0x0017880001487983 */ /* 0x000ea80000300800 */
[----:B------:R1:W-:Y:S01]  /*39760*/  LDGSTS.E [R0+0x1c00], [R6.64], P1 ;  /* 0x01c0000006007fae */ /* 0x0003e20008921844 */
[----:B------:R-:W-:-:S05]  /*39770*/  IADD3 R73, P3, R73, R206, RZ ;  /* 0x000000ce49497210 */ /* 0x000fca0007f7e0ff */
[----:B------:R-:W-:Y:S01]  /*39780*/  IMAD.X R75, R75, 0x1, R3, P3 ;  /* 0x000000014b4b7824 */ /* 0x000fe200018e0603 */
[----:B------:R-:W-:Y:S04]  /*39790*/  STL [R1+0x1720], R73 ;  /* 0x0017204901007387 */ /* 0x000fe80000100800 */
[----:B------:R1:W-:Y:S02]  /*397a0*/  STL [R1+0x171c], R75 ;  /* 0x00171c4b01007387 */ /* 0x0003e40000100800 */
[----:B-1----:R-:W-:Y:S01]  /*397b0*/  MOV R7, R75 ;  /* 0x0000004b00077202 */ /* 0x002fe20000000f00 */
[----:B------:R-:W-:Y:S01]  /*397c0*/  IMAD.MOV.U32 R6, RZ, RZ, R73 ;  /* 0x000000ffff067224 */ /* 0x000fe200078e0049 */
[----:B------:R-:W-:Y:S01]  /*397d0*/  ISETP.GT.AND P2, PT, R2, 0x7, PT ;  /* 0x000000070200780c */ /* 0x000fe20003f44270 */
[----:B------:R-:W2:Y:S04]  /*397e0*/  LDL.LU R75, [R1+0x175c] ;  /* 0x00175c00014b7983 */ /* 0x000ea80000300800 */
[----:B------:R-:W2:Y:S01]  /*397f0*/  LDL.LU R73, [R1+0x1784] ;  /* 0x0017840001497983 */ /* 0x000ea20000300800 */
[----:B------:R-:W-:-:S03]  /*39800*/  SEL R5, RZ, 0x4, !P2 ;  /* 0x00000004ff057807 */ /* 0x000fc60005000000 */
[----:B------:R1:W-:Y:S01]  /*39810*/  LDGSTS.E [R0+0x1e00], [R6.64], P1 ;  /* 0x01e0000006007fae */ /* 0x0003e20008921844 */
[----:B------:R-:W-:-:S04]  /*39820*/  SEL R5, R5, RZ, !P0 ;  /* 0x000000ff05057207 */ /* 0x000fc80004000000 */
[----:B------:R-:W-:Y:S02]  /*39830*/  ISETP.NE.U32.AND P2, PT, R5, RZ, PT ;  /* 0x000000ff0500720c */ /* 0x000fe40003f45070 */
[----:B------:R-:W-:-:S05]  /*39840*/  IADD3 R70, P3, R70, R206, RZ ;  /* 0x000000ce46467210 */ /* 0x000fca0007f7e0ff */
[----:B------:R1:W-:Y:S01]  /*39850*/  STL [R1+0x1748], R70 ;  /* 0x0017484601007387 */ /* 0x0003e20000100800 */
[-C--:B------:R-:W-:Y:S01]  /*39860*/  IADD3 R71, P1, R71, R206.reuse, RZ ;  /* 0x000000ce47477210 */ /* 0x080fe20007f3e0ff */
[----:B------:R-:W-:Y:S02]  /*39870*/  IMAD.X R77, R77, 0x1, R3, P3 ;  /* 0x000000014d4d7824 */ /* 0x000fe400018e0603 */
[----:B-1----:R-:W-:Y:S02]  /*39880*/  IMAD.MOV.U32 R6, RZ, RZ, R70 ;  /* 0x000000ffff067224 */ /* 0x002fe400078e0046 */
[----:B------:R-:W-:Y:S01]  /*39890*/  IMAD.MOV.U32 R7, RZ, RZ, R77 ;  /* 0x000000ffff077224 */ /* 0x000fe200078e004d */
[----:B------:R-:W-:Y:S04]  /*398a0*/  STL [R1+0x1744], R77 ;  /* 0x0017444d01007387 */ /* 0x000fe80000100800 */
[----:B------:R-:W2:Y:S04]  /*398b0*/  LDL.LU R80, [R1+0x1790] ;  /* 0x0017900001507983 */ /* 0x000ea80000300800 */
[----:B------:R-:W2:Y:S04]  /*398c0*/  LDL.LU R70, [R1+0x17d4] ;  /* 0x0017d40001467983 */ /* 0x000ea80000300800 */
[----:B------:R1:W-:Y:S04]  /*398d0*/  STL [R1+0x1750], R71 ;  /* 0x0017504701007387 */ /* 0x0003e80000100800 */
[----:B------:R1:W-:Y:S02]  /*398e0*/  LDGSTS.E [R0+0x3800], [R6.64], P2 ;  /* 0x0380000006007fae */ /* 0x0003e40009121844 */
[----:B-1----:R-:W-:Y:S01]  /*398f0*/  MOV R6, R71 ;  /* 0x0000004700067202 */ /* 0x002fe20000000f00 */
[----:B----4-:R-:W-:Y:S01]  /*39900*/  IMAD.X R76, R76, 0x1, R3, P1 ;  /* 0x000000014c4c7824 */ /* 0x010fe200008e0603 */
[----:B---3--:R-:W-:-:S03]  /*39910*/  IADD3 R68, P1, R68, R206, RZ ;  /* 0x000000ce44447210 */ /* 0x008fc60007f3e0ff */
[----:B------:R-:W-:Y:S01]  /*39920*/  IMAD.MOV.U32 R7, RZ, RZ, R76 ;  /* 0x000000ffff077224 */ /* 0x000fe200078e004c */
[----:B------:R-:W-:Y:S04]  /*39930*/  STL [R1+0x174c], R76 ;  /* 0x00174c4c01007387 */ /* 0x000fe80000100800 */
[----:B------:R-:W3:Y:S04]  /*39940*/  LDL.LU R81, [R1+0x178c] ;  /* 0x00178c0001517983 */ /* 0x000ee80000300800 */
[----:B------:R-:W4:Y:S04]  /*39950*/  LDL.LU R71, [R1+0x1794] ;  /* 0x0017940001477983 */ /* 0x000f280000300800 */
[----:B------:R-:W-:Y:S04]  /*39960*/  STL [R1+0x1758], R68 ;  /* 0x0017584401007387 */ /* 0x000fe80000100800 */
[----:B------:R1:W-:Y:S02]  /*39970*/  LDGSTS.E [R0+0x3a00], [R6.64], P2 ;  /* 0x03a0000006007fae */ /* 0x0003e40009121844 */
[----:B-1----:R-:W-:-:S02]  /*39980*/  IMAD.MOV.U32 R6, RZ, RZ, R68 ;  /* 0x000000ffff067224 */ /* 0x002fc400078e0044 */
[----:B--2---:R-:W-:-:S04]  /*39990*/  IMAD.X R69, R69, 0x1, R3, P1 ;  /* 0x0000000145457824 */ /* 0x004fc800008e0603 */
[----:B------:R-:W-:Y:S01]  /*399a0*/  IMAD.MOV.U32 R7, RZ, RZ, R69 ;  /* 0x000000ffff077224 */ /* 0x000fe200078e0045 */
[----:B------:R1:W-:Y:S04]  /*399b0*/  STL [R1+0x1754], R69 ;  /* 0x0017544501007387 */ /* 0x0003e80000100800 */
[----:B------:R2:W-:Y:S04]  /*399c0*/  LDGSTS.E [R0+0x3c00], [R6.64], P2 ;  /* 0x03c0000006007fae */ /* 0x0005e80009121844 */
[----:B-1----:R-:W4:Y:S04]  /*399d0*/  LDL.LU R69, [R1+0x17d8] ;  /* 0x0017d80001457983 */ /* 0x002f280000300800 */
[----:B------:R-:W4:Y:S01]  /*399e0*/  LDL.LU R68, [R1+0x17dc] ;  /* 0x0017dc0001447983 */ /* 0x000f220000300800 */
[----:B------:R-:W-:-:S03]  /*399f0*/  IADD3 R74, P3, R74, R206, RZ ;  /* 0x000000ce4a4a7210 */ /* 0x000fc60007f7e0ff */
[----:B------:R-:W4:Y:S04]  /*39a00*/  LDL.LU R79, [R1+0x1800] ;  /* 0x00180000014f7983 */ /* 0x000f280000300800 */
[----:B------:R-:W4:Y:S01]  /*39a10*/  LDL.LU R78, [R1+0x1804] ;  /* 0x00180400014e7983 */ /* 0x000f220000300800 */
[----:B------:R-:W-:-:S03]  /*39a20*/  IADD3 R72, P4, R72, R206, RZ ;  /* 0x000000ce48487210 */ /* 0x000fc60007f9e0ff */
[----:B------:R-:W4:Y:S04]  /*39a30*/  LDL.LU R77, [R1+0x1808] ;  /* 0x00180800014d7983 */ /* 0x000f280000300800 */
[----:B------:R-:W4:Y:S01]  /*39a40*/  LDL.LU R76, [R1+0x180c] ;  /* 0x00180c00014c7983 */ /* 0x000f220000300800 */
[----:B--2---:R-:W-:-:S03]  /*39a50*/  IMAD.MOV.U32 R6, RZ, RZ, R74 ;  /* 0x000000ffff067224 */ /* 0x004fc600078e004a */
[----:B------:R-:W-:Y:S01]  /*39a60*/  STL [R1+0x1760], R74 ;  /* 0x0017604a01007387 */ /* 0x000fe20000100800 */
[----:B------:R-:W-:Y:S01]  /*39a70*/  IADD3.X R75, R75, R3, RZ, P3, !PT ;  /* 0x000000034b4b7210 */ /* 0x000fe20001ffe4ff */
[----:B------:R-:W-:-:S04]  /*39a80*/  IMAD.X R73, R73, 0x1, R3, P4 ;  /* 0x0000000149497824 */ /* 0x000fc800020e0603 */
[----:B------:R1:W-:Y:S01]  /*39a90*/  STL [R1+0x175c], R75 ;  /* 0x00175c4b01007387 */ /* 0x0003e20000100800 */
[----:B------:R-:W-:-:S03]  /*39aa0*/  IMAD.MOV.U32 R7, RZ, RZ, R75 ;  /* 0x000000ffff077224 */ /* 0x000fc600078e004b */
[----:B------:R-:W-:Y:S04]  /*39ab0*/  STL [R1+0x1788], R72 ;  /* 0x0017884801007387 */ /* 0x000fe80000100800 */
[----:B------:R2:W-:Y:S04]  /*39ac0*/  STL [R1+0x1784], R73 ;  /* 0x0017844901007387 */ /* 0x0005e80000100800 */
[----:B-1----:R-:W4:Y:S04]  /*39ad0*/  LDL.LU R75, [R1+0x1810] ;  /* 0x00181000014b7983 */ /* 0x002f280000300800 */
[----:B------:R-:W4:Y:S04]  /*39ae0*/  LDL.LU R74, [R1+0x1814] ;  /* 0x00181400014a7983 */ /* 0x000f280000300800 */
[----:B------:R1:W-:Y:S02]  /*39af0*/  LDGSTS.E [R0+0x3e00], [R6.64], P2 ;  /* 0x03e0000006007fae */ /* 0x0003e40009121844 */
[----:B-1----:R-:W-:Y:S01]  /*39b00*/  MOV R7, R73 ;  /* 0x0000004900077202 */ /* 0x002fe20000000f00 */
[----:B------:R-:W-:Y:S01]  /*39b10*/  IMAD.MOV.U32 R6, RZ, RZ, R72 ;  /* 0x000000ffff067224 */ /* 0x000fe200078e0048 */
[----:B--2---:R-:W2:Y:S04]  /*39b20*/  LDL.LU R73, [R1+0x1818] ;  /* 0x0018180001497983 */ /* 0x004ea80000300800 */
[----:B------:R-:W2:Y:S01]  /*39b30*/  LDL.LU R72, [R1+0x181c] ;  /* 0x00181c0001487983 */ /* 0x000ea20000300800 */
[----:B------:R-:W-:-:S04]  /*39b40*/  ISETP.GT.AND P1, PT, R2, 0xb, PT ;  /* 0x0000000b0200780c */ /* 0x000fc80003f24270 */
[----:B------:R-:W-:-:S04]  /*39b50*/  SEL R5, RZ, 0x4, !P1 ;  /* 0x00000004ff057807 */ /* 0x000fc80004800000 */
[----:B------:R-:W-:-:S04]  /*39b60*/  SEL R5, R5, RZ, !P0 ;  /* 0x000000ff05057207 */ /* 0x000fc80004000000 */
[----:B------:R-:W-:Y:S02]  /*39b70*/  ISETP.NE.U32.AND P1, PT, R5, RZ, PT ;  /* 0x000000ff0500720c */ /* 0x000fe40003f25070 */
[-C--:B------:R-:W-:Y:S02]  /*39b80*/  IADD3 R80, P2, R80, R206.reuse, RZ ;  /* 0x000000ce50507210 */ /* 0x080fe40007f5e0ff */
[----:B------:R-:W-:-:S09]  /*39b90*/  IADD3 R70, P3, R70, R206, RZ ;  /* 0x000000ce46467210 */ /* 0x000fd20007f7e0ff */
[----:B------:R1:W-:Y:S02]  /*39ba0*/  LDGSTS.E [R0+0x5800], [R6.64], P1 ;  /* 0x0580000006007fae */ /* 0x0003e40008921844 */
[----:B-1----:R-:W-:Y:S02]  /*39bb0*/  IMAD.MOV.U32 R6, RZ, RZ, R80 ;  /* 0x000000ffff067224 */ /* 0x002fe400078e0050 */
[----:B------:R-:W-:Y:S01]  /*39bc0*/  STL [R1+0x1790], R80 ;  /* 0x0017905001007387 */ /* 0x000fe20000100800 */
[----:B------:R-:W-:Y:S02]  /*39bd0*/  IMAD.MOV.U32 R98, RZ, RZ, R101 ;  /* 0x000000ffff627224 */ /* 0x000fe400078e0065 */
[----:B------:R-:W-:Y:S01]  /*39be0*/  IMAD.MOV.U32 R99, RZ, RZ, R100 ;  /* 0x000000ffff637224 */ /* 0x000fe200078e0064 */
[-C--:B------:R-:W-:Y:S08]  /*39bf0*/  HMMA.1688.F32.TF32 R104, R164, R102.reuse, R104 ;  /* 0x00000066a468723c */ /* 0x080ff00000081068 */
[----:B------:R-:W-:Y:S01]  /*39c00*/  HMMA.1688.F32.TF32 R100, R160, R102, R96 ;  /* 0x00000066a064723c */ /* 0x000fe20000081060 */
[----:B---3--:R-:W-:-:S04]  /*39c10*/  IMAD.X R81, R81, 0x1, R3, P2 ;  /* 0x0000000151517824 */ /* 0x008fc800010e0603 */
[----:B------:R-:W-:Y:S02]  /*39c20*/  IMAD.MOV.U32 R7, RZ, RZ, R81 ;  /* 0x000000ffff077224 */ /* 0x000fe400078e0051 */
[----:B----4-:R-:W-:-:S03]  /*39c30*/  IMAD.X R71, R71, 0x1, R3, P3 ;  /* 0x0000000147477824 */ /* 0x010fc600018e0603 */
[----:B------:R1:W-:Y:S02]  /*39c40*/  LDGSTS.E [R0+0x5a00], [R6.64], P1 ;  /* 0x05a0000006007fae */ /* 0x0003e40008921844 */
[----:B-1----:R-:W-:Y:S01]  /*39c50*/  MOV R6, R70 ;  /* 0x0000004600067202 */ /* 0x002fe20000000f00 */
[----:B------:R-:W-:-:S05]  /*39c60*/  IMAD.MOV.U32 R7, RZ, RZ, R71 ;  /* 0x000000ffff077224 */ /* 0x000fca00078e0047 */
[----:B------:R1:W-:Y:S04]  /*39c70*/  LDGSTS.E [R0+0x5c00], [R6.64], P1 ;  /* 0x05c0000006007fae */ /* 0x0003e80008921844 */
[----:B------:R-:W-:Y:S04]  /*39c80*/  STL [R1+0x178c], R81 ;  /* 0x00178c5101007387 */ /* 0x000fe80000100800 */
[----:B------:R-:W-:Y:S04]  /*39c90*/  STL [R1+0x17d4], R70 ;  /* 0x0017d44601007387 */ /* 0x000fe80000100800 */
[----:B------:R3:W-:Y:S01]  /*39ca0*/  STL [R1+0x1794], R71 ;  /* 0x0017944701007387 */ /* 0x0007e20000100800 */
[----:B------:R-:W-:-:S05]  /*39cb0*/  IADD3 R68, P3, R68, R206, RZ ;  /* 0x000000ce44447210 */ /* 0x000fca0007f7e0ff */
[----:B------:R-:W-:Y:S02]  /*39cc0*/  IMAD.X R69, R69, 0x1, R3, P3 ;  /* 0x0000000145457824 */ /* 0x000fe400018e0603 */
[----:B-1----:R-:W-:Y:S02]  /*39cd0*/  IMAD.MOV.U32 R6, RZ, RZ, R68 ;  /* 0x000000ffff067224 */ /* 0x002fe400078e0044 */
[----:B------:R-:W-:-:S05]  /*39ce0*/  IMAD.MOV.U32 R7, RZ, RZ, R69 ;  /* 0x000000ffff077224 */ /* 0x000fca00078e0045 */
[----:B------:R1:W-:Y:S01]  /*39cf0*/  LDGSTS.E [R0+0x5e00], [R6.64], P1 ;  /* 0x05e0000006007fae */ /* 0x0003e20008921844 */
[-C--:B------:R-:W-:Y:S02]  /*39d00*/  IADD3 R78, P1, R78, R206.reuse, RZ ;  /* 0x000000ce4e4e7210 */ /* 0x080fe40007f3e0ff */
[----:B------:R-:W-:Y:S01]  /*39d10*/  IADD3 R76, P3, R76, R206, RZ ;  /* 0x000000ce4c4c7210 */ /* 0x000fe20007f7e0ff */
[----:B------:R-:W-:Y:S01]  /*39d20*/  STL [R1+0x17dc], R68 ;  /* 0x0017dc4401007387 */ /* 0x000fe20000100800 */
[----:B------:R-:W-:-:S03]  /*39d30*/  IADD3.X R79, R79, R3, RZ, P1, !PT ;  /* 0x000000034f4f7210 */ /* 0x000fc60000ffe4ff */
[----:B------:R4:W-:Y:S01]  /*39d40*/  STL [R1+0x17d8], R69 ;  /* 0x0017d84501007387 */ /* 0x0009e20000100800 */
[----:B------:R-:W-:-:S03]  /*39d50*/  IMAD.X R77, R77, 0x1, R3, P3 ;  /* 0x000000014d4d7824 */ /* 0x000fc600018e0603 */
[----:B---3--:R-:W3:Y:S04]  /*39d60*/  LDL.LU.64 R70, [R1+0x16a0] ;  /* 0x0016a00001467983 */ /* 0x008ee80000300a00 */
[----:B----4-:R-:W4:Y:S04]  /*39d70*/  LDL.LU.64 R68, [R1+0x1698] ;  /* 0x0016980001447983 */ /* 0x010f280000300a00 */
[----:B------:R-:W-:Y:S04]  /*39d80*/  STL [R1+0x1804], R78 ;  /* 0x0018044e01007387 */ /* 0x000fe80000100800 */
[----:B------:R1:W-:Y:S04]  /*39d90*/  STL [R1+0x1800], R79 ;  /* 0x0018004f01007387 */ /* 0x0003e80000100800 */
[----:B------:R-:W-:Y:S04]  /*39da0*/  STL [R1+0x180c], R76 ;  /* 0x00180c4c01007387 */ /* 0x000fe80000100800 */
[----:B------:R-:W4:Y:S04]  /*39db0*/  LDL.LU.64 R98, [R1+0x1690] ;  /* 0x0016900001627983 */ /* 0x000f280000300a00 */
[----:B------:R1:W-:Y:S01]  /*39dc0*/  STL [R1+0x1808], R77 ;  /* 0x0018084d01007387 */ /* 0x0003e20000100800 */
[----:B------:R-:W-:-:S03]  /*39dd0*/  IADD3 R74, P1, R74, R206, RZ ;  /* 0x000000ce4a4a7210 */ /* 0x000fc60007f3e0ff */
[----:B------:R-:W4:Y:S02]  /*39de0*/  LDL.LU.64 R94, [R1+0x1688] ;  /* 0x00168800015e7983 */ /* 0x000f240000300a00 */
[----:B------:R-:W-:Y:S02]  /*39df0*/  IMAD.X R75, R75, 0x1, R3, P1 ;  /* 0x000000014b4b7824 */ /* 0x000fe400008e0603 */
[----:B------:R-:W4:Y:S04]  /*39e00*/  LDL.LU.64 R90, [R1+0x1680] ;  /* 0x00168000015a7983 */ /* 0x000f280000300a00 */
[----:B------:R-:W4:Y:S04]  /*39e10*/  LDL.LU.64 R88, [R1+0x1678] ;  /* 0x0016780001587983 */ /* 0x000f280000300a00 */
[----:B------:R-:W-:Y:S01]  /*39e20*/  STL [R1+0x1814], R74 ;  /* 0x0018144a01007387 */ /* 0x000fe20000100800 */
[----:B--2---:R-:W-:-:S03]  /*39e30*/  IADD3 R72, P3, R72, R206, RZ ;  /* 0x000000ce48487210 */ /* 0x004fc60007f7e0ff */
[----:B------:R3:W-:Y:S04]  /*39e40*/  STL [R1+0x1810], R75 ;  /* 0x0018104b01007387 */ /* 0x0007e80000100800 */
[----:B------:R-:W-:Y:S04]  /*39e50*/  STL [R1+0x181c], R72 ;  /* 0x00181c4801007387 */ /* 0x000fe80000100800 */
[----:B------:R-:W2:Y:S01]  /*39e60*/  LDL.LU.64 R96, [R1+0x1670] ;  /* 0x0016700001607983 */ /* 0x000ea20000300a00 */
[----:B------:R-:W-:-:S04]  /*39e70*/  ISETP.GT.AND P2, PT, R2, 0xf, PT ;  /* 0x0000000f0200780c */ /* 0x000fc80003f44270 */
[----:B------:R-:W-:-:S04]  /*39e80*/  SEL R5, RZ, 0x4, !P2 ;  /* 0x00000004ff057807 */ /* 0x000fc80005000000 */
[----:B------:R-:W-:-:S04]  /*39e90*/  SEL R5, R5, RZ, !P0 ;  /* 0x000000ff05057207 */ /* 0x000fc80004000000 */
[----:B------:R-:W-:Y:S01]  /*39ea0*/  ISETP.NE.U32.AND P2, PT, R5, RZ, PT ;  /* 0x000000ff0500720c */ /* 0x000fe20003f45070 */
[----:B-1----:R-:W-:Y:S02]  /*39eb0*/  IMAD.MOV.U32 R6, RZ, RZ, R78 ;  /* 0x000000ffff067224 */ /* 0x002fe400078e004e */
[----:B------:R-:W-:Y:S02]  /*39ec0*/  IMAD.MOV.U32 R7, RZ, RZ, R79 ;  /* 0x000000ffff077224 */ /* 0x000fe400078e004f */
[----:B------:R-:W-:Y:S02]  /*39ed0*/  IMAD.X R73, R73, 0x1, R3, P3 ;  /* 0x0000000149497824 */ /* 0x000fe400018e0603 */
[----:B------:R-:W-:-:S06]  /*39ee0*/  IMAD.MOV.U32 R205, RZ, RZ, c[0x0][0x18c] ;  /* 0x00006300ffcd7624 */ /* 0x000fcc00078e00ff */
[----:B------:R1:W-:Y:S01]  /*39ef0*/  LDGSTS.E [R0+0x7800], [R6.64], P2 ;  /* 0x0780000006007fae */ /* 0x0003e20009121844 */
[----:B------:R-:W-:-:S03]  /*39f00*/  IMAD.SHL.U32 R205, R205, 0x20, RZ ;  /* 0x00000020cdcd7824 */ /* 0x000fc600078e00ff */
[----:B------:R4:W-:Y:S04]  /*39f10*/  STL [R1+0x1818], R73 ;  /* 0x0018184901007387 */ /* 0x0009e80000100800 */
[----:B------:R-:W2:Y:S01]  /*39f20*/  LDL.LU.64 R84, [R1+0x1668] ;  /* 0x0016680001547983 */ /* 0x000ea20000300a00 */
[----:B-1----:R-:W-:Y:S01]  /*39f30*/  MOV R6, R76 ;  /* 0x0000004c00067202 */ /* 0x002fe20000000f00 */
[----:B------:R-:W-:Y:S02]  /*39f40*/  IMAD.MOV.U32 R7, RZ, RZ, R77 ;  /* 0x000000ffff077224 */ /* 0x000fe400078e004d */
[----:B------:R-:W2:Y:S04]  /*39f50*/  LDL.LU.64 R82, [R1+0x1660] ;  /* 0x0016600001527983 */ /* 0x000ea80000300a00 */
[----:B------:R1:W-:Y:S01]  /*39f60*/  LDGSTS.E [R0+0x7a00], [R6.64], P2 ;  /* 0x07a0000006007fae */ /* 0x0003e20009121844 */
[----:B------:R-:W-:-:S03]  /*39f70*/  SHF.L.U32 R205, R205, 0x2, RZ ;  /* 0x00000002cdcd7819 */ /* 0x000fc600000006ff */
[----:B------:R-:W2:Y:S04]  /*39f80*/  LDL.LU.64 R80, [R1+0x1658] ;  /* 0x0016580001507983 */ /* 0x000ea80000300a00 */
[----:B------:R-:W2:Y:S01]  /*39f90*/  LDL.LU.64 R78, [R1+0x1650] ;  /* 0x00165000014e7983 */ /* 0x000ea20000300a00 */
[----:B-1----:R-:W-:Y:S01]  /*39fa0*/  MOV R6, R74 ;  /* 0x0000004a00067202 */ /* 0x002fe20000000f00 */
[----:B------:R-:W-:Y:S02]  /*39fb0*/  IMAD.MOV.U32 R7, RZ, RZ, R75 ;  /* 0x000000ffff077224 */ /* 0x000fe400078e004b */
[----:B------:R-:W2:Y:S04]  /*39fc0*/  LDL.LU.64 R76, [R1+0x1648] ;  /* 0x00164800014c7983 */ /* 0x000ea80000300a00 */
[----:B------:R1:W-:Y:S01]  /*39fd0*/  LDGSTS.E [R0+0x7c00], [R6.64], P2 ;  /* 0x07c0000006007fae */ /* 0x0003e20009121844 */
[----:B------:R-:W-:Y:S03]  /*39fe0*/  HMMA.1688.F32.TF32 R36, R164, R22, R116 ;  /* 0x00000016a424723c */ /* 0x000fe60000081074 */
[----:B------:R-:W2:Y:S04]  /*39ff0*/  LDL.LU.64 R116, [R1+0x1640] ;  /* 0x0016400001747983 */ /* 0x000ea80000300a00 */
[----:B------:R-:W2:Y:S01]  /*3a000*/  LDL.LU.64 R86, [R1+0x1638] ;  /* 0x0016380001567983 */ /* 0x000ea20000300a00 */
[----:B-1----:R-:W-:-:S02]  /*3a010*/  IMAD.MOV.U32 R6, RZ, RZ, R72 ;  /* 0x000000ffff067224 */ /* 0x002fc400078e0048 */
[----:B------:R-:W-:-:S05]  /*3a020*/  IMAD.MOV.U32 R7, RZ, RZ, R73 ;  /* 0x000000ffff077224 */ /* 0x000fca00078e0049 */
[----:B------:R1:W-:Y:S01]  /*3a030*/  LDGSTS.E [R0+0x7e00], [R6.64], P2 ;  /* 0x07e0000006007fae */ /* 0x0003e20009121844 */
[C---:B------:R-:W-:Y:S08]  /*3a040*/  HMMA.1688.F32.TF32 R48, R164.reuse, R34, R48 ;  /* 0x00000022a430723c */ /* 0x040ff00000081030 */
[C---:B------:R-:W-:Y:S08]  /*3a050*/  HMMA.1688.F32.TF32 R44, R164.reuse, R30, R44 ;  /* 0x0000001ea42c723c */ /* 0x040ff0000008102c */
[----:B------:R-:W-:Y:S01]  /*3a060*/  HMMA.1688.F32.TF32 R244, R164, R18, R244 ;  /* 0x00000012a4f4723c */ /* 0x000fe200000810f4 */
[----:B---3--:R-:W-:-:S02]  /*3a070*/  IADD3 R75, P1, R70, R205, RZ ;  /* 0x000000cd464b7210 */ /* 0x008fc40007f3e0ff */
[----:B----4-:R-:W-:-:S03]  /*3a080*/  IADD3 R73, P2, R68, R205, RZ ;  /* 0x000000cd44497210 */ /* 0x010fc60007f5e0ff */
[----:B------:R-:W-:Y:S01]  /*3a090*/  IMAD.X R146, R71, 0x1, R4, P1 ;  /* 0x0000000147927824 */ /* 0x000fe200008e0604 */
[----:B------:R-:W-:Y:S02]  /*3a0a0*/  IADD3.X R148, R69, R4, RZ, P2, !PT ;  /* 0x0000000445947210 */ /* 0x000fe400017fe4ff */
[-C--:B------:R-:W-:Y:S02]  /*3a0b0*/  IADD3 R71, P1, R98, R205.reuse, RZ ;  /* 0x000000cd62477210 */ /* 0x080fe40007f3e0ff */
[----:B------:R-:W-:-:S03]  /*3a0c0*/  IADD3 R69, P2, R94, R205, RZ ;  /* 0x000000cd5e457210 */ /* 0x000fc60007f5e0ff */
[--C-:B------:R-:W-:Y:S02]  /*3a0d0*/  IMAD.X R150, R99, 0x1, R4.reuse, P1 ;  /* 0x0000000163967824 */ /* 0x100fe400008e0604 */
[----:B------:R-:W3:Y:S01]  /*3a0e0*/  LDL.LU.64 R98, [R1+0x1630] ;  /* 0x0016300001627983 */ /* 0x000ee20000300a00 */
[-C--:B------:R-:W-:Y:S01]  /*3a0f0*/  IADD3 R68, P1, R90, R205.reuse, RZ ;  /* 0x000000cd5a447210 */ /* 0x080fe20007f3e0ff */
[--C-:B------:R-:W-:Y:S02]  /*3a100*/  IMAD.X R152, R95, 0x1, R4.reuse, P2 ;  /* 0x000000015f987824 */ /* 0x100fe400010e0604 */
[----:B------:R-:W4:Y:S01]  /*3a110*/  LDL.LU.64 R94, [R1+0x1628] ;  /* 0x00162800015e7983 */ /* 0x000f220000300a00 */
[----:B------:R-:W-:Y:S01]  /*3a120*/  IADD3 R70, P2, R88, R205, RZ ;  /* 0x000000cd58467210 */ /* 0x000fe20007f5e0ff */
[----:B------:R-:W-:Y:S02]  /*3a130*/  IMAD.X R156, R91, 0x1, R4, P1 ;  /* 0x000000015b9c7824 */ /* 0x000fe400008e0604 */
[----:B------:R-:W4:Y:S01]  /*3a140*/  LDL.LU.64 R90, [R1+0x1620] ;  /* 0x00162000015a7983 */ /* 0x000f220000300a00 */
[----:B------:R-:W-:-:S03]  /*3a150*/  IADD3.X R164, R89, R4, RZ, P2, !PT ;  /* 0x0000000459a47210 */ /* 0x000fc600017fe4ff */
[----:B------:R-:W4:Y:S04]  /*3a160*/  LDL.LU.64 R88, [R1+0x1618] ;  /* 0x0016180001587983 */ /* 0x000f280000300a00 */
[----:B------:R-:W4:Y:S01]  /*3a170*/  LDL.LU.64 R120, [R1+0x1610] ;  /* 0x0016100001787983 */ /* 0x000f220000300a00 */
[----:B--2---:R-:W-:-:S05]  /*3a180*/  IADD3 R72, P1, R96, R205, RZ ;  /* 0x000000cd60487210 */ /* 0x004fca0007f3e0ff */
[----:B------:R-:W-:Y:S02]  /*3a190*/  IMAD.X R166, R97, 0x1, R4, P1 ;  /* 0x0000000161a67824 */ /* 0x000fe400008e0604 */
[----:B------:R-:W2:Y:S04]  /*3a1a0*/  LDL.LU.64 R96, [R1+0x1608] ;  /* 0x0016080001607983 */ /* 0x000ea80000300a00 */
[----:B------:R-:W2:Y:S04]  /*3a1b0*/  LDL.LU.64 R110, [R1+0x1600] ;  /* 0x00160000016e7983 */ /* 0x000ea80000300a00 */
[----:B-1----:R-:W2:Y:S01]  /*3a1c0*/  LDL.LU.64 R6, [R1+0x15f8] ;  /* 0x0015f80001067983 */ /* 0x002ea20000300a00 */
[----:B------:R-:W-:Y:S01]  /*3a1d0*/  IMAD.MOV.U32 R168, RZ, RZ, R21 ;  /* 0x000000ffffa87224 */ /* 0x000fe200078e0015 */
[----:B------:R-:W-:-:S02]  /*3a1e0*/  MOV R171, R16 ;  /* 0x0000001000ab7202 */ /* 0x000fc40000000f00 */
[----:B------:R-:W2:Y:S01]  /*3a1f0*/  LDL.LU.64 R122, [R1+0x15e8] ;  /* 0x0015e800017a7983 */ /* 0x000ea20000300a00 */
[----:B------:R-:W-:Y:S02]  /*3a200*/  IMAD.MOV.U32 R169, RZ, RZ, R20 ;  /* 0x000000ffffa97224 */ /* 0x000fe400078e0014 */
[----:B------:R-:W-:Y:S01]  /*3a210*/  IMAD.MOV.U32 R170, RZ, RZ, R17 ;  /* 0x000000ffffaa7224 */ /* 0x000fe200078e0011 */
[----:B------:R-:W-:Y:S01]  /*3a220*/  MOV R178, R29 ;  /* 0x0000001d00b27202 */ /* 0x000fe20000000f00 */
[----:B------:R-:W-:-:S05]  /*3a230*/  IMAD.MOV.U32 R176, RZ, RZ, R33 ;  /* 0x000000ffffb07224 */ /* 0x000fca00078e0021 */
[----:B------:R-:W-:Y:S01]  /*3a240*/  HMMA.1688.F32.TF32 R16, R160, R18, R168 ;  /* 0x00000012a010723c */ /* 0x000fe200000810a8 */
[-C--:B------:R-:W-:Y:S01]  /*3a250*/  IADD3 R74, P2, R84, R205.reuse, RZ ;  /* 0x000000cd544a7210 */ /* 0x080fe20007f5e0ff */
[----:B------:R-:W-:Y:S01]  /*3a260*/  IMAD.MOV.U32 R177, RZ, RZ, R32 ;  /* 0x000000ffffb17224 */ /* 0x000fe200078e0020 */
[----:B------:R-:W-:-:S04]  /*3a270*/  IADD3 R112, P1, R82, R205, RZ ;  /* 0x000000cd52707210 */ /* 0x000fc80007f3e0ff */
[----:B------:R-:W-:Y:S01]  /*3a280*/  IMAD.X R168, R85, 0x1, R4, P2 ;  /* 0x0000000155a87824 */ /* 0x000fe200010e0604 */
[C---:B------:R-:W-:Y:S01]  /*3a290*/  HMMA.1688.F32.TF32 R20, R160.reuse, R22, R172 ;  /* 0x00000016a014723c */ /* 0x040fe200000810ac */
[----:B------:R-:W-:Y:S01]  /*3a2a0*/  IMAD.MOV.U32 R179, RZ, RZ, R28 ;  /* 0x000000ffffb37224 */ /* 0x000fe200078e001c */
[----:B------:R-:W2:Y:S01]  /*3a2b0*/  LDL.LU.64 R84, [R1+0x15d8] ;  /* 0x0015d80001547983 */ /* 0x000ea20000300a00 */
[--C-:B------:R-:W-:Y:S01]  /*3a2c0*/  IMAD.X R170, R83, 0x1, R4.reuse, P1 ;  /* 0x0000000153aa7824 */ /* 0x100fe200008e0604 */
[-C--:B------:R-:W-:Y:S02]  /*3a2d0*/  IADD3 R114, P2, R80, R205.reuse, RZ ;  /* 0x000000cd50727210 */ /* 0x080fe40007f5e0ff */
[-C--:B------:R-:W-:Y:S02]  /*3a2e0*/  IADD3 R83, P1, R78, R205.reuse, RZ ;  /* 0x000000cd4e537210 */ /* 0x080fe40007f3e0ff */
[----:B------:R-:W-:Y:S02]  /*3a2f0*/  IADD3.X R172, R81, R4, RZ, P2, !PT ;  /* 0x0000000451ac7210 */ /* 0x000fe400017fe4ff */
[-C--:B------:R-:W-:Y:S01]  /*3a300*/  IADD3 R81, P2, R76, R205.reuse, RZ ;  /* 0x000000cd4c517210 */ /* 0x080fe20007f5e0ff */
[----:B------:R-:W-:Y:S01]  /*3a310*/  IMAD.X R174, R79, 0x1, R4, P1 ;  /* 0x000000014fae7824 */ /* 0x000fe200008e0604 */
[----:B------:R-:W-:Y:S01]  /*3a320*/  HMMA.1688.F32.TF32 R28, R160, R30, R176 ;  /* 0x0000001ea01c723c */ /* 0x000fe200000810b0 */
[----:B------:R-:W-:-:S06]  /*3a330*/  IADD3 R79, P1, R116, R205, RZ ;  /* 0x000000cd744f7210 */ /* 0x000fcc0007f3e0ff */
[--C-:B------:R-:W-:Y:S01]  /*3a340*/  IMAD.X R176, R77, 0x1, R4.reuse, P2 ;  /* 0x000000014db07824 */ /* 0x100fe200010e0604 */
[----:B------:R-:W-:Y:S01]  /*3a350*/  IADD3 R77, P2, R86, R205, RZ ;  /* 0x000000cd564d7210 */ /* 0x000fe20007f5e0ff */
[----:B------:R-:W-:Y:S01]  /*3a360*/  HMMA.1688.F32.TF32 R32, R160, R34, R124 ;  /* 0x00000022a020723c */ /* 0x000fe2000008107c */
[----:B------:R-:W-:Y:S01]  /*3a370*/  IMAD.X R178, R117, 0x1, R4, P1 ;  /* 0x0000000175b27824 */ /* 0x000fe200008e0604 */
[----:B------:R-:W2:Y:S01]  /*3a380*/  LDL.LU.64 R124, [R1+0x15c8] ;  /* 0x0015c800017c7983 */ /* 0x000ea20000300a00 */
[----:B------:R-:W-:-:S03]  /*3a390*/  IADD3.X R180, R87, R4, RZ, P2, !PT ;  /* 0x0000000457b47210 */ /* 0x000fc600017fe4ff */
[----:B------:R-:W2:Y:S01]  /*3a3a0*/  LDL.LU.64 R86, [R1+0x15b8] ;  /* 0x0015b80001567983 */ /* 0x000ea20000300a00 */
[-C--:B---3--:R-:W-:Y:S02]  /*3a3b0*/  IADD3 R76, P1, R98, R205.reuse, RZ ;  /* 0x000000cd624c7210 */ /* 0x088fe40007f3e0ff */
[----:B----4-:R-:W-:-:S03]  /*3a3c0*/  IADD3 R78, P2, R94, R205, RZ ;  /* 0x000000cd5e4e7210 */ /* 0x010fc60007f5e0ff */
[--C-:B------:R-:W-:Y:S02]  /*3a3d0*/  IMAD.X R182, R99, 0x1, R4.reuse, P1 ;  /* 0x0000000163b67824 */ /* 0x100fe400008e0604 */
[----:B------:R-:W3:Y:S01]  /*3a3e0*/  LDL.LU.64 R98, [R1+0x15b0] ;  /* 0x0015b00001627983 */ /* 0x000ee20000300a00 */
[----:B------:R-:W-:Y:S01]  /*3a3f0*/  IMAD.X R184, R95, 0x1, R4, P2 ;  /* 0x000000015fb87824 */ /* 0x000fe200010e0604 */
[-C--:B------:R-:W-:Y:S02]  /*3a400*/  IADD3 R80, P1, R90, R205.reuse, RZ ;  /* 0x000000cd5a507210 */ /* 0x080fe40007f3e0ff */
[----:B------:R-:W4:Y:S01]  /*3a410*/  LDL.LU.64 R94, [R1+0x15a8] ;  /* 0x0015a800015e7983 */ /* 0x000f220000300a00 */
[----:B------:R-:W-:-:S04]  /*3a420*/  IADD3 R82, P2, R88, R205, RZ ;  /* 0x000000cd58527210 */ /* 0x000fc80007f5e0ff */
[----:B------:R-:W-:Y:S01]  /*3a430*/  IADD3.X R188, R89, R4, RZ, P2, !PT ;  /* 0x0000000459bc7210 */ /* 0x000fe200017fe4ff */
[----:B------:R-:W-:Y:S01]  /*3a440*/  IMAD.X R186, R91, 0x1, R4, P1 ;  /* 0x000000015bba7824 */ /* 0x000fe200008e0604 */
[----:B------:R-:W4:Y:S01]  /*3a450*/  LDL.LU.64 R88, [R1+0x15a0] ;  /* 0x0015a00001587983 */ /* 0x000f220000300a00 */
[----:B------:R-:W-:-:S03]  /*3a460*/  IADD3 R116, P1, R120, R205, RZ ;  /* 0x000000cd78747210 */ /* 0x000fc60007f3e0ff */
[----:B------:R-:W4:Y:S02]  /*3a470*/  LDL.LU.64 R90, [R1+0x1598] ;  /* 0x00159800015a7983 */ /* 0x000f240000300a00 */
[----:B------:R-:W-:Y:S02]  /*3a480*/  IMAD.X R190, R121, 0x1, R4, P1 ;  /* 0x0000000179be7824 */ /* 0x000fe400008e0604 */
[----:B------:R-:W4:Y:S01]  /*3a490*/  LDL.LU.64 R120, [R1+0x1590] ;  /* 0x0015900001787983 */ /* 0x000f220000300a00 */
[----:B--2---:R-:W-:-:S05]  /*3a4a0*/  IADD3 R118, P2, R96, R205, RZ ;  /* 0x000000cd60767210 */ /* 0x004fca0007f5e0ff */
[----:B------:R-:W-:Y:S02]  /*3a4b0*/  IMAD.X R191, R97, 0x1, R4, P2 ;  /* 0x0000000161bf7824 */ /* 0x000fe400010e0604 */
[----:B------:R-:W2:Y:S01]  /*3a4c0*/  LDL.LU.64 R96, [R1+0x1588] ;  /* 0x0015880001607983 */ /* 0x000ea20000300a00 */
[----:B------:R-:W-:-:S04]  /*3a4d0*/  IADD3 R222, P2, R6, R205, RZ ;  /* 0x000000cd06de7210 */ /* 0x000fc80007f5e0ff */
[----:B------:R-:W-:Y:S02]  /*3a4e0*/  IADD3.X R193, R7, R4, RZ, P2, !PT ;  /* 0x0000000407c17210 */ /* 0x000fe400017fe4ff */
[----:B------:R-:W2:Y:S01]  /*3a4f0*/  LDL.LU.64 R6, [R1+0x1580] ;  /* 0x0015800001067983 */ /* 0x000ea20000300a00 */
[----:B------:R-:W-:-:S03]  /*3a500*/  IADD3 R220, P1, R110, R205, RZ ;  /* 0x000000cd6edc7210 */ /* 0x000fc60007f3e0ff */
[----:B------:R-:W2:Y:S02]  /*3a510*/  LDL.LU.64 R134, [R1+0x1578] ;  /* 0x0015780001867983 */ /* 0x000ea40000300a00 */
[----:B------:R-:W-:Y:S01]  /*3a520*/  IMAD.X R192, R111, 0x1, R4, P1 ;  /* 0x000000016fc07824 */ /* 0x000fe200008e0604 */
[----:B------:R-:W-:-:S05]  /*3a530*/  IADD3 R224, P1, R122, R205, RZ ;  /* 0x000000cd7ae07210 */ /* 0x000fca0007f3e0ff */
[----:B------:R-:W-:Y:S02]  /*3a540*/  IMAD.X R194, R123, 0x1, R4, P1 ;  /* 0x000000017bc27824 */ /* 0x000fe400008e0604 */
[----:B------:R-:W2:Y:S01]  /*3a550*/  LDL.LU.64 R122, [R1+0x1570] ;  /* 0x00157000017a7983 */ /* 0x000ea20000300a00 */
[----:B------:R-:W-:Y:S01]  /*3a560*/  HMMA.1688.F32.TF32 R24, R160, R26, R240 ;  /* 0x0000001aa018723c */ /* 0x000fe200000810f0 */
[----:B------:R-:W-:-:S05]  /*3a570*/  IADD3 R110, P2, R84, R205, RZ ;  /* 0x000000cd546e7210 */ /* 0x000fca0007f5e0ff */
[----:B------:R-:W-:Y:S02]  /*3a580*/  IMAD.X R195, R85, 0x1, R4, P2 ;  /* 0x0000000155c37824 */ /* 0x000fe400010e0604 */
[----:B------:R-:W2:Y:S04]  /*3a590*/  LDL.LU.64 R84, [R1+0x1568] ;  /* 0x0015680001547983 */ /* 0x000ea80000300a00 */
[----:B------:R-:W2:Y:S01]  /*3a5a0*/  LDL.LU.64 R132, [R1+0x1560] ;  /* 0x0015600001847983 */ /* 0x000ea20000300a00 */
[-C--:B------:R-:W-:Y:S02]  /*3a5b0*/  IADD3 R111, P1, R124, R205.reuse, RZ ;  /* 0x000000cd7c6f7210 */ /* 0x080fe40007f3e0ff */
[----:B------:R-:W-:-:S03]  /*3a5c0*/  IADD3 R226, P2, R86, R205, RZ ;  /* 0x000000cd56e27210 */ /* 0x000fc60007f5e0ff */
[----:B------:R-:W-:Y:S01]  /*3a5d0*/  IMAD.X R196, R125, 0x1, R4, P1 ;  /* 0x000000017dc47824 */ /* 0x000fe200008e0604 */
[----:B------:R-:W-:Y:S02]  /*3a5e0*/  IADD3.X R197, R87, R4, RZ, P2, !PT ;  /* 0x0000000457c57210 */ /* 0x000fe400017fe4ff */
[----:B------:R-:W2:Y:S04]  /*3a5f0*/  LDL.LU.64 R86, [R1+0x1558] ;  /* 0x0015580001567983 */ /* 0x000ea80000300a00 */
[----:B------:R-:W2:Y:S01]  /*3a600*/  LDL.LU.64 R138, [R1+0x1550] ;  /* 0x00155000018a7983 */ /* 0x000ea20000300a00 */
[-C--:B---3--:R-:W-:Y:S02]  /*3a610*/  IADD3 R243, P1, R98, R205.reuse, RZ ;  /* 0x000000cd62f37210 */ /* 0x088fe40007f3e0ff */
[----:B----4-:R-:W-:-:S03]  /*3a620*/  IADD3 R241, P2, R94, R205, RZ ;  /* 0x000000cd5ef17210 */ /* 0x010fc60007f5e0ff */
[--C-:B------:R-:W-:Y:S01]  /*3a630*/  IMAD.X R198, R99, 0x1, R4.reuse, P1 ;  /* 0x0000000163c67824 */ /* 0x100fe200008e0604 */
[-C--:B------:R-:W-:Y:S01]  /*3a640*/  IADD3 R127, P1, R88, R205.reuse, RZ ;  /* 0x000000cd587f7210 */ /* 0x080fe20007f3e0ff */
[----:B------:R-:W-:Y:S01]  /*3a650*/  IMAD.X R199, R95, 0x1, R4, P2 ;  /* 0x000000015fc77824 */ /* 0x000fe200010e0604 */
[----:B------:R-:W-:-:S03]  /*3a660*/  IADD3 R125, P2, R90, R205, RZ ;  /* 0x000000cd5a7d7210 */ /* 0x000fc60007f5e0ff */
[--C-:B------:R-:W-:Y:S02]  /*3a670*/  IMAD.X R200, R89, 0x1, R4.reuse, P1 ;  /* 0x0000000159c87824 */ /* 0x100fe400008e0604 */
[----:B------:R-:W3:Y:S01]  /*3a680*/  LDL.LU.64 R88, [R1+0x1548] ;  /* 0x0015480001587983 */ /* 0x000ee20000300a00 */
[----:B------:R-:W-:Y:S02]  /*3a690*/  IADD3.X R201, R91, R4, RZ, P2, !PT ;  /* 0x000000045bc97210 */ /* 0x000fe400017fe4ff */
[----:B------:R-:W-:Y:S01]  /*3a6a0*/  IADD3 R99, P2, R120, R205, RZ ;  /* 0x000000cd78637210 */ /* 0x000fe20007f5e0ff */
[----:B------:R-:W4:Y:S04]  /*3a6b0*/  LDL.LU.64 R94, [R1+0x1540] ;  /* 0x00154000015e7983 */ /* 0x000f280000300a00 */
[----:B------:R-:W4:Y:S01]  /*3a6c0*/  LDL.LU.64 R90, [R1+0x1538] ;  /* 0x00153800015a7983 */ /* 0x000f220000300a00 */
[----:B------:R-:W-:-:S03]  /*3a6d0*/  IMAD.X R202, R121, 0x1, R4, P2 ;  /* 0x0000000179ca7824 */ /* 0x000fc600010e0604 */
[----:B------:R-:W4:Y:S01]  /*3a6e0*/  LDL.LU.64 R120, [R1+0x1530] ;  /* 0x0015300001787983 */ /* 0x000f220000300a00 */
[----:B--2---:R-:W-:-:S05]  /*3a6f0*/  IADD3 R98, P1, R96, R205, RZ ;  /* 0x000000cd60627210 */ /* 0x004fca0007f3e0ff */
[--C-:B------:R-:W-:Y:S01]  /*3a700*/  IMAD.X R145, R97, 0x1, R4.reuse, P1 ;  /* 0x0000000161917824 */ /* 0x100fe200008e0604 */
[-C--:B------:R-:W-:Y:S01]  /*3a710*/  IADD3 R124, P1, R6, R205.reuse, RZ ;  /* 0x000000cd067c7210 */ /* 0x080fe20007f3e0ff */
[----:B------:R-:W2:Y:S04]  /*3a720*/  LDL.LU.64 R96, [R1+0x1528] ;  /* 0x0015280001607983 */ /* 0x000ea80000300a00 */
[----:B------:R-:W-:Y:S02]  /*3a730*/  IMAD.X R147, R7, 0x1, R4, P1 ;  /* 0x0000000107937824 */ /* 0x000fe400008e0604 */
[----:B------:R-:W2:Y:S01]  /*3a740*/  LDL.LU.64 R6, [R1+0x1520] ;  /* 0x0015200001067983 */ /* 0x000ea20000300a00 */
[----:B------:R-:W-:-:S05]  /*3a750*/  IADD3 R240, P1, R122, R205, RZ ;  /* 0x000000cd7af07210 */ /* 0x000fca0007f3e0ff */
[----:B------:R-:W-:Y:S02]  /*3a760*/  IMAD.X R151, R123, 0x1, R4, P1 ;  /* 0x000000017b977824 */ /* 0x000fe400008e0604 */
[----:B------:R-:W2:Y:S04]  /*3a770*/  LDL.LU.64 R122, [R1+0x1518] ;  /* 0x00151800017a7983 */ /* 0x000ea80000300a00 */
[----:B------:R-:W2:Y:S04]  /*3a780*/  LDL.LU.64 R142, [R1+0x1510] ;  /* 0x00151000018e7983 */ /* 0x000ea80000300a00 */
[----:B------:R-:W2:Y:S04]  /*3a790*/  LDL.LU.64 R140, [R1+0x1508] ;  /* 0x00150800018c7983 */ /* 0x000ea80000300a00 */
[----:B------:R-:W2:Y:S01]  /*3a7a0*/  LDL.LU.64 R136, [R1+0x1500] ;  /* 0x0015000001887983 */ /* 0x000ea20000300a00 */
[----:B------:R-:W-:-:S04]  /*3a7b0*/  IADD3 R126, P2, R134, R205, RZ ;  /* 0x000000cd867e7210 */ /* 0x000fc80007f5e0ff */
[----:B------:R-:W-:Y:S02]  /*3a7c0*/  IADD3.X R149, R135, R4, RZ, P2, !PT ;  /* 0x0000000487957210 */ /* 0x000fe400017fe4ff */
[-C--:B------:R-:W-:Y:S02]  /*3a7d0*/  IADD3 R242, P2, R84, R205.reuse, RZ ;  /* 0x000000cd54f27210 */ /* 0x080fe40007f5e0ff */
[----:B------:R-:W-:-:S03]  /*3a7e0*/  IADD3 R227, P1, R132, R205, RZ ;  /* 0x000000cd84e37210 */ /* 0x000fc60007f3e0ff */
[--C-:B------:R-:W-:Y:S02]  /*3a7f0*/  IMAD.X R153, R85, 0x1, R4.reuse, P2 ;  /* 0x0000000155997824 */ /* 0x100fe400010e0604 */
[----:B------:R-:W-:Y:S02]  /*3a800*/  IMAD.X R157, R133, 0x1, R4, P1 ;  /* 0x00000001859d7824 */ /* 0x000fe400008e0604 */
[----:B------:R-:W2:Y:S04]  /*3a810*/  LDL.LU.64 R132, [R1+0x14f8] ;  /* 0x0014f80001847983 */ /* 0x000ea80000300a00 */
[----:B------:R-:W2:Y:S01]  /*3a820*/  LDL.LU.64 R134, [R1+0x14f0] ;  /* 0x0014f00001867983 */ /* 0x000ea20000300a00 */
[-C--:B------:R-:W-:Y:S02]  /*3a830*/  IADD3 R84, P2, R86, R205.reuse, RZ ;  /* 0x000000cd56547210 */ /* 0x080fe40007f5e0ff */
[----:B------:R-:W-:-:S02]  /*3a840*/  IADD3 R85, P1, R138, R205, RZ ;  /* 0x000000cd8a557210 */ /* 0x000fc40007f3e0ff */
[----:B------:R-:W-:-:S03]  /*3a850*/  IADD3.X R165, R87, R4, RZ, P2, !PT ;  /* 0x0000000457a57210 */ /* 0x000fc600017fe4ff */
[----:B------:R-:W-:Y:S01]  /*3a860*/  IMAD.X R167, R139, 0x1, R4, P1 ;  /* 0x000000018ba77824 */ /* 0x000fe200008e0604 */
[-C--:B---3--:R-:W-:Y:S02]  /*3a870*/  IADD3 R86, P2, R88, R205.reuse, RZ ;  /* 0x000000cd58567210 */ /* 0x088fe40007f5e0ff */
[----:B----4-:R-:W-:-:S03]  /*3a880*/  IADD3 R87, P1, R94, R205, RZ ;  /* 0x000000cd5e577210 */ /* 0x010fc60007f3e0ff */
[--C-:B------:R-:W-:Y:S01]  /*3a890*/  IMAD.X R169, R89, 0x1, R4.reuse, P2 ;  /* 0x0000000159a97824 */ /* 0x100fe200010e0604 */
[-C--:B------:R-:W-:Y:S01]  /*3a8a0*/  IADD3 R88, P2, R90, R205.reuse, RZ ;  /* 0x000000cd5a587210 */ /* 0x080fe20007f5e0ff */
[--C-:B------:R-:W-:Y:S02]  /*3a8b0*/  IMAD.X R171, R95, 0x1, R4.reuse, P1 ;  /* 0x000000015fab7824 */ /* 0x100fe400008e0604 */
[----:B------:R-:W3:Y:S01]  /*3a8c0*/  LDL.LU.64 R94, [R1+0x14e8] ;  /* 0x0014e800015e7983 */ /* 0x000ee20000300a00 */
[-C--:B------:R-:W-:Y:S02]  /*3a8d0*/  IADD3 R89, P1, R120, R205.reuse, RZ ;  /* 0x000000cd78597210 */ /* 0x080fe40007f3e0ff */
[----:B------:R-:W-:Y:S01]  /*3a8e0*/  IADD3.X R173, R91, R4, RZ, P2, !PT ;  /* 0x000000045bad7210 */ /* 0x000fe200017fe4ff */
[----:B------:R-:W4:Y:S02]  /*3a8f0*/  LDL.LU.64 R138, [R1+0x14e0] ;  /* 0x0014e000018a7983 */ /* 0x000f240000300a00 */
[----:B------:R-:W-:Y:S01]  /*3a900*/  IMAD.X R175, R121, 0x1, R4, P1 ;  /* 0x0000000179af7824 */ /* 0x000fe200008e0604 */
[----:B--2---:R-:W-:-:S05]  /*3a910*/  IADD3 R90, P2, R96, R205, RZ ;  /* 0x000000cd605a7210 */ /* 0x004fca0007f5e0ff */
[--C-:B------:R-:W-:Y:S01]  /*3a920*/  IMAD.X R177, R97, 0x1, R4.reuse, P2 ;  /* 0x0000000161b17824 */ /* 0x100fe200010e0604 */
[-C--:B------:R-:W-:Y:S01]  /*3a930*/  IADD3 R91, P1, R6, R205.reuse, RZ ;  /* 0x000000cd065b7210 */ /* 0x080fe20007f3e0ff */
[----:B------:R-:W2:Y:S04]  /*3a940*/  LDL.LU.64 R96, [R1+0x15f0] ;  /* 0x0015f00001607983 */ /* 0x000ea80000300a00 */
[----:B------:R-:W-:Y:S02]  /*3a950*/  IMAD.X R179, R7, 0x1, R4, P1 ;  /* 0x0000000107b37824 */ /* 0x000fe400008e0604 */
[----:B------:R-:W2:Y:S01]  /*3a960*/  LDL.LU.64 R6, [R1+0x15e0] ;  /* 0x0015e00001067983 */ /* 0x000ea20000300a00 */
[-C--:B------:R-:W-:Y:S02]  /*3a970*/  IADD3 R120, P2, R122, R205.reuse, RZ ;  /* 0x000000cd7a787210 */ /* 0x080fe40007f5e0ff */
[----:B------:R-:W-:-:S02]  /*3a980*/  IADD3 R121, P1, R142, R205, RZ ;  /* 0x000000cd8e797210 */ /* 0x000fc40007f3e0ff */
[----:B------:R-:W-:-:S03]  /*3a990*/  IADD3.X R181, R123, R4, RZ, P2, !PT ;  /* 0x000000047bb57210 */ /* 0x000fc600017fe4ff */
[----:B------:R-:W-:Y:S01]  /*3a9a0*/  IMAD.X R183, R143, 0x1, R4, P1 ;  /* 0x000000018fb77824 */ /* 0x000fe200008e0604 */
[----:B------:R-:W-:-:S05]  /*3a9b0*/  IADD3 R123, P1, R136, R205, RZ ;  /* 0x000000cd887b7210 */ /* 0x000fca0007f3e0ff */
[----:B------:R-:W-:Y:S02]  /*3a9c0*/  IMAD.X R187, R137, 0x1, R4, P1 ;  /* 0x0000000189bb7824 */ /* 0x000fe400008e0604 */
[----:B------:R-:W1:Y:S01]  /*3a9d0*/  S2R R137, SR_TID.X ;  /* 0x0000000000897919 */ /* 0x000e620000002100 */
[----:B------:R-:W-:Y:S02]  /*3a9e0*/  IADD3 R122, P2, R140, R205, RZ ;  /* 0x000000cd8c7a7210 */ /* 0x000fe40007f5e0ff */
[----:B------:R-:W-:-:S03]  /*3a9f0*/  ISETP.GT.AND P1, PT, R2, 0x13, PT ;  /* 0x000000130200780c */ /* 0x000fc60003f24270 */
[----:B------:R-:W-:Y:S01]  /*3aa00*/  IMAD.X R185, R141, 0x1, R4, P2 ;  /* 0x000000018db97824 */ /* 0x000fe200010e0604 */
[-C--:B------:R-:W-:Y:S02]  /*3aa10*/  IADD3 R228, P2, R132, R205.reuse, RZ ;  /* 0x000000cd84e47210 */ /* 0x080fe40007f5e0ff */
[C---:B------:R-:W-:Y:S02]  /*3aa20*/  ISETP.GT.AND P3, PT, R2.reuse, 0x1b, PT ;  /* 0x0000001b0200780c */ /* 0x040fe40003f64270 */
[----:B------:R-:W-:Y:S02]  /*3aa30*/  IADD3.X R189, R133, R4, RZ, P2, !PT ;  /* 0x0000000485bd7210 */ /* 0x000fe400017fe4ff */
[----:B------:R-:W-:Y:S01]  /*3aa40*/  ISETP.GT.AND P2, PT, R2, 0x17, PT ;  /* 0x000000170200780c */ /* 0x000fe20003f44270 */
[----:B------:R-:W2:Y:S01]  /*3aa50*/  LDL.LU.64 R132, [R1+0x15d0] ;  /* 0x0015d00001847983 */ /* 0x000ea20000300a00 */
[----:B------:R-:W-:Y:S02]  /*3aa60*/  IADD3 R229, P6, R134, R205, RZ ;  /* 0x000000cd86e57210 */ /* 0x000fe40007fde0ff */
[----:B------:R-:W-:-:S02]  /*3aa70*/  ISETP.GT.AND P4, PT, R2, 0x1f, PT ;  /* 0x0000001f0200780c */ /* 0x000fc40003f84270 */
[----:B-1----:R-:W-:Y:S01]  /*3aa80*/  LOP3.LUT R5, R137, 0x1f, RZ, 0xc0, !PT ;  /* 0x0000001f89057812 */ /* 0x002fe200078ec0ff */
[----:B------:R-:W-:Y:S01]  /*3aa90*/  IMAD.X R140, R135, 0x1, R4, P6 ;  /* 0x00000001878c7824 */ /* 0x000fe200030e0604 */
[----:B------:R-:W2:Y:S02]  /*3aaa0*/  LDL.LU.64 R136, [R1+0x15c0] ;  /* 0x0015c00001887983 */ /* 0x000ea40000300a00 */
[----:B------:R-:W-:Y:S02]  /*3aab0*/  ISETP.GE.AND P5, PT, R5, R2, PT ;  /* 0x000000020500720c */ /* 0x000fe40003fa6270 */
[----:B------:R-:W-:Y:S01]  /*3aac0*/  SEL R2, RZ, 0x4, !P1 ;  /* 0x00000004ff027807 */ /* 0x000fe20004800000 */
[----:B------:R-:W2:Y:S01]  /*3aad0*/  LDL.LU.64 R134, [R1+0x16c0] ;  /* 0x0016c00001867983 */ /* 0x000ea20000300a00 */
[-C--:B---3--:R-:W-:Y:S02]  /*3aae0*/  IADD3 R230, P1, R94, R205.reuse, RZ ;  /* 0x000000cd5ee67210 */ /* 0x088fe40007f3e0ff */
[----:B----4-:R-:W-:-:S03]  /*3aaf0*/  IADD3 R231, P6, R138, R205, RZ ;  /* 0x000000cd8ae77210 */ /* 0x010fc60007fde0ff */
[--C-:B------:R-:W-:Y:S02]  /*3ab00*/  IMAD.X R141, R95, 0x1, R4.reuse, P1 ;  /* 0x000000015f8d7824 */ /* 0x100fe400008e0604 */
[----:B------:R-:W3:Y:S01]  /*3ab10*/  LDL.LU.64 R94, [R1+0x16b8] ;  /* 0x0016b800015e7983 */ /* 0x000ee20000300a00 */
[----:B------:R-:W-:Y:S01]  /*3ab20*/  IMAD.X R142, R139, 0x1, R4, P6 ;  /* 0x000000018b8e7824 */ /* 0x000fe200030e0604 */
[----:B--2---:R-:W-:-:S04]  /*3ab30*/  IADD3 R232, P1, R96, R205, RZ ;  /* 0x000000cd60e87210 */ /* 0x004fc80007f3e0ff */
[----:B------:R-:W-:Y:S02]  /*3ab40*/  IADD3.X R143, R97, R4, RZ, P1, !PT ;  /* 0x00000004618f7210 */ /* 0x000fe40000ffe4ff */
[----:B------:R-:W-:Y:S01]  /*3ab50*/  IADD3 R233, P6, R6, R205, RZ ;  /* 0x000000cd06e97210 */ /* 0x000fe20007fde0ff */
[----:B------:R-:W2:Y:S04]  /*3ab60*/  LDL.LU.64 R96, [R1+0x16b0] ;  /* 0x0016b00001607983 */ /* 0x000ea80000300a00 */
[----:B------:R-:W4:Y:S01]  /*3ab70*/  LDL.LU R212, [R1+0xb70] ;  /* 0x000b700001d47983 */ /* 0x000f220000300800 */
[----:B------:R-:W-:-:S03]  /*3ab80*/  IMAD.X R144, R7, 0x1, R4, P6 ;  /* 0x0000000107907824 */ /* 0x000fc600030e0604 */
[----:B------:R-:W4:Y:S04]  /*3ab90*/  LDL.LU R213, [R1+0xb74] ;  /* 0x000b740001d57983 */ /* 0x000f280000300800 */
[----:B------:R-:W4:Y:S04]  /*3aba0*/  LDL.LU R214, [R1+0xb78] ;  /* 0x000b780001d67983 */ /* 0x000f280000300800 */
[----:B------:R-:W4:Y:S04]  /*3abb0*/  LDL.LU R215, [R1+0xb7c] ;  /* 0x000b7c0001d77983 */ /* 0x000f280000300800 */
[----:B------:R-:W4:Y:S04]  /*3abc0*/  LDL.LU.64 R6, [R1+0x16a8] ;  /* 0x0016a80001067983 */ /* 0x000f280000300a00 */
[----:B------:R-:W4:Y:S04]  /*3abd0*/  LDL.LU.64 R138, [R1+0x16d0] ;  /* 0x0016d000018a7983 */ /* 0x000f280000300a00 */
[----:B------:R-:W4:Y:S01]  /*3abe0*/  LDL.LU.64 R208, [R1+0x16c8] ;  /* 0x0016c80001d07983 */ /* 0x000f220000300a00 */
[----:B------:R-:W-:-:S03]  /*3abf0*/  SEL R2, R2, RZ, !P0 ;  /* 0x000000ff02027207 */ /* 0x000fc60004000000 */
[----:B------:R-:W4:Y:S01]  /*3ac00*/  LDL.LU R216, [R1+0xab0] ;  /* 0x000ab00001d87983 */ /* 0x000f220000300800 */
[----:B------:R-:W-:Y:S02]  /*3ac10*/  ISETP.NE.U32.AND P1, PT, R2, RZ, PT ;  /* 0x000000ff0200720c */ /* 0x000fe40003f25070 */
[----:B------:R-:W-:Y:S01]  /*3ac20*/  SEL R2, RZ, 0x4, !P2 ;  /* 0x00000004ff027807 */ /* 0x000fe20005000000 */
[----:B------:R-:W4:Y:S04]  /*3ac30*/  LDL.LU R217, [R1+0xab4] ;  /* 0x000ab40001d97983 */ /* 0x000f280000300800 */
[----:B------:R-:W4:Y:S01]  /*3ac40*/  LDL.LU R218, [R1+0xab8] ;  /* 0x000ab80001da7983 */ /* 0x000f220000300800 */
[----:B------:R-:W-:-:S03]  /*3ac50*/  IADD3 R203, P2, R132, R205, RZ ;  /* 0x000000cd84cb7210 */ /* 0x000fc60007f5e0ff */
[----:B------:R-:W4:Y:S02]  /*3ac60*/  LDL.LU R219, [R1+0xabc] ;  /* 0x000abc0001db7983 */ /* 0x000f240000300800 */
[----:B------:R-:W-:Y:S01]  /*3ac70*/  IMAD.X R132, R133, 0x1, R4, P2 ;  /* 0x0000000185847824 */ /* 0x000fe200010e0604 */
[----:B------:R-:W-:-:S05]  /*3ac80*/  IADD3 R234, P6, R136, R205, RZ ;  /* 0x000000cd88ea7210 */ /* 0x000fca0007fde0ff */
[----:B------:R-:W-:Y:S01]  /*3ac90*/  IMAD.X R133, R137, 0x1, R4, P6 ;  /* 0x0000000189857824 */ /* 0x000fe200030e0604 */
[----:B------:R-:W-:-:S04]  /*3aca0*/  IADD3 R235, P2, R134, R205, RZ ;  /* 0x000000cd86eb7210 */ /* 0x000fc80007f5e0ff */
[----:B------:R-:W-:Y:S02]  /*3acb0*/  IADD3.X R134, R135, R4, RZ, P2, !PT ;  /* 0x0000000487867210 */ /* 0x000fe400017fe4ff */
[----:B------:R-:W-:-:S04]  /*3acc0*/  SEL R2, R2, RZ, !P0 ;  /* 0x000000ff02027207 */ /* 0x000fc80004000000 */
[----:B------:R-:W-:Y:S02]  /*3acd0*/  ISETP.NE.U32.AND P2, PT, R2, RZ, PT ;  /* 0x000000ff0200720c */ /* 0x000fe40003f45070 */
[----:B------:R-:W-:Y:S02]  /*3ace0*/  SEL R2, RZ, 0x4, !P3 ;  /* 0x00000004ff027807 */ /* 0x000fe40005800000 */
[----:B---3--:R-:W-:-:S05]  /*3acf0*/  IADD3 R92, P6, R94, R205, RZ ;  /* 0x000000cd5e5c7210 */ /* 0x008fca0007fde0ff */
[--C-:B------:R-:W-:Y:S01]  /*3ad00*/  IMAD.X R135, R95, 0x1, R4.reuse, P6 ;  /* 0x000000015f877824 */ /* 0x100fe200030e0604 */
[-C--:B--2---:R-:W-:Y:S01]  /*3ad10*/  IADD3 R94, P3, R96, R205.reuse, RZ ;  /* 0x000000cd605e7210 */ /* 0x084fe20007f7e0ff */
[----:B----4-:R-:W-:Y:S01]  /*3ad20*/  HMMA.1688.F32.TF32 R212, R160, R154, R212 ;  /* 0x0000009aa0d4723c */ /* 0x010fe200000810d4 */
[----:B------:R-:W-:Y:S02]  /*3ad30*/  IADD3 R95, P6, R6, R205, RZ ;  /* 0x000000cd065f7210 */ /* 0x000fe40007fde0ff */
[----:B------:R-:W2:Y:S04]  /*3ad40*/  LDL.LU R6, [R1+0x1844] ;  /* 0x0018440001067983 */ /* 0x000ea80000300800 */
[----:B------:R-:W3:Y:S01]  /*3ad50*/  LDL.LU R115, [R1+0x184c] ;  /* 0x00184c0001737983 */ /* 0x000ee20000300800 */
[----:B------:R-:W-:-:S03]  /*3ad60*/  IMAD.X R137, R7, 0x1, R4, P6 ;  /* 0x0000000107897824 */ /* 0x000fc600030e0604 */
[----:B------:R-:W4:Y:S04]  /*3ad70*/  LDL.LU R119, [R1+0x1854] ;  /* 0x0018540001777983 */ /* 0x000f280000300800 */
[----:B------:R-:W4:Y:S04]  /*3ad80*/  LDL.LU R7, [R1+0x1840] ;  /* 0x0018400001077983 */ /* 0x000f280000300800 */
[----:B------:R-:W4:Y:S04]  /*3ad90*/  LDL.LU R211, [R1+0x1848] ;  /* 0x0018480001d37983 */ /* 0x000f280000300800 */
[----:B------:R-:W4:Y:S04]  /*3ada0*/  LDL.LU R113, [R1+0x185c] ;  /* 0x00185c0001717983 */ /* 0x000f280000300800 */
[----:B------:R-:W4:Y:S01]  /*3adb0*/  LDL.LU R210, [R1+0x1850] ;  /* 0x0018500001d27983 */ /* 0x000f220000300800 */
[----:B------:R-:W-:Y:S01]  /*3adc0*/  IMAD.X R136, R97, 0x1, R4, P3 ;  /* 0x0000000161887824 */ /* 0x000fe200018e0604 */
[----:B------:R-:W-:-:S02]  /*3add0*/  IADD3 R96, P3, R138, R205, RZ ;  /* 0x000000cd8a607210 */ /* 0x000fc40007f7e0ff */
[----:B------:R-:W-:Y:S02]  /*3ade0*/  IADD3 R97, P6, R208, R205, RZ ;  /* 0x000000cdd0617210 */ /* 0x000fe40007fde0ff */
[----:B------:R-:W-:-:S03]  /*3adf0*/  IADD3.X R138, R139, R4, RZ, P3, !PT ;  /* 0x000000048b8a7210 */ /* 0x000fc60001ffe4ff */
[----:B------:R-:W-:Y:S02]  /*3ae00*/  IMAD.X R139, R209, 0x1, R4, P6 ;  /* 0x00000001d18b7824 */ /* 0x000fe400030e0604 */
[----:B------:R-:W4:Y:S04]  /*3ae10*/  LDL.LU R209, [R1+0x1858] ;  /* 0x0018580001d17983 */ /* 0x000f280000300800 */
[----:B------:R-:W-:Y:S04]  /*3ae20*/  STL.64 [R1+0x830], R212 ;  /* 0x000830d401007387 */ /* 0x000fe80000100a00 */
[----:B------:R-:W-:Y:S04]  /*3ae30*/  STL.64 [R1+0x838], R214 ;  /* 0x000838d601007387 */ /* 0x000fe80000100a00 */
[----:B------:R-:W4:Y:S01]  /*3ae40*/  LDL.LU R117, [R1+0x1884] ;  /* 0x0018840001757983 */ /* 0x000f220000300800 */
[----:B------:R-:W-:Y:S01]  /*3ae50*/  HMMA.1688.F32.TF32 R160, R160, R158, R216 ;  /* 0x0000009ea0a0723c */ /* 0x000fe200000810d8 */
[----:B------:R-:W-:-:S02]  /*3ae60*/  SEL R2, R2, RZ, !P0 ;  /* 0x000000ff02027207 */ /* 0x000fc40004000000 */
[----:B------:R-:W-:Y:S01]  /*3ae70*/  SEL R5, RZ, 0x4, !P4 ;  /* 0x00000004ff057807 */ /* 0x000fe20006000000 */
[----:B------:R-:W4:Y:S01]  /*3ae80*/  LDL.LU R207, [R1+0x188c] ;  /* 0x00188c0001cf7983 */ /* 0x000f220000300800 */
[----:B------:R-:W-:Y:S02]  /*3ae90*/  ISETP.NE.U32.AND P3, PT, R2, RZ, PT ;  /* 0x000000ff0200720c */ /* 0x000fe40003f65070 */
[----:B------:R-:W-:Y:S02]  /*3aea0*/  SEL R2, RZ, 0x4, P5 ;  /* 0x00000004ff027807 */ /* 0x000fe40002800000 */
[----:B------:R-:W-:Y:S02]  /*3aeb0*/  SEL R5, R5, RZ, !P0 ;  /* 0x000000ff05057207 */ /* 0x000fe40004000000 */
[----:B------:R-:W-:Y:S02]  /*3aec0*/  SEL R2, R2, RZ, !P0 ;  /* 0x000000ff02027207 */ /* 0x000fe40004000000 */
[----:B--2---:R-:W-:-:S02]  /*3aed0*/  IADD3 R6, P5, R6, R206, RZ ;  /* 0x000000ce06067210 */ /* 0x004fc40007fbe0ff */
[----:B---3--:R-:W-:-:S03]  /*3aee0*/  IADD3 R115, P4, R115, R206, RZ ;  /* 0x000000ce73737210 */ /* 0x008fc60007f9e0ff */
[----:B------:R1:W-:Y:S01]  /*3aef0*/  STL [R1+0x1844], R6 ;  /* 0x0018440601007387 */ /* 0x0003e20000100800 */
[----:B----4-:R-:W-:-:S03]  /*3af00*/  IADD3 R119, P0, R119, R206, RZ ;  /* 0x000000ce77777210 */ /* 0x010fc60007f1e0ff */
[----:B------:R-:W-:Y:S01]  /*3af10*/  STL [R1+0x184c], R115 ;  /* 0x00184c7301007387 */ /* 0x000fe20000100800 */
[----:B------:R-:W-:-:S03]  /*3af20*/  IMAD.X R7, R7, 0x1, R3, P5 ;  /* 0x0000000107077824 */ /* 0x000fc600028e0603 */
[----:B------:R-:W-:Y:S01]  /*3af30*/  STL [R1+0x1854], R119 ;  /* 0x0018547701007387 */ /* 0x000fe20000100800 */
[----:B------:R-:W-:-:S03]  /*3af40*/  IMAD.X R211, R211, 0x1, R3, P4 ;  /* 0x00000001d3d37824 */ /* 0x000fc600020e0603 */
[----:B------:R2:W-:Y:S04]  /*3af50*/  STL [R1+0x1840], R7 ;  /* 0x0018400701007387 */ /* 0x0005e80000100800 */
[----:B------:R-:W-:Y:S01]  /*3af60*/  STL [R1+0x1848], R211 ;  /* 0x001848d301007387 */ /* 0x000fe20000100800 */
[----:B------:R-:W-:-:S03]  /*3af70*/  IADD3.X R210, R210, R3, RZ, P0, !PT ;  /* 0x00000003d2d27210 */ /* 0x000fc600007fe4ff */
[----:B------:R-:W3:Y:S01]  /*3af80*/  LDL.LU R208, [R1+0x1880] ;  /* 0x0018800001d07983 */ /* 0x000ee20000300800 */
[----:B------:R-:W-:-:S03]  /*3af90*/  IADD3 R113, P0, R113, R206, RZ ;  /* 0x000000ce71717210 */ /* 0x000fc60007f1e0ff */
[----:B------:R-:W-:Y:S04]  /*3afa0*/  STL [R1+0x1850], R210 ;  /* 0x001850d201007387 */ /* 0x000fe80000100800 */
[----:B------:R-:W-:Y:S04]  /*3afb0*/  STL.64 [R1+0x7a0], R160 ;  /* 0x0007a0a001007387 */ /* 0x000fe80000100a00 */
[----:B------:R-:W-:Y:S04]  /*3afc0*/  STL.64 [R1+0x7a8], R162 ;  /* 0x0007a8a201007387 */ /* 0x000fe80000100a00 */
[----:B------:R4:W-:Y:S04]  /*3afd0*/  STL [R1+0x185c], R113 ;  /* 0x00185c7101007387 */ /* 0x0009e80000100800 */
[----:B------:R-:W4:Y:S04]  /*3afe0*/  LDL.LU R158, [R1+0x1888] ;  /* 0x00188800019e7983 */ /* 0x000f280000300800 */
[----:B------:R-:W4:Y:S01]  /*3aff0*/  LDL.LU R155, [R1+0x1890] ;  /* 0x00189000019b7983 */ /* 0x000f220000300800 */
[----:B------:R-:W-:-:S03]  /*3b000*/  IMAD.X R209, R209, 0x1, R3, P0 ;  /* 0x00000001d1d17824 */ /* 0x000fc600000e0603 */
[----:B------:R-:W4:Y:S01]  /*3b010*/  LDL.LU R154, [R1+0x1894] ;  /* 0x00189400019a7983 */ /* 0x000f220000300800 */
[----:B------:R-:W-:-:S03]  /*3b020*/  IADD3 R117, P0, R117, R206, RZ ;  /* 0x000000ce75757210 */ /* 0x000fc60007f1e0ff */
[----:B------:R1:W-:Y:S01]  /*3b030*/  LDGSTS.E [R0+0x9800], [R6.64], P1 ;  /* 0x0980000006007fae */ /* 0x0003e20008921844 */
[----:B------:R-:W-:Y:S01]  /*3b040*/  ISETP.NE.U32.AND P4, PT, R2, RZ, PT ;  /* 0x000000ff0200720c */ /* 0x000fe20003f85070 */
[----:B-1----:R-:W-:Y:S02]  /*3b050*/  IMAD.MOV.U32 R6, RZ, RZ, R115 ;  /* 0x000000ffff067224 */ /* 0x002fe400078e0073 */
[----:B--2---:R-:W-:Y:S01]  /*3b060*/  IMAD.MOV.U32 R7, RZ, RZ, R211 ;  /* 0x000000ffff077224 */ /* 0x004fe200078e00d3 */
[----:B------:R-:W2:Y:S04]  /*3b070*/  LDL.LU R115, [R1+0x189c] ;  /* 0x00189c0001737983 */ /* 0x000ea80000300800 */
[----:B------:R-:W-:Y:S04]  /*3b080*/  STL [R1+0x1858], R209 ;  /* 0x001858d101007387 */ /* 0x000fe80000100800 */
[----:B------:R1:W-:Y:S04]  /*3b090*/  LDGSTS.E [R0+0x9a00], [R6.64], P1 ;  /* 0x09a0000006007fae */ /* 0x0003e80008921844 */
[----:B------:R3:W-:Y:S01]  /*3b0a0*/  STL [R1+0x1884], R117 ;  /* 0x0018847501007387 */ /* 0x0007e20000100800 */
[----:B-1----:R-:W-:-:S03]  /*3b0b0*/  MOV R6, R119 ;  /* 0x0000007700067202 */ /* 0x002fc60000000f00 */
[----:B------:R-:W2:Y:S04]  /*3b0c0*/  LDL.LU R119, [R1+0x1898] ;  /* 0x0018980001777983 */ /* 0x000ea80000300800 */
[----:B------:R-:W2:Y:S01]  /*3b0d0*/  LDL.LU R2, [R1+0x18c4] ;  /* 0x0018c40001027983 */ /* 0x000ea20000300800 */
[----:B------:R-:W-:Y:S01]  /*3b0e0*/  IMAD.MOV.U32 R7, RZ, RZ, R210 ;  /* 0x000000ffff077224 */ /* 0x000fe200078e00d2 */
[----:B------:R-:W-:Y:S02]  /*3b0f0*/  ISETP.NE.U32.AND P5, PT, R5, RZ, PT ;  /* 0x000000ff0500720c */ /* 0x000fe40003fa5070 */
[----:B------:R-:W2:Y:S04]  /*3b100*/  LDL.LU R5, [R1+0x18c0] ;  /* 0x0018c00001057983 */ /* 0x000ea80000300800 */
[----:B------:R1:W-:Y:S02]  /*3b110*/  LDGSTS.E [R0+0x9c00], [R6.64], P1 ;  /* 0x09c0000006007fae */ /* 0x0003e40008921844 */
[----:B-1----:R-:W-:Y:S01]  /*3b120*/  IMAD.MOV.U32 R6, RZ, RZ, R113 ;  /* 0x000000ffff067224 */ /* 0x002fe200078e0071 */
[----:B------:R-:W-:-:S05]  /*3b130*/  MOV R7, R209 ;  /* 0x000000d100077202 */ /* 0x000fca0000000f00 */
[----:B------:R1:W-:Y:S02]  /*3b140*/  LDGSTS.E [R0+0x9e00], [R6.64], P1 ;  /* 0x09e0000006007fae */ /* 0x0003e40008921844 */
[----:B-1----:R-:W-:Y:S02]  /*3b150*/  IMAD.MOV.U32 R6, RZ, RZ, R117 ;  /* 0x000000ffff067224 */ /* 0x002fe400078e0075 */
[----:B---3--:R-:W-:Y:S01]  /*3b160*/  IMAD.X R208, R208, 0x1, R3, P0 ;  /* 0x00000001d0d07824 */ /* 0x008fe200000e0603 */
[----:B------:R-:W-:-:S04]  /*3b170*/  IADD3 R207, P0, R207, R206, RZ ;  /* 0x000000cecfcf7210 */ /* 0x000fc80007f1e0ff */
[----:B------:R-:W-:Y:S04]  /*3b180*/  STL [R1+0x1880], R208 ;  /* 0x001880d001007387 */ /* 0x000fe80000100800 */
[----:B----4-:R-:W3:Y:S04]  /*3b190*/  LDL.LU R113, [R1+0x18c8] ;  /* 0x0018c80001717983 */ /* 0x010ee80000300800 */
[----:B------:R-:W-:Y:S04]  /*3b1a0*/  STL [R1+0x188c], R207 ;  /* 0x00188ccf01007387 */ /* 0x000fe80000100800 */
[----:B------:R-:W4:Y:S01]  /*3b1b0*/  LDL.LU R117, [R1+0x1798] ;  /* 0x0017980001757983 */ /* 0x000f220000300800 */
[----:B------:R-:W-:Y:S01]  /*3b1c0*/  IMAD.X R158, R158, 0x1, R3, P0 ;  /* 0x000000019e9e7824 */ /* 0x000fe200000e0603 */
[----:B------:R-:W-:-:S05]  /*3b1d0*/  IADD3 R154, P1, R154, R206, RZ ;  /* 0x000000ce9a9a7210 */ /* 0x000fca0007f3e0ff */
[----:B------:R-:W-:Y:S01]  /*3b1e0*/  STL [R1+0x1894], R154 ;  /* 0x0018949a01007387 */ /* 0x000fe20000100800 */
[----:B------:R-:W-:-:S03]  /*3b1f0*/  IADD3.X R155, R155, R3, RZ, P1, !PT ;  /* 0x000000039b9b7210 */ /* 0x000fc60000ffe4ff */
[----:B------:R1:W-:Y:S04]  /*3b200*/  STL [R1+0x1888], R158 ;  /* 0x0018889e01007387 */ /* 0x0003e80000100800 */
[----:B------:R-:W4:Y:S04]  /*3b210*/  LDL.LU R162, [R1+0x17d0] ;  /* 0x0017d00001a27983 */ /* 0x000f280000300800 */
[----:B------:R-:W4:Y:S01]  /*3b220*/  LDL.LU R163, [R1+0x179c] ;  /* 0x00179c0001a37983 */ /* 0x000f220000300800 */
[----:B--2---:R-:W-:-:S05]  /*3b230*/  IADD3 R115, P0, R115, R206, RZ ;  /* 0x000000ce73737210 */ /* 0x004fca0007f1e0ff */
[----:B------:R-:W-:Y:S04]  /*3b240*/  STL [R1+0x189c], R115 ;  /* 0x00189c7301007387 */ /* 0x000fe80000100800 */
[----:B------:R2:W-:Y:S04]  /*3b250*/  STL [R1+0x1890], R155 ;  /* 0x0018909b01007387 */ /* 0x0005e80000100800 */
[----:B------:R-:W4:Y:S01]  /*3b260*/  LDL.LU R161, [R1+0x17a0] ;  /* 0x0017a00001a17983 */ /* 0x000f220000300800 */
[----:B------:R-:W-:Y:S01]  /*3b270*/  IMAD.X R119, R119, 0x1, R3, P0 ;  /* 0x0000000177777824 */ /* 0x000fe200000e0603 */
[----:B------:R-:W-:-:S05]  /*3b280*/  IADD3 R2, P1, R2, R206, RZ ;  /* 0x000000ce02027210 */ /* 0x000fca0007f3e0ff */
[----:B------:R1:W-:Y:S04]  /*3b290*/  STL [R1+0x18c4], R2 ;  /* 0x0018c40201007387 */ /* 0x0003e80000100800 */
[----:B------:R1:W-:Y:S04]  /*3b2a0*/  STL [R1+0x1898], R119 ;  /* 0x0018987701007387 */ /* 0x0003e80000100800 */
[----:B------:R-:W4:Y:S01]  /*3b2b0*/  LDL.LU R160, [R1+0x17cc] ;  /* 0x0017cc0001a07983 */ /* 0x000f220000300800 */
[----:B------:R-:W-:Y:S02]  /*3b2c0*/  IMAD.MOV.U32 R7, RZ, RZ, R208 ;  /* 0x000000ffff077224 */ /* 0x000fe400078e00d0 */
[----:B------:R-:W-:Y:S01]  /*3b2d0*/  IMAD.X R5, R5, 0x1, R3, P1 ;  /* 0x0000000105057824 */ /* 0x000fe200008e0603 */
[----:B------:R-:W4:Y:S04]  /*3b2e0*/  LDL.LU R159, [R1+0x17a4] ;  /* 0x0017a400019f7983 */ /* 0x000f280000300800 */
[----:B------:R1:W-:Y:S02]  /*3b2f0*/  LDGSTS.E [R0+0xb800], [R6.64], P2 ;  /* 0x0b80000006007fae */ /* 0x0003e40009121844 */
[----:B-1----:R-:W-:-:S02]  /*3b300*/  IMAD.MOV.U32 R6, RZ, RZ, R207 ;  /* 0x000000ffff067224 */ /* 0x002fc400078e00cf */
[----:B------:R-:W-:Y:S02]  /*3b310*/  IMAD.MOV.U32 R7, RZ, RZ, R158 ;  /* 0x000000ffff077224 */ /* 0x000fe400078e009e */
[----:B------:R-:W4:Y:S04]  /*3b320*/  LDL.LU R158, [R1+0x17c8] ;  /* 0x0017c800019e7983 */ /* 0x000f280000300800 */
[----:B------:R1:W-:Y:S02]  /*3b330*/  LDGSTS.E [R0+0xba00], [R6.64], P2 ;  /* 0x0ba0000006007fae */ /* 0x0003e40009121844 */
[----:B-1----:R-:W-:Y:S01]  /*3b340*/  MOV R6, R154 ;  /* 0x0000009a00067202 */ /* 0x002fe20000000f00 */
[----:B------:R-:W-:-:S05]  /*3b350*/  IMAD.MOV.U32 R7, RZ, RZ, R155 ;  /* 0x000000ffff077224 */ /* 0x000fca00078e009b */
[----:B------:R1:W-:Y:S02]  /*3b360*/  LDGSTS.E [R0+0xbc00], [R6.64], P2 ;  /* 0x0bc0000006007fae */ /* 0x0003e40009121844 */
[----:B-1----:R-:W-:Y:S01]  /*3b370*/  IMAD.MOV.U32 R6, RZ, RZ, R115 ;  /* 0x000000ffff067224 */ /* 0x002fe200078e0073 */
[----:B------:R-:W-:-:S05]  /*3b380*/  MOV R7, R119 ;  /* 0x0000007700077202 */ /* 0x000fca0000000f00 */
[----:B------:R1:W-:Y:S02]  /*3b390*/  LDGSTS.E [R0+0xbe00], [R6.64], P2 ;  /* 0x0be0000006007fae */ /* 0x0003e40009121844 */
[----:B-1----:R-:W-:Y:S02]  /*3b3a0*/  IMAD.MOV.U32 R6, RZ, RZ, R2 ;  /* 0x000000ffff067224 */ /* 0x002fe400078e0002 */
[----:B------:R-:W-:-:S05]  /*3b3b0*/  IMAD.MOV.U32 R7, RZ, RZ, R5 ;  /* 0x000000ffff077224 */ /* 0x000fca00078e0005 */
[----:B------:R1:W-:Y:S01]  /*3b3c0*/  LDGSTS.E [R0+0xd800], [R6.64], P3 ;  /* 0x0d80000006007fae */ /* 0x0003e20009921844 */
[----:B---3--:R-:W-:-:S05]  /*3b3d0*/  IADD3 R113, P0, R113, R206, RZ ;  /* 0x000000ce71717210 */ /* 0x008fca0007f1e0ff */
[----:B------:R-:W-:Y:S04]  /*3b3e0*/  STL [R1+0x18c8], R113 ;  /* 0x0018c87101007387 */ /* 0x000fe80000100800 */
[----:B------:R3:W-:Y:S01]  /*3b3f0*/  STL [R1+0x18c0], R5 ;  /* 0x0018c00501007387 */ /* 0x0007e20000100800 */
[----:B----4-:R-:W-:-:S03]  /*3b400*/  IMAD.X R117, R117, 0x1, R3, P0 ;  /* 0x0000000175757824 */ /* 0x010fc600000e0603 */
[----:B--2---:R-:W2:Y:S04]  /*3b410*/  LDL.LU R155, [R1+0x17a8] ;  /* 0x0017a800019b7983 */ /* 0x004ea80000300800 */
[----:B------:R-:W4:Y:S01]  /*3b420*/  LDL.LU R2, [R1+0x17c4] ;  /* 0x0017c40001027983 */ /* 0x000f220000300800 */
[----:B------:R-:W-:-:S05]  /*3b430*/  IADD3 R162, P1, R162, R206, RZ ;  /* 0x000000cea2a27210 */ /* 0x000fca0007f3e0ff */
[----:B------:R-:W-:Y:S04]  /*3b440*/  STL [R1+0x17d0], R162 ;  /* 0x0017d0a201007387 */ /* 0x000fe80000100800 */
[----:B------:R1:W-:Y:S04]  /*3b450*/  STL [R1+0x1798], R117 ;  /* 0x0017987501007387 */ /* 0x0003e80000100800 */
[----:B------:R-:W2:Y:S01]  /*3b460*/  LDL.LU R119, [R1+0x17c0] ;  /* 0x0017c00001777983 */ /* 0x000ea20000300800 */
[----:B------:R-:W-:-:S03]  /*3b470*/  IADD3.X R163, R163, R3, RZ, P1, !PT ;  /* 0x00000003a3a37210 */ /* 0x000fc60000ffe4ff */
[----:B------:R-:W2:Y:S04]  /*3b480*/  LDL.LU R115, [R1+0x17bc] ;  /* 0x0017bc0001737983 */ /* 0x000ea80000300800 */
[----:B---3--:R-:W3:Y:S04]  /*3b490*/  LDL.LU R5, [R1+0x17b8] ;  /* 0x0017b80001057983 */ /* 0x008ee80000300800 */
[----:B------:R-:W3:Y:S01]  /*3b4a0*/  LDL.LU R154, [R1+0x17ac] ;  /* 0x0017ac00019a7983 */ /* 0x000ee20000300800 */
[----:B-1----:R-:W-:Y:S02]  /*3b4b0*/  IMAD.MOV.U32 R7, RZ, RZ, R117 ;  /* 0x000000ffff077224 */ /* 0x002fe400078e0075 */
[----:B------:R-:W-:Y:S01]  /*3b4c0*/  IMAD.MOV.U32 R6, RZ, RZ, R113 ;  /* 0x000000ffff067224 */ /* 0x000fe200078e0071 */
[----:B------:R-:W1:Y:S04]  /*3b4d0*/  S2R R225, SR_TID.X ;  /* 0x0000000000e17919 */ /* 0x000e680000002100 */
[----:B------:R1:W-:Y:S01]  /*3b4e0*/  LDGSTS.E [R0+0xda00], [R6.64], P3 ;  /* 0x0da0000006007fae */ /* 0x0003e20009921844 */
[----:B------:R-:W-:-:S05]  /*3b4f0*/  IADD3 R160, P0, R160, R206, RZ ;  /* 0x000000cea0a07210 */ /* 0x000fca0007f1e0ff */
[----:B------:R-:W-:Y:S04]  /*3b500*/  STL [R1+0x17cc], R160 ;  /* 0x0017cca001007387 */ /* 0x000fe80000100800 */
[----:B------:R1:W-:Y:S04]  /*3b510*/  STL [R1+0x179c], R163 ;  /* 0x00179ca301007387 */ /* 0x0003e80000100800 */
[----:B------:R-:W3:Y:S04]  /*3b520*/  LDL.LU R117, [R1+0x17b0] ;  /* 0x0017b00001757983 */ /* 0x000ee80000300800 */
[----:B------:R-:W3:Y:S01]  /*3b530*/  LDL.LU R113, [R1+0x17b4] ;  /* 0x0017b40001717983 */ /* 0x000ee20000300800 */
[----:B-1----:R-:W-:Y:S01]  /*3b540*/  MOV R6, R162 ;  /* 0x000000a200067202 */ /* 0x002fe20000000f00 */
[----:B------:R-:W-:-:S02]  /*3b550*/  IMAD.MOV.U32 R7, RZ, RZ, R163 ;  /* 0x000000ffff077224 */ /* 0x000fc400078e00a3 */
[--C-:B------:R-:W-:Y:S01]  /*3b560*/  IMAD.X R161, R161, 0x1, R3.reuse, P0 ;  /* 0x00000001a1a17824 */ /* 0x100fe200000e0603 */
[----:B------:R-:W-:Y:S02]  /*3b570*/  IADD3 R158, P1, R158, R206, RZ ;  /* 0x000000ce9e9e7210 */ /* 0x000fe40007f3e0ff */
[----:B------:R1:W-:Y:S03]  /*3b580*/  LDGSTS.E [R0+0xdc00], [R6.64], P3 ;  /* 0x0dc0000006007fae */ /* 0x0003e60009921844 */
[----:B------:R-:W-:Y:S02]  /*3b590*/  IMAD.X R159, R159, 0x1, R3, P1 ;  /* 0x000000019f9f7824 */ /* 0x000fe400008e0603 */
[----:B-1----:R-:W-:Y:S01]  /*3b5a0*/  IMAD.MOV.U32 R6, RZ, RZ, R160 ;  /* 0x000000ffff067224 */ /* 0x002fe200078e00a0 */
[----:B------:R-:W-:-:S05]  /*3b5b0*/  MOV R7, R161 ;  /* 0x000000a100077202 */ /* 0x000fca0000000f00 */
[----:B------:R1:W-:Y:S01]  /*3b5c0*/  LDGSTS.E [R0+0xde00], [R6.64], P3 ;  /* 0x0de0000006007fae */ /* 0x0003e20009921844 */
[----:B------:R-:W-:Y:S01]  /*3b5d0*/  LOP3.LUT R225, R225, 0x60, RZ, 0xc0, !PT ;  /* 0x00000060e1e17812 */ /* 0x000fe200078ec0ff */
[----:B-1----:R-:W-:Y:S02]  /*3b5e0*/  IMAD.MOV.U32 R6, RZ, RZ, R158 ;  /* 0x000000ffff067224 */ /* 0x002fe400078e009e */
[----:B------:R-:W-:-:S05]  /*3b5f0*/  IMAD.MOV.U32 R7, RZ, RZ, R159 ;  /* 0x000000ffff077224 */ /* 0x000fca00078e009f */
[----:B------:R1:W-:Y:S01]  /*3b600*/  LDGSTS.E [R0+0xf800], [R6.64], P5 ;  /* 0x0f80000006007fae */ /* 0x0003e2000a921844 */
[----:B------:R-:W-:-:S03]  /*3b610*/  SHF.R.U32.HI R225, RZ, 0x1, R225 ;  /* 0x00000001ffe17819 */ /* 0x000fc600000116e1 */
[----:B------:R-:W-:Y:S04]  /*3b620*/  STL [R1+0x17c8], R158 ;  /* 0x0017c89e01007387 */ /* 0x000fe80000100800 */
[----:B------:R1:W-:Y:S01]  /*3b630*/  STL [R1+0x17a0], R161 ;  /* 0x0017a0a101007387 */ /* 0x0003e20000100800 */
[----:B------:R-:W-:Y:S01]  /*3b640*/  IMAD.MOV.U32 R207, RZ, RZ, R148 ;  /* 0x000000ffffcf7224 */ /* 0x000fe200078e0094 */
[----:B------:R-:W-:Y:S01]  /*3b650*/  MOV R208, R71 ;  /* 0x0000004700d07202 */ /* 0x000fe20000000f00 */
[----:B------:R-:W-:Y:S02]  /*3b660*/  IMAD.MOV.U32 R209, RZ, RZ, R150 ;  /* 0x000000ffffd17224 */ /* 0x000fe400078e0096 */
[----:B------:R-:W-:Y:S01]  /*3b670*/  IMAD.MOV.U32 R210, RZ, RZ, R69 ;  /* 0x000000ffffd27224 */ /* 0x000fe200078e0045 */
[----:B------:R-:W-:Y:S01]  /*3b680*/  MOV R69, R156 ;  /* 0x0000009c00457202 */ /* 0x000fe20000000f00 */
[----:B------:R-:W-:-:S02]  /*3b690*/  IMAD.MOV.U32 R211, RZ, RZ, R152 ;  /* 0x000000ffffd37224 */ /* 0x000fc400078e0098 */
[----:B------:R-:W-:Y:S01]  /*3b6a0*/  IMAD.MOV.U32 R71, RZ, RZ, R164 ;  /* 0x000000ffff477224 */ /* 0x000fe200078e00a4 */
[----:B------:R-:W-:Y:S01]  /*3b6b0*/  MOV R214, R81 ;  /* 0x0000005100d67202 */ /* 0x000fe20000000f00 */
[----:B------:R-:W-:Y:S02]  /*3b6c0*/  IMAD.MOV.U32 R212, RZ, RZ, R83 ;  /* 0x000000ffffd47224 */ /* 0x000fe400078e0053 */
[----:B------:R-:W-:Y:S02]  /*3b6d0*/  IMAD.MOV.U32 R213, RZ, RZ, R174 ;  /* 0x000000ffffd57224 */ /* 0x000fe400078e00ae */
[----:B------:R-:W-:Y:S01]  /*3b6e0*/  IMAD.MOV.U32 R215, RZ, RZ, R176 ;  /* 0x000000ffffd77224 */ /* 0x000fe200078e00b0 */
[----:B------:R-:W-:Y:S01]  /*3b6f0*/  MOV R218, R77 ;  /* 0x0000004d00da7202 */ /* 0x000fe20000000f00 */
[----:B------:R-:W-:Y:S02]  /*3b700*/  IMAD.MOV.U32 R216, RZ, RZ, R79 ;  /* 0x000000ffffd87224 */ /* 0x000fe400078e004f */
[----:B------:R-:W-:-:S02]  /*3b710*/  IMAD.MOV.U32 R217, RZ, RZ, R178 ;  /* 0x000000ffffd97224 */ /* 0x000fc400078e00b2 */
[----:B------:R-:W-:Y:S02]  /*3b720*/  IMAD.MOV.U32 R219, RZ, RZ, R180 ;  /* 0x000000ffffdb7224 */ /* 0x000fe400078e00b4 */
[----:B------:R-:W-:Y:S01]  /*3b730*/  IMAD.MOV.U32 R77, RZ, RZ, R182 ;  /* 0x000000ffff4d7224 */ /* 0x000fe200078e00b6 */
[----:B------:R-:W-:Y:S01]  /*3b740*/  MOV R81, R186 ;  /* 0x000000ba00517202 */ /* 0x000fe20000000f00 */
[----:B------:R-:W-:Y:S02]  /*3b750*/  IMAD.MOV.U32 R79, RZ, RZ, R184 ;  /* 0x000000ffff4f7224 */ /* 0x000fe400078e00b8 */
[----:B------:R-:W-:Y:S01]  /*3b760*/  IMAD.MOV.U32 R83, RZ, RZ, R188 ;  /* 0x000000ffff537224 */ /* 0x000fe200078e00bc */
[----:B------:R-:W-:Y:S01]  /*3b770*/  MOV R221, R192 ;  /* 0x000000c000dd7202 */ /* 0x000fe20000000f00 */
[----:B------:R-:W-:Y:S01]  /*3b780*/  IMAD.MOV.U32 R223, RZ, RZ, R193 ;  /* 0x000000ffffdf7224 */ /* 0x000fe200078e00c1 */
[----:B------:R-:W-:Y:S01]  /*3b790*/  MOV R192, R111 ;  /* 0x0000006f00c07202 */ /* 0x000fe20000000f00 */
[----:B------:R-:W-:Y:S01]  /*3b7a0*/  IMAD.MOV.U32 R193, RZ, RZ, R196 ;  /* 0x000000ffffc17224 */ /* 0x000fe200078e00c4 */
[----:B------:R-:W-:Y:S01]  /*3b7b0*/  MOV R162, R243 ;  /* 0x000000f300a27202 */ /* 0x000fe20000000f00 */
[----:B------:R-:W-:-:S02]  /*3b7c0*/  IMAD.MOV.U32 R163, RZ, RZ, R198 ;  /* 0x000000ffffa37224 */ /* 0x000fc400078e00c6 */
[----:B------:R-:W-:Y:S02]  /*3b7d0*/  IMAD.MOV.U32 R160, RZ, RZ, R241 ;  /* 0x000000ffffa07224 */ /* 0x000fe400078e00f1 */
[----:B-1----:R-:W-:Y:S01]  /*3b7e0*/  IMAD.MOV.U32 R161, RZ, RZ, R199 ;  /* 0x000000ffffa17224 */ /* 0x002fe200078e00c7 */
[----:B------:R-:W-:Y:S02]  /*3b7f0*/  MOV R158, R127 ;  /* 0x0000007f009e7202 */ /* 0x000fe40000000f00 */
[----:B------:R-:W-:Y:S01]  /*3b800*/  MOV R127, R149 ;  /* 0x00000095007f7202 */ /* 0x000fe20000000f00 */
[----:B------:R-:W-:Y:S02]  /*3b810*/  IMAD.MOV.U32 R241, RZ, RZ, R151 ;  /* 0x000000fffff17224 */ /* 0x000fe400078e0097 */
[----:B------:R-:W-:Y:S02]  /*3b820*/  IMAD.MOV.U32 R243, RZ, RZ, R153 ;  /* 0x000000fffff37224 */ /* 0x000fe400078e0099 */
[----:B------:R-:W-:-:S02]  /*3b830*/  IMAD.MOV.U32 R198, RZ, RZ, R84 ;  /* 0x000000ffffc67224 */ /* 0x000fc400078e0054 */
[----:B------:R-:W-:Y:S02]  /*3b840*/  IMAD.MOV.U32 R196, RZ, RZ, R85 ;  /* 0x000000ffffc47224 */ /* 0x000fe400078e0055 */
[----:B------:R-:W-:Y:S02]  /*3b850*/  IMAD.MOV.U32 R199, RZ, RZ, R165 ;  /* 0x000000ffffc77224 */ /* 0x000fe400078e00a5 */
[----:B------:R-:W-:Y:S01]  /*3b860*/  IMAD.MOV.U32 R174, RZ, RZ, R89 ;  /* 0x000000ffffae7224 */ /* 0x000fe200078e0059 */
[----:B------:R-:W-:Y:S01]  /*3b870*/  MOV R164, R122 ;  /* 0x0000007a00a47202 */ /* 0x000fe20000000f00 */
[----:B------:R-:W-:Y:S01]  /*3b880*/  IMAD.MOV.U32 R165, RZ, RZ, R185 ;  /* 0x000000ffffa57224 */ /* 0x000fe200078e00b9 */
[----:B------:R-:W-:Y:S02]  /*3b890*/  MOV R156, R230 ;  /* 0x000000e6009c7202 */ /* 0x000fe40000000f00 */
[----:B----4-:R-:W-:-:S05]  /*3b8a0*/  IADD3 R2, P0, R2, R206, RZ ;  /* 0x000000ce02027210 */ /* 0x010fca0007f1e0ff */
[----:B--2---:R-:W-:Y:S02]  /*3b8b0*/  IMAD.X R155, R155, 0x1, R3, P0 ;  /* 0x000000019b9b7824 */ /* 0x004fe400000e0603 */
[----:B------:R-:W-:Y:S02]  /*3b8c0*/  IMAD.MOV.U32 R6, RZ, RZ, R2 ;  /* 0x000000ffff067224 */ /* 0x000fe400078e0002 */
[----:B------:R-:W-:Y:S01]  /*3b8d0*/  IMAD.MOV.U32 R7, RZ, RZ, R155 ;  /* 0x000000ffff077224 */ /* 0x000fe200078e009b */
[----:B------:R1:W-:Y:S04]  /*3b8e0*/  STL [R1+0x17c4], R2 ;  /* 0x0017c40201007387 */ /* 0x0003e80000100800 */
[----:B------:R2:W-:Y:S01]  /*3b8f0*/  LDGSTS.E [R0+0xfa00], [R6.64], P5 ;  /* 0x0fa0000006007fae */ /* 0x0005e2000a921844 */
[----:B------:R-:W-:-:S02]  /*3b900*/  IADD3 R119, P1, R119, R206, RZ ;  /* 0x000000ce77777210 */ /* 0x000fc40007f3e0ff */
[----:B------:R-:W-:-:S03]  /*3b910*/  IADD3 R115, P0, R115, R206, RZ ;  /* 0x000000ce73737210 */ /* 0x000fc60007f1e0ff */
[----:B--2---:R-:W-:Y:S01]  /*3b920*/  IMAD.MOV.U32 R6, RZ, RZ, R119 ;  /* 0x000000ffff067224 */ /* 0x004fe200078e0077 */
[----:B---3--:R-:W-:Y:S02]  /*3b930*/  IADD3.X R154, R154, R3, RZ, P1, !PT ;  /* 0x000000039a9a7210 */ /* 0x008fe40000ffe4ff */
[----:B------:R-:W-:Y:S01]  /*3b940*/  IADD3 R5, P2, R5, R205, RZ ;  /* 0x000000cd05057210 */ /* 0x000fe20007f5e0ff */
[----:B------:R-:W-:Y:S02]  /*3b950*/  STL [R1+0x17a4], R159 ;  /* 0x0017a49f01007387 */ /* 0x000fe40000100800 */
[----:B------:R-:W-:Y:S01]  /*3b960*/  IMAD.MOV.U32 R7, RZ, RZ, R154 ;  /* 0x000000ffff077224 */ /* 0x000fe200078e009a */
[----:B-1----:R-:W-:Y:S01]  /*3b970*/  LOP3.LUT R2, R204, R225, RZ, 0x3c, !PT ;  /* 0x000000e1cc027212 */ /* 0x002fe200078e3cff */
[----:B------:R-:W-:Y:S01]  /*3b980*/  STL [R1+0x17c0], R119 ;  /* 0x0017c07701007387 */ /* 0x000fe20000100800 */
[----:B------:R-:W-:Y:S01]  /*3b990*/  MOV R204, R75 ;  /* 0x0000004b00cc7202 */ /* 0x000fe20000000f00 */
[----:B------:R-:W-:-:S02]  /*3b9a0*/  IMAD.MOV.U32 R205, RZ, RZ, R146 ;  /* 0x000000ffffcd7224 */ /* 0x000fc400078e0092 */
[----:B------:R-:W-:Y:S01]  /*3b9b0*/  STL [R1+0x17a8], R155 ;  /* 0x0017a89b01007387 */ /* 0x000fe20000100800 */
[----:B------:R-:W-:-:S03]  /*3b9c0*/  IMAD.MOV.U32 R206, RZ, RZ, R73 ;  /* 0x000000ffffce7224 */ /* 0x000fc600078e0049 */
[----:B------:R1:W-:Y:S04]  /*3b9d0*/  STL [R1+0x17bc], R115 ;  /* 0x0017bc7301007387 */ /* 0x0003e80000100800 */
[----:B------:R2:W-:Y:S04]  /*3b9e0*/  LDGSTS.E [R0+0xfc00], [R6.64], P5 ;  /* 0x0fc0000006007fae */ /* 0x0005e8000a921844 */
[----:B------:R-:W-:Y:S04]  /*3b9f0*/  STL [R1+0x17ac], R154 ;  /* 0x0017ac9a01007387 */ /* 0x000fe80000100800 */
[----:B------:R-:W-:Y:S01]  /*3ba00*/  STL [R1+0x17b8], R5 ;  /* 0x0017b80501007387 */ /* 0x000fe20000100800 */
[----:B------:R-:W-:Y:S01]  /*3ba10*/  IMAD.X R117, R117, 0x1, R3, P0 ;  /* 0x0000000175757824 */ /* 0x000fe200000e0603 */
[----:B--2---:R-:W-:-:S02]  /*3ba20*/  MOV R6, R115 ;  /* 0x0000007300067202 */ /* 0x004fc40000000f00 */
[----:B------:R-:W-:Y:S01]  /*3ba30*/  IADD3.X R113, R113, R4, RZ, P2, !PT ;  /* 0x0000000471717210 */ /* 0x000fe200017fe4ff */
[----:B------:R-:W-:Y:S01]  /*3ba40*/  IMAD.MOV.U32 R7, RZ, RZ, R117 ;  /* 0x000000ffff077224 */ /* 0x000fe200078e0075 */
[----:B------:R-:W-:Y:S01]  /*3ba50*/  STL [R1+0x17b0], R117 ;  /* 0x0017b07501007387 */ /* 0x000fe20000100800 */
[----:B------:R-:W-:-:S03]  /*3ba60*/  IMAD.MOV.U32 R73, RZ, RZ, R166 ;  /* 0x000000ffff497224 */ /* 0x000fc600078e00a6 */
[----:B------:R2:W-:Y:S01]  /*3ba70*/  STL [R1+0x17b4], R113 ;  /* 0x0017b47101007387 */ /* 0x0005e20000100800 */
[----:B------:R-:W-:-:S03]  /*3ba80*/  IMAD.MOV.U32 R75, RZ, RZ, R168 ;  /* 0x000000ffff4b7224 */ /* 0x000fc600078e00a8 */
[----:B------:R3:W-:Y:S01]  /*3ba90*/  STL.64 [R1+0x16a0], R204 ;  /* 0x0016a0cc01007387 */ /* 0x0007e20000100a00 */
[----:B-1----:R-:W-:-:S03]  /*3baa0*/  IMAD.MOV.U32 R115, RZ, RZ, R172 ;  /* 0x000000ffff737224 */ /* 0x002fc600078e00ac */
[----:B------:R1:W-:Y:S04]  /*3bab0*/  LDGSTS.E [R0+0xfe00], [R6.64], P5 ;  /* 0x0fe0000006007fae */ /* 0x0003e8000a921844 */
[----:B------:R4:W-:Y:S04]  /*3bac0*/  STL.64 [R1+0x1698], R206 ;  /* 0x001698ce01007387 */ /* 0x0009e80000100a00 */
[----:B------:R3:W-:Y:S01]  /*3bad0*/  STL.64 [R1+0x1690], R208 ;  /* 0x001690d001007387 */ /* 0x0007e20000100a00 */
[----:B-1----:R-:W-:-:S03]  /*3bae0*/  IMAD.MOV.U32 R7, RZ, RZ, R113 ;  /* 0x000000ffff077224 */ /* 0x002fc600078e0071 */
[----:B------:R1:W-:Y:S01]  /*3baf0*/  STL.64 [R1+0x1688], R210 ;  /* 0x001688d201007387 */ /* 0x0003e20000100a00 */
[----:B--2---:R-:W-:-:S03]  /*3bb00*/  MOV R113, R170 ;  /* 0x000000aa00717202 */ /* 0x004fc60000000f00 */
[----:B------:R2:W-:Y:S04]  /*3bb10*/  STL.64 [R1+0x1680], R68 ;  /* 0x0016804401007387 */ /* 0x0005e80000100a00 */
[----:B------:R1:W-:Y:S04]  /*3bb20*/  STL.64 [R1+0x1678], R70 ;  /* 0x0016784601007387 */ /* 0x0003e80000100a00 */
[----:B------:R1:W-:Y:S04]  /*3bb30*/  STL.64 [R1+0x1670], R72 ;  /* 0x0016704801007387 */ /* 0x0003e80000100a00 */
[----:B------:R1:W-:Y:S04]  /*3bb40*/  STL.64 [R1+0x1668], R74 ;  /* 0x0016684a01007387 */ /* 0x0003e80000100a00 */
[----:B------:R1:W-:Y:S04]  /*3bb50*/  STL.64 [R1+0x1660], R112 ;  /* 0x0016607001007387 */ /* 0x0003e80000100a00 */
[----:B------:R1:W-:Y:S01]  /*3bb60*/  STL.64 [R1+0x1658], R114 ;  /* 0x0016587201007387 */ /* 0x0003e20000100a00 */
[----:B------:R-:W-:-:S03]  /*3bb70*/  IMAD.MOV.U32 R117, RZ, RZ, R190 ;  /* 0x000000ffff757224 */ /* 0x000fc600078e00be */
[----:B------:R1:W-:Y:S01]  /*3bb80*/  STL.64 [R1+0x1650], R212 ;  /* 0x001650d401007387 */ /* 0x0003e20000100a00 */
[----:B------:R-:W-:-:S03]  /*3bb90*/  IMAD.MOV.U32 R119, RZ, RZ, R191 ;  /* 0x000000ffff777224 */ /* 0x000fc600078e00bf */
        /* <DEDUP_REMOVED lines=12> */
[----:B------:R1:W5:Y:S01]  /*3bc60*/  LDL.LU R110, [R1+0x1c78] ;  /* 0x001c7800016e7983 */ /* 0x0003620000300800 */
[----:B------:R-:W-:-:S03]  /*3bc70*/  IMAD.MOV.U32 R191, RZ, RZ, R197 ;  /* 0x000000ffffbf7224 */ /* 0x000fc600078e00c5 */
[----:B------:R1:W-:Y:S01]  /*3bc80*/  STL.64 [R1+0x1600], R220 ;  /* 0x001600dc01007387 */ /* 0x0003e20000100a00 */
[----:B------:R-:W-:-:S03]  /*3bc90*/  IMAD R2, R93, 0x8000, R2 ;  /* 0x000080005d027824 */ /* 0x000fc600078e0202 */
[----:B------:R1:W5:Y:S01]  /*3bca0*/  LDL.LU R111, [R1+0x1c74] ;  /* 0x001c7400016f7983 */ /* 0x0003620000300800 */
[----:B------:R-:W-:-:S03]  /*3bcb0*/  IMAD.MOV.U32 R6, RZ, RZ, R5 ;  /* 0x000000ffff067224 */ /* 0x000fc600078e0005 */
[----:B------:R1:W-:Y:S01]  /*3bcc0*/  STL.64 [R1+0x15f8], R222 ;  /* 0x0015f8de01007387 */ /* 0x0003e20000100a00 */
[----:B------:R-:W-:-:S03]  /*3bcd0*/  IMAD.MOV.U32 R159, RZ, RZ, R200 ;  /* 0x000000ffff9f7224 */ /* 0x000fc600078e00c8 */
[----:B------:R1:W5:Y:S04]  /*3bce0*/  LDL.LU R226, [R1+0x1c70] ;  /* 0x001c700001e27983 */ /* 0x0003680000300800 */
[----:B------:R1:W-:Y:S01]  /*3bcf0*/  STL.64 [R1+0x15e8], R224 ;  /* 0x0015e8e001007387 */ /* 0x0003e20000100a00 */
[----:B------:R-:W-:-:S03]  /*3bd00*/  IMAD.MOV.U32 R154, RZ, RZ, R125 ;  /* 0x000000ffff9a7224 */ /* 0x000fc600078e007d */
[----:B------:R1:W-:Y:S01]  /*3bd10*/  STL.64 [R1+0x15d8], R194 ;  /* 0x0015d8c201007387 */ /* 0x0003e20000100a00 */
[----:B------:R-:W-:-:S03]  /*3bd20*/  IMAD.MOV.U32 R155, RZ, RZ, R201 ;  /* 0x000000ffff9b7224 */ /* 0x000fc600078e00c9 */
[----:B------:R1:W-:Y:S04]  /*3bd30*/  STL.64 [R1+0x15c8], R192 ;  /* 0x0015c8c001007387 */ /* 0x0003e80000100a00 */
[----:B------:R-:W0:Y:S04]  /*3bd40*/  LDGDEPBAR ;  /* 0x00000000000079af */ /* 0x000e280000000000 */
[----:B------:R1:W-:Y:S04]  /*3bd50*/  STL.64 [R1+0x15b8], R190 ;  /* 0x0015b8be01007387 */ /* 0x0003e80000100a00 */
[----:B------:R1:W-:Y:S04]  /*3bd60*/  LDGSTS.E [R2+0x50000], [R6.64], P4 ;  /* 0x5000000006027fae */ /* 0x0003e8000a121844 */
[----:B------:R2:W-:Y:S04]  /*3bd70*/  STL.64 [R1+0x15b0], R162 ;  /* 0x0015b0a201007387 */ /* 0x0005e80000100a00 */
[----:B------:R2:W-:Y:S04]  /*3bd80*/  STL.64 [R1+0x15a8], R160 ;  /* 0x0015a8a001007387 */ /* 0x0005e80000100a00 */
[----:B------:R3:W-:Y:S01]  /*3bd90*/  LDGSTS.E [R2+0x50400], [R204.64], P4 ;  /* 0x50400000cc027fae */ /* 0x0007e2000a121844 */
[----:B-1----:R-:W-:Y:S01]  /*3bda0*/  MOV R6, R99 ;  /* 0x0000006300067202 */ /* 0x002fe20000000f00 */
[----:B------:R-:W-:-:S02]  /*3bdb0*/  IMAD.MOV.U32 R7, RZ, RZ, R202 ;  /* 0x000000ffff077224 */ /* 0x000fc400078e00ca */
[----:B------:R-:W1:Y:S04]  /*3bdc0*/  S2R R5, SR_TID.X ;  /* 0x0000000000057919 */ /* 0x000e680000002100 */
[----:B------:R4:W-:Y:S04]  /*3bdd0*/  LDGSTS.E [R2+0x50800], [R206.64], P4 ;  /* 0x50800000ce027fae */ /* 0x0009e8000a121844 */
[----:B---3--:R3:W5:Y:S04]  /*3bde0*/  LDL.LU.64 R204, [R1+0x1c68] ;  /* 0x001c680001cc7983 */ /* 0x0087680000300a00 */
[----:B------:R1:W-:Y:S04]  /*3bdf0*/  STL.64 [R1+0x15a0], R158 ;  /* 0x0015a09e01007387 */ /* 0x0003e80000100a00 */
[----:B------:R-:W1:Y:S04]  /*3be00*/  S2R R0, SR_TID.X ;  /* 0x0000000000007919 */ /* 0x000e680000002100 */
[----:B----4-:R3:W5:Y:S04]  /*3be10*/  LDL.LU.64 R206, [R1+0x1c60] ;  /* 0x001c600001ce7983 */ /* 0x0107680000300a00 */
[----:B------:R4:W-:Y:S04]  /*3be20*/  STL.64 [R1+0x1598], R154 ;  /* 0x0015989a01007387 */ /* 0x0009e80000100a00 */
[----:B------:R1:W-:Y:S04]  /*3be30*/  LDGSTS.E [R2+0x50c00], [R208.64], P4 ;  /* 0x50c00000d0027fae */ /* 0x0003e8000a121844 */
[----:B------:R2:W-:Y:S04]  /*3be40*/  LDGSTS.E [R2+0x51000], [R210.64], P4 ;  /* 0x51000000d2027fae */ /* 0x0005e8000a121844 */
[----:B------:R2:W-:Y:S04]  /*3be50*/  LDGSTS.E [R2+0x51400], [R68.64], P4 ;  /* 0x5140000044027fae */ /* 0x0005e8000a121844 */
[----:B-1----:R3:W5:Y:S04]  /*3be60*/  LDL.LU.64 R208, [R1+0x1c58] ;  /* 0x001c580001d07983 */ /* 0x0027680000300a00 */
[----:B------:R-:W-:Y:S04]  /*3be70*/  STL.64 [R1+0x1590], R6 ;  /* 0x0015900601007387 */ /* 0x000fe80000100a00 */
[----:B--2---:R3:W5:Y:S04]  /*3be80*/  LDL.LU.64 R210, [R1+0x1c50] ;  /* 0x001c500001d27983 */ /* 0x0047680000300a00 */
[----:B------:R3:W5:Y:S04]  /*3be90*/  LDL.LU.64 R68, [R1+0x1c48] ;  /* 0x001c480001447983 */ /* 0x0007680000300a00 */
[----:B------:R1:W-:Y:S04]  /*3bea0*/  LDGSTS.E [R2+0x51800], [R70.64], P4 ;  /* 0x5180000046027fae */ /* 0x0003e8000a121844 */
[----:B------:R2:W-:Y:S04]  /*3beb0*/  LDGSTS.E [R2+0x51c00], [R72.64], P4 ;  /* 0x51c0000048027fae */ /* 0x0005e8000a121844 */
[----:B------:R3:W-:Y:S04]  /*3bec0*/  LDGSTS.E [R2+0x52000], [R74.64], P4 ;  /* 0x520000004a027fae */ /* 0x0007e8000a121844 */
[----:B-1----:R1:W5:Y:S04]  /*3bed0*/  LDL.LU.64 R70, [R1+0x1c40] ;  /* 0x001c400001467983 */ /* 0x0023680000300a00 */
[----:B--2---:R1:W5:Y:S04]  /*3bee0*/  LDL.LU.64 R72, [R1+0x1c38] ;  /* 0x001c380001487983 */ /* 0x0043680000300a00 */
[----:B---3--:R1:W5:Y:S04]  /*3bef0*/  LDL.LU.64 R74, [R1+0x1c30] ;  /* 0x001c3000014a7983 */ /* 0x0083680000300a00 */
[----:B------:R2:W-:Y:S04]  /*3bf00*/  LDGSTS.E [R2+0x52400], [R112.64], P4 ;  /* 0x5240000070027fae */ /* 0x0005e8000a121844 */
[----:B------:R3:W-:Y:S04]  /*3bf10*/  LDGSTS.E [R2+0x52800], [R114.64], P4 ;  /* 0x5280000072027fae */ /* 0x0007e8000a121844 */
[----:B------:R1:W-:Y:S04]  /*3bf20*/  LDGSTS.E [R2+0x52c00], [R212.64], P4 ;  /* 0x52c00000d4027fae */ /* 0x0003e8000a121844 */
[----:B--2---:R2:W5:Y:S04]  /*3bf30*/  LDL.LU.64 R112, [R1+0x1c28] ;  /* 0x001c280001707983 */ /* 0x0045680000300a00 */
[----:B---3--:R2:W5:Y:S04]  /*3bf40*/  LDL.LU.64 R114, [R1+0x1c20] ;  /* 0x001c200001727983 */ /* 0x0085680000300a00 */
[----:B-1----:R2:W5:Y:S04]  /*3bf50*/  LDL.LU.64 R212, [R1+0x1c18] ;  /* 0x001c180001d47983 */ /* 0x0025680000300a00 */
[----:B------:R1:W-:Y:S04]  /*3bf60*/  LDGSTS.E [R2+0x53000], [R214.64], P4 ;  /* 0x53000000d6027fae */ /* 0x0003e8000a121844 */
[----:B------:R3:W-:Y:S04]  /*3bf70*/  LDGSTS.E [R2+0x53400], [R216.64], P4 ;  /* 0x53400000d8027fae */ /* 0x0007e8000a121844 */
[----:B------:R2:W-:Y:S04]  /*3bf80*/  LDGSTS.E [R2+0x53800], [R218.64], P4 ;  /* 0x53800000da027fae */ /* 0x0005e8000a121844 */
[----:B-1----:R1:W5:Y:S04]  /*3bf90*/  LDL.LU.64 R214, [R1+0x1c10] ;  /* 0x001c100001d67983 */ /* 0x0023680000300a00 */
[----:B---3--:R1:W5:Y:S04]  /*3bfa0*/  LDL.LU.64 R216, [R1+0x1c08] ;  /* 0x001c080001d87983 */ /* 0x0083680000300a00 */
[----:B--2---:R1:W5:Y:S04]  /*3bfb0*/  LDL.LU.64 R218, [R1+0x1c00] ;  /* 0x001c000001da7983 */ /* 0x0043680000300a00 */
[----:B------:R2:W-:Y:S04]  /*3bfc0*/  LDGSTS.E [R2+0x53c00], [R76.64], P4 ;  /* 0x53c000004c027fae */ /* 0x0005e8000a121844 */
[----:B------:R3:W-:Y:S01]  /*3bfd0*/  LDGSTS.E [R2+0x54000], [R78.64], P4 ;  /* 0x540000004e027fae */ /* 0x0007e2000a121844 */
[----:B------:R-:W-:-:S03]  /*3bfe0*/  IMAD.MOV.U32 R99, RZ, RZ, R145 ;  /* 0x000000ffff637224 */ /* 0x000fc600078e0091 */
[----:B------:R1:W-:Y:S04]  /*3bff0*/  LDGSTS.E [R2+0x54400], [R80.64], P4 ;  /* 0x5440000050027fae */ /* 0x0003e8000a121844 */
[----:B--2---:R2:W5:Y:S04]  /*3c000*/  LDL.LU.64 R76, [R1+0x1bf8] ;  /* 0x001bf800014c7983 */ /* 0x0045680000300a00 */
[----:B---3--:R2:W5:Y:S01]  /*3c010*/  LDL.LU.64 R78, [R1+0x1bf0] ;  /* 0x001bf000014e7983 */ /* 0x0085620000300a00 */
[----:B------:R-:W-:-:S03]  /*3c020*/  IMAD.MOV.U32 R125, RZ, RZ, R147 ;  /* 0x000000ffff7d7224 */ /* 0x000fc600078e0093 */
[----:B-1----:R2:W5:Y:S04]  /*3c030*/  LDL.LU.64 R80, [R1+0x1be8] ;  /* 0x001be80001507983 */ /* 0x0025680000300a00 */
[----:B------:R1:W-:Y:S01]  /*3c040*/  LDGSTS.E [R2+0x54800], [R82.64], P4 ;  /* 0x5480000052027fae */ /* 0x0003e2000a121844 */
[----:B------:R-:W-:-:S03]  /*3c050*/  LOP3.LUT R5, R5, 0x7f, RZ, 0xc0, !PT ;  /* 0x0000007f05057812 */ /* 0x000fc600078ec0ff */
[----:B------:R3:W-:Y:S04]  /*3c060*/  LDGSTS.E [R2+0x54c00], [R116.64], P4 ;  /* 0x54c0000074027fae */ /* 0x0007e8000a121844 */
[----:B------:R2:W-:Y:S04]  /*3c070*/  LDGSTS.E [R2+0x55000], [R118.64], P4 ;  /* 0x5500000076027fae */ /* 0x0005e8000a121844 */
[----:B-1----:R1:W5:Y:S04]  /*3c080*/  LDL.LU.64 R82, [R1+0x1be0] ;  /* 0x001be00001527983 */ /* 0x0023680000300a00 */
[----:B---3--:R1:W5:Y:S01]  /*3c090*/  LDL.LU.64 R116, [R1+0x1bd8] ;  /* 0x001bd80001747983 */ /* 0x0083620000300a00 */
[----:B------:R-:W-:-:S03]  /*3c0a0*/  LOP3.LUT R0, R0, 0x60, RZ, 0xc0, !PT ;  /* 0x0000006000007812 */ /* 0x000fc600078ec0ff */
[----:B--2---:R1:W5:Y:S04]  /*3c0b0*/  LDL.LU.64 R118, [R1+0x1bd0] ;  /* 0x001bd00001767983 */ /* 0x0043680000300a00 */
[----:B------:R2:W-:Y:S04]  /*3c0c0*/  LDGSTS.E [R2+0x55400], [R220.64], P4 ;  /* 0x55400000dc027fae */ /* 0x0005e8000a121844 */
[----:B------:R3:W-:Y:S01]  /*3c0d0*/  LDGSTS.E [R2+0x55800], [R222.64], P4 ;  /* 0x55800000de027fae */ /* 0x0007e2000a121844 */
[----:B------:R-:W-:-:S03]  /*3c0e0*/  IMAD.MOV.U32 R200, RZ, RZ, R227 ;  /* 0x000000ffffc87224 */ /* 0x000fc600078e00e3 */
[----:B------:R1:W-:Y:S04]  /*3c0f0*/  LDGSTS.E [R2+0x55c00], [R224.64], P4 ;  /* 0x55c00000e0027fae */ /* 0x0003e8000a121844 */
[----:B--2---:R2:W5:Y:S04]  /*3c100*/  LDL.LU.64 R220, [R1+0x1bc8] ;  /* 0x001bc80001dc7983 */ /* 0x0045680000300a00 */
[----:B---3--:R2:W5:Y:S01]  /*3c110*/  LDL.LU.64 R222, [R1+0x1bc0] ;  /* 0x001bc00001de7983 */ /* 0x0085620000300a00 */
[----:B------:R-:W-:-:S03]  /*3c120*/  IMAD.SHL.U32 R5, R5, 0x4, RZ ;  /* 0x0000000405057824 */ /* 0x000fc600078e00ff */
[----:B-1----:R2:W5:Y:S01]  /*3c130*/  LDL.LU.64 R224, [R1+0x1bb8] ;  /* 0x001bb80001e07983 */ /* 0x0025620000300a00 */
[----:B------:R-:W-:-:S03]  /*3c140*/  SHF.R.U32.HI R0, RZ, 0x1, R0 ;  /* 0x00000001ff007819 */ /* 0x000fc60000011600 */
[----:B------:R-:W-:Y:S01]  /*3c150*/  STL.64 [R1+0x1588], R98 ;  /* 0x0015886201007387 */ /* 0x000fe20000100a00 */
[----:B------:R-:W-:-:S03]  /*3c160*/  MOV R201, R157 ;  /* 0x0000009d00c97202 */ /* 0x000fc60000000f00 */
[----:B------:R-:W-:Y:S04]  /*3c170*/  STL.64 [R1+0x1580], R124 ;  /* 0x0015807c01007387 */ /* 0x000fe80000100a00 */
[----:B------:R2:W5:Y:S04]  /*3c180*/  LDL.LU R227, [R1+0x1bb0] ;  /* 0x001bb00001e37983 */ /* 0x0005680000300800 */
[----:B------:R-:W-:Y:S01]  /*3c190*/  STL.64 [R1+0x1578], R126 ;  /* 0x0015787e01007387 */ /* 0x000fe20000100a00 */
[----:B------:R-:W-:-:S03]  /*3c1a0*/  LOP3.LUT R0, R5, R0, RZ, 0x3c, !PT ;  /* 0x0000000005007212 */ /* 0x000fc600078e3cff */
[----:B------:R2:W5:Y:S01]  /*3c1b0*/  LDL.LU R84, [R1+0x1bac] ;  /* 0x001bac0001547983 */ /* 0x0005620000300800 */
[----:B------:R-:W-:-:S03]  /*3c1c0*/  MOV R197, R167 ;  /* 0x000000a700c57202 */ /* 0x000fc60000000f00 */
[----:B------:R-:W-:Y:S04]  /*3c1d0*/  STL.64 [R1+0x1570], R240 ;  /* 0x001570f001007387 */ /* 0x000fe80000100a00 */
[----:B------:R1:W-:Y:S04]  /*3c1e0*/  LDGSTS.E [R2+0x56000], [R194.64], P4 ;  /* 0x56000000c2027fae */ /* 0x0003e8000a121844 */
[----:B------:R2:W5:Y:S04]  /*3c1f0*/  LDL.LU R85, [R1+0x1ba8] ;  /* 0x001ba80001557983 */ /* 0x0005680000300800 */
[----:B------:R-:W-:Y:S01]  /*3c200*/  STL.64 [R1+0x1568], R242 ;  /* 0x001568f201007387 */ /* 0x000fe20000100a00 */
[----:B-1----:R-:W-:-:S03]  /*3c210*/  IMAD.MOV.U32 R194, RZ, RZ, R86 ;  /* 0x000000ffffc27224 */ /* 0x002fc600078e0056 */
[----:B------:R1:W-:Y:S01]  /*3c220*/  LDGSTS.E [R2+0x56400], [R192.64], P4 ;  /* 0x56400000c0027fae */ /* 0x0003e2000a121844 */
[----:B------:R-:W-:-:S03]  /*3c230*/  IMAD.MOV.U32 R195, RZ, RZ, R169 ;  /* 0x000000ffffc37224 */ /* 0x000fc600078e00a9 */
[----:B------:R2:W5:Y:S01]  /*3c240*/  LDL.LU R86, [R1+0x1ba4] ;  /* 0x001ba40001567983 */ /* 0x0005620000300800 */
[----:B------:R-:W-:-:S03]  /*3c250*/  LOP3.LUT R0, R0, 0x40, RZ, 0x3c, !PT ;  /* 0x0000004000007812 */ /* 0x000fc600078e3cff */
[----:B------:R-:W-:Y:S01]  /*3c260*/  STL.64 [R1+0x1560], R200 ;  /* 0x001560c801007387 */ /* 0x000fe20000100a00 */
[----:B-1----:R-:W-:-:S03]  /*3c270*/  IMAD.MOV.U32 R192, RZ, RZ, R87 ;  /* 0x000000ffffc07224 */ /* 0x002fc600078e0057 */
[----:B------:R1:W-:Y:S01]  /*3c280*/  LDGSTS.E [R2+0x56800], [R190.64], P4 ;  /* 0x56800000be027fae */ /* 0x0003e2000a121844 */
[----:B------:R-:W-:-:S03]  /*3c290*/  MOV R193, R171 ;  /* 0x000000ab00c17202 */ /* 0x000fc60000000f00 */
[----:B------:R2:W5:Y:S04]  /*3c2a0*/  LDL.LU R87, [R1+0x1ba0] ;  /* 0x001ba00001577983 */ /* 0x0005680000300800 */
[----:B------:R-:W-:Y:S01]  /*3c2b0*/  STL.64 [R1+0x1558], R198 ;  /* 0x001558c601007387 */ /* 0x000fe20000100a00 */
[----:B-1----:R-:W-:Y:S01]  /*3c2c0*/  IMAD.MOV.U32 R190, RZ, RZ, R88 ;  /* 0x000000ffffbe7224 */ /* 0x002fe200078e0058 */
[----:B------:R-:W-:Y:S02]  /*3c2d0*/  MOV R172, R90 ;  /* 0x0000005a00ac7202 */ /* 0x000fe40000000f00 */
[----:B------:R2:W5:Y:S01]  /*3c2e0*/  LDL.LU R88, [R1+0x1b9c] ;  /* 0x001b9c0001587983 */ /* 0x0005620000300800 */
[----:B------:R-:W-:-:S03]  /*3c2f0*/  IMAD.MOV.U32 R191, RZ, RZ, R173 ;  /* 0x000000ffffbf7224 */ /* 0x000fc600078e00ad */
[----:B------:R-:W-:Y:S01]  /*3c300*/  STL.64 [R1+0x1550], R196 ;  /* 0x001550c401007387 */ /* 0x000fe20000100a00 */
[----:B------:R-:W-:-:S03]  /*3c310*/  IMAD R0, R93, 0x8000, R0 ;  /* 0x000080005d007824 */ /* 0x000fc600078e0200 */
[----:B------:R2:W5:Y:S01]  /*3c320*/  LDL.LU R89, [R1+0x1b98] ;  /* 0x001b980001597983 */ /* 0x0005620000300800 */
[----:B------:R-:W-:-:S03]  /*3c330*/  IMAD.MOV.U32 R170, RZ, RZ, R91 ;  /* 0x000000ffffaa7224 */ /* 0x000fc600078e005b */
[----:B------:R-:W-:Y:S01]  /*3c340*/  STL.64 [R1+0x1548], R194 ;  /* 0x001548c201007387 */ /* 0x000fe20000100a00 */
[----:B------:R-:W-:-:S03]  /*3c350*/  IMAD.MOV.U32 R173, RZ, RZ, R177 ;  /* 0x000000ffffad7224 */ /* 0x000fc600078e00b1 */
[----:B------:R1:W-:Y:S01]  /*3c360*/  LDGSTS.E [R2+0x56c00], [R162.64], P4 ;  /* 0x56c00000a2027fae */ /* 0x0003e2000a121844 */
[----:B------:R-:W-:-:S03]  /*3c370*/  MOV R168, R120 ;  /* 0x0000007800a87202 */ /* 0x000fc60000000f00 */
[----:B------:R2:W5:Y:S01]  /*3c380*/  LDL.LU R90, [R1+0x1b94] ;  /* 0x001b9400015a7983 */ /* 0x0005620000300800 */
[----:B------:R-:W-:-:S03]  /*3c390*/  IMAD.MOV.U32 R171, RZ, RZ, R179 ;  /* 0x000000ffffab7224 */ /* 0x000fc600078e00b3 */
[----:B------:R3:W-:Y:S04]  /*3c3a0*/  LDGSTS.E [R2+0x57000], [R160.64], P4 ;  /* 0x57000000a0027fae */ /* 0x0007e8000a121844 */
[----:B------:R-:W-:Y:S01]  /*3c3b0*/  STL.64 [R1+0x1540], R192 ;  /* 0x001540c001007387 */ /* 0x000fe20000100a00 */
[----:B------:R-:W-:-:S03]  /*3c3c0*/  IMAD.MOV.U32 R166, RZ, RZ, R121 ;  /* 0x000000ffffa67224 */ /* 0x000fc600078e0079 */
[----:B------:R1:W-:Y:S04]  /*3c3d0*/  LDGSTS.E [R2+0x57400], [R158.64], P4 ;  /* 0x574000009e027fae */ /* 0x0003e8000a121844 */
[----:B------:R2:W5:Y:S01]  /*3c3e0*/  LDL.LU R91, [R1+0x1b90] ;  /* 0x001b9000015b7983 */ /* 0x0005620000300800 */
[----:B------:R-:W-:-:S03]  /*3c3f0*/  IMAD.MOV.U32 R169, RZ, RZ, R181 ;  /* 0x000000ffffa97224 */ /* 0x000fc600078e00b5 */
[----:B------:R4:W-:Y:S04]  /*3c400*/  LDGSTS.E [R2+0x57800], [R154.64], P4 ;  /* 0x578000009a027fae */ /* 0x0009e8000a121844 */
[----:B------:R-:W-:Y:S04]  /*3c410*/  STL.64 [R1+0x1538], R190 ;  /* 0x001538be01007387 */ /* 0x000fe80000100a00 */
[----:B------:R1:W-:Y:S04]  /*3c420*/  LDGSTS.E [R2+0x57c00], [R6.64], P4 ;  /* 0x57c0000006027fae */ /* 0x0003e8000a121844 */
[----:B------:R2:W5:Y:S01]  /*3c430*/  LDL.LU R120, [R1+0x1b8c] ;  /* 0x001b8c0001787983 */ /* 0x0005620000300800 */
[----:B------:R-:W-:-:S03]  /*3c440*/  IMAD.MOV.U32 R167, RZ, RZ, R183 ;  /* 0x000000ffffa77224 */ /* 0x000fc600078e00b7 */
[----:B------:R-:W-:Y:S04]  /*3c450*/  STL.64 [R1+0x1530], R174 ;  /* 0x001530ae01007387 */ /* 0x000fe80000100a00 */
[----:B------:R2:W-:Y:S01]  /*3c460*/  LDGSTS.E [R0+0x50200], [R98.64], P4 ;  /* 0x5020000062007fae */ /* 0x0005e2000a121844 */
[----:B-1----:R-:W-:-:S03]  /*3c470*/  IMAD.MOV.U32 R162, RZ, RZ, R123 ;  /* 0x000000ffffa27224 */ /* 0x002fc600078e007b */
[----:B------:R1:W5:Y:S04]  /*3c480*/  LDL.LU R121, [R1+0x1b88] ;  /* 0x001b880001797983 */ /* 0x0003680000300800 */
[----:B------:R1:W-:Y:S04]  /*3c490*/  LDGSTS.E [R0+0x50600], [R124.64], P4 ;  /* 0x506000007c007fae */ /* 0x0003e8000a121844 */
[----:B------:R-:W-:Y:S04]  /*3c4a0*/  STL.64 [R1+0x1528], R172 ;  /* 0x001528ac01007387 */ /* 0x000fe80000100a00 */
[----:B------:R1:W-:Y:S01]  /*3c4b0*/  LDGSTS.E [R0+0x50a00], [R126.64], P4 ;  /* 0x50a000007e007fae */ /* 0x0003e2000a121844 */
[----:B---3--:R-:W-:-:S03]  /*3c4c0*/  MOV R160, R228 ;  /* 0x000000e400a07202 */ /* 0x008fc60000000f00 */
[----:B------:R3:W5:Y:S04]  /*3c4d0*/  LDL.LU R122, [R1+0x1b84] ;  /* 0x001b8400017a7983 */ /* 0x0007680000300800 */
[----:B------:R1:W-:Y:S01]  /*3c4e0*/  LDGSTS.E [R0+0x50e00], [R240.64], P4 ;  /* 0x50e00000f0007fae */ /* 0x0003e2000a121844 */
[----:B------:R-:W-:-:S03]  /*3c4f0*/  IMAD.MOV.U32 R163, RZ, RZ, R187 ;  /* 0x000000ffffa37224 */ /* 0x000fc600078e00bb */
[----:B------:R-:W-:Y:S04]  /*3c500*/  STL.64 [R1+0x1520], R170 ;  /* 0x001520aa01007387 */ /* 0x000fe80000100a00 */
[----:B------:R1:W-:Y:S01]  /*3c510*/  LDGSTS.E [R0+0x51200], [R242.64], P4 ;  /* 0x51200000f2007fae */ /* 0x0003e2000a121844 */
[----:B------:R-:W-:-:S03]  /*3c520*/  IMAD.MOV.U32 R158, RZ, RZ, R229 ;  /* 0x000000ffff9e7224 */ /* 0x000fc600078e00e5 */
[----:B------:R3:W5:Y:S04]  /*3c530*/  LDL.LU R123, [R1+0x1b80] ;  /* 0x001b8000017b7983 */ /* 0x0007680000300800 */
[----:B------:R3:W-:Y:S01]  /*3c540*/  LDGSTS.E [R0+0x51600], [R200.64], P4 ;  /* 0x51600000c8007fae */ /* 0x0007e2000a121844 */
[----:B------:R-:W-:-:S03]  /*3c550*/  IMAD.MOV.U32 R161, RZ, RZ, R189 ;  /* 0x000000ffffa17224 */ /* 0x000fc600078e00bd */
[----:B------:R-:W-:Y:S04]  /*3c560*/  STL.64 [R1+0x1518], R168 ;  /* 0x001518a801007387 */ /* 0x000fe80000100a00 */
[----:B------:R3:W-:Y:S04]  /*3c570*/  LDGSTS.E [R0+0x51a00], [R198.64], P4 ;  /* 0x51a00000c6007fae */ /* 0x0007e8000a121844 */
[----:B------:R3:W5:Y:S04]  /*3c580*/  LDL.LU R228, [R1+0x1b7c] ;  /* 0x001b7c0001e47983 */ /* 0x0007680000300800 */
[----:B------:R3:W-:Y:S01]  /*3c590*/  LDGSTS.E [R0+0x51e00], [R196.64], P4 ;  /* 0x51e00000c4007fae */ /* 0x0007e2000a121844 */
[----:B------:R-:W-:-:S03]  /*3c5a0*/  IMAD.MOV.U32 R159, RZ, RZ, R140 ;  /* 0x000000ffff9f7224 */ /* 0x000fc600078e008c */
[----:B------:R-:W-:Y:S04]  /*3c5b0*/  STL.64 [R1+0x1510], R166 ;  /* 0x001510a601007387 */ /* 0x000fe80000100a00 */
[----:B------:R3:W-:Y:S01]  /*3c5c0*/  LDGSTS.E [R0+0x52200], [R194.64], P4 ;  /* 0x52200000c2007fae */ /* 0x0007e2000a121844 */
[----:B----4-:R-:W-:-:S03]  /*3c5d0*/  IMAD.MOV.U32 R154, RZ, RZ, R231 ;  /* 0x000000ffff9a7224 */ /* 0x010fc600078e00e7 */
[----:B------:R3:W5:Y:S04]  /*3c5e0*/  LDL.LU R229, [R1+0x1b78] ;  /* 0x001b780001e57983 */ /* 0x0007680000300800 */
[----:B------:R3:W-:Y:S01]  /*3c5f0*/  LDGSTS.E [R0+0x52600], [R192.64], P4 ;  /* 0x52600000c0007fae */ /* 0x0007e2000a121844 */
[----:B------:R-:W-:-:S03]  /*3c600*/  IMAD.MOV.U32 R157, RZ, RZ, R141 ;  /* 0x000000ffff9d7224 */ /* 0x000fc600078e008d */
[----:B------:R-:W-:Y:S04]  /*3c610*/  STL.64 [R1+0x1508], R164 ;  /* 0x001508a401007387 */ /* 0x000fe80000100a00 */
[----:B------:R3:W-:Y:S01]  /*3c620*/  LDGSTS.E [R0+0x52a00], [R190.64], P4 ;  /* 0x52a00000be007fae */ /* 0x0007e2000a121844 */
[----:B------:R-:W-:-:S03]  /*3c630*/  IMAD.MOV.U32 R155, RZ, RZ, R142 ;  /* 0x000000ffff9b7224 */ /* 0x000fc600078e008e */
[----:B------:R3:W5:Y:S01]  /*3c640*/  LDL.LU R230, [R1+0x1b74] ;  /* 0x001b740001e67983 */ /* 0x0007620000300800 */
[----:B------:R-:W-:-:S03]  /*3c650*/  MOV R152, R232 ;  /* 0x000000e800987202 */ /* 0x000fc60000000f00 */
[----:B------:R3:W-:Y:S04]  /*3c660*/  LDGSTS.E [R0+0x52e00], [R174.64], P4 ;  /* 0x52e00000ae007fae */ /* 0x0007e8000a121844 */
[----:B------:R-:W-:Y:S04]  /*3c670*/  STL.64 [R1+0x1500], R162 ;  /* 0x001500a201007387 */ /* 0x000fe80000100a00 */
[----:B------:R3:W-:Y:S01]  /*3c680*/  LDGSTS.E [R0+0x53200], [R172.64], P4 ;  /* 0x53200000ac007fae */ /* 0x0007e2000a121844 */
[----:B------:R-:W-:-:S03]  /*3c690*/  IMAD.MOV.U32 R153, RZ, RZ, R143 ;  /* 0x000000ffff997224 */ /* 0x000fc600078e008f */
[----:B------:R3:W5:Y:S01]  /*3c6a0*/  LDL.LU R231, [R1+0x1b70] ;  /* 0x001b700001e77983 */ /* 0x0007620000300800 */
[----:B------:R-:W-:-:S03]  /*3c6b0*/  IMAD.MOV.U32 R150, RZ, RZ, R233 ;  /* 0x000000ffff967224 */ /* 0x000fc600078e00e9 */
[----:B------:R3:W-:Y:S04]  /*3c6c0*/  LDGSTS.E [R0+0x53600], [R170.64], P4 ;  /* 0x53600000aa007fae */ /* 0x0007e8000a121844 */
[----:B------:R-:W-:Y:S04]  /*3c6d0*/  STL.64 [R1+0x14f8], R160 ;  /* 0x0014f8a001007387 */ /* 0x000fe80000100a00 */
[----:B------:R3:W-:Y:S01]  /*3c6e0*/  LDGSTS.E [R0+0x53a00], [R168.64], P4 ;  /* 0x53a00000a8007fae */ /* 0x0007e2000a121844 */
[----:B------:R-:W-:-:S03]  /*3c6f0*/  IMAD.MOV.U32 R151, RZ, RZ, R144 ;  /* 0x000000ffff977224 */ /* 0x000fc600078e0090 */
[----:B------:R3:W5:Y:S04]  /*3c700*/  LDL.LU R232, [R1+0x1b6c] ;  /* 0x001b6c0001e87983 */ /* 0x0007680000300800 */
[----:B------:R3:W-:Y:S01]  /*3c710*/  LDGSTS.E [R0+0x53e00], [R166.64], P4 ;  /* 0x53e00000a6007fae */ /* 0x0007e2000a121844 */
[----:B------:R-:W-:-:S03]  /*3c720*/  IMAD.MOV.U32 R146, RZ, RZ, R234 ;  /* 0x000000ffff927224 */ /* 0x000fc600078e00ea */
[----:B------:R-:W-:Y:S04]  /*3c730*/  STL.64 [R1+0x14f0], R158 ;  /* 0x0014f09e01007387 */ /* 0x000fe80000100a00 */
[----:B------:R3:W-:Y:S01]  /*3c740*/  LDGSTS.E [R0+0x54200], [R164.64], P4 ;  /* 0x54200000a4007fae */ /* 0x0007e2000a121844 */
[----:B------:R-:W-:-:S03]  /*3c750*/  MOV R148, R203 ;  /* 0x000000cb00947202 */ /* 0x000fc60000000f00 */
[----:B------:R3:W5:Y:S01]  /*3c760*/  LDL.LU R233, [R1+0x1b68] ;  /* 0x001b680001e97983 */ /* 0x0007620000300800 */
[----:B------:R-:W-:-:S03]  /*3c770*/  IMAD.MOV.U32 R149, RZ, RZ, R132 ;  /* 0x000000ffff957224 */ /* 0x000fc600078e0084 */
[----:B------:R3:W-:Y:S01]  /*3c780*/  LDGSTS.E [R0+0x54600], [R162.64], P4 ;  /* 0x54600000a2007fae */ /* 0x0007e2000a121844 */
[----:B------:R-:W-:-:S03]  /*3c790*/  IMAD.MOV.U32 R144, RZ, RZ, R235 ;  /* 0x000000ffff907224 */ /* 0x000fc600078e00eb */
[----:B------:R-:W-:Y:S04]  /*3c7a0*/  STL.64 [R1+0x14e8], R156 ;  /* 0x0014e89c01007387 */ /* 0x000fe80000100a00 */
[----:B------:R3:W-:Y:S01]  /*3c7b0*/  LDGSTS.E [R0+0x54a00], [R160.64], P4 ;  /* 0x54a00000a0007fae */ /* 0x0007e2000a121844 */
[----:B------:R-:W-:-:S03]  /*3c7c0*/  MOV R147, R133 ;  /* 0x0000008500937202 */ /* 0x000fc60000000f00 */
[----:B------:R4:W-:Y:S04]  /*3c7d0*/  STL.64 [R1+0x14e0], R154 ;  /* 0x0014e09a01007387 */ /* 0x0009e80000100a00 */
[----:B------:R3:W-:Y:S01]  /*3c7e0*/  LDGSTS.E [R0+0x54e00], [R158.64], P4 ;  /* 0x54e000009e007fae */ /* 0x0007e2000a121844 */
[----:B------:R-:W-:-:S03]  /*3c7f0*/  IMAD.MOV.U32 R142, RZ, RZ, R92 ;  /* 0x000000ffff8e7224 */ /* 0x000fc600078e005c */
[----:B------:R3:W5:Y:S04]  /*3c800*/  LDL.LU R234, [R1+0x1b64] ;  /* 0x001b640001ea7983 */ /* 0x0007680000300800 */
[----:B------:R3:W-:Y:S01]  /*3c810*/  LDGSTS.E [R0+0x55200], [R156.64], P4 ;  /* 0x552000009c007fae */ /* 0x0007e2000a121844 */
[----:B------:R-:W-:-:S03]  /*3c820*/  IMAD.MOV.U32 R145, RZ, RZ, R134 ;  /* 0x000000ffff917224 */ /* 0x000fc600078e0086 */
[----:B------:R-:W-:Y:S04]  /*3c830*/  STL.64 [R1+0x15f0], R152 ;  /* 0x0015f09801007387 */ /* 0x000fe80000100a00 */
[----:B------:R4:W-:Y:S04]  /*3c840*/  LDGSTS.E [R0+0x55600], [R154.64], P4 ;  /* 0x556000009a007fae */ /* 0x0009e8000a121844 */
[----:B------:R3:W5:Y:S01]  /*3c850*/  LDL.LU R235, [R1+0x1b60] ;  /* 0x001b600001eb7983 */ /* 0x0007620000300800 */
[----:B------:R-:W-:-:S03]  /*3c860*/  MOV R143, R135 ;  /* 0x00000087008f7202 */ /* 0x000fc60000000f00 */
[----:B------:R-:W-:Y:S01]  /*3c870*/  STL.64 [R1+0x15e0], R150 ;  /* 0x0015e09601007387 */ /* 0x000fe20000100a00 */
[----:B----4-:R-:W-:-:S03]  /*3c880*/  IMAD.MOV.U32 R155, RZ, RZ, 0x1f ;  /* 0x0000001fff9b7424 */ /* 0x010fc600078e00ff */
[----:B------:R3:W5:Y:S01]  /*3c890*/  LDL.LU R92, [R1+0x1b5c] ;  /* 0x001b5c00015c7983 */ /* 0x0007620000300800 */
[----:B------:R-:W-:-:S03]  /*3c8a0*/  IMAD.MOV.U32 R140, RZ, RZ, R94 ;  /* 0x000000ffff8c7224 */ /* 0x000fc600078e005e */
[----:B------:R-:W-:Y:S01]  /*3c8b0*/  STL.64 [R1+0x15d0], R148 ;  /* 0x0015d09401007387 */ /* 0x000fe20000100a00 */
[----:B------:R-:W-:-:S03]  /*3c8c0*/  IADD3 R155, R155, c[0x0][0x180], RZ ;  /* 0x000060009b9b7a10 */ /* 0x000fc60007ffe0ff */
[----:B------:R3:W5:Y:S01]  /*3c8d0*/  LDL.LU R93, [R1+0x1b58] ;  /* 0x001b5800015d7983 */ /* 0x0007620000300800 */
[----:B------:R-:W-:Y:S01]  /*3c8e0*/  IMAD.MOV.U32 R141, RZ, RZ, R136 ;  /* 0x000000ffff8d7224 */ /* 0x000fe200078e0088 */
[----:B------:R-:W-:Y:S02]  /*3c8f0*/  MOV R134, R95 ;  /* 0x0000005f00867202 */ /* 0x000fe40000000f00 */
[----:B------:R-:W-:Y:S01]  /*3c900*/  STL.64 [R1+0x15c0], R146 ;  /* 0x0015c09201007387 */ /* 0x000fe20000100a00 */
[----:B------:R-:W-:-:S03]  /*3c910*/  IMAD.MOV.U32 R135, RZ, RZ, R137 ;  /* 0x000000ffff877224 */ /* 0x000fc600078e0089 */
[----:B------:R3:W5:Y:S01]  /*3c920*/  LDL.LU R94, [R1+0x1b54] ;  /* 0x001b5400015e7983 */ /* 0x0007620000300800 */
[----:B------:R-:W-:Y:S01]  /*3c930*/  IMAD.MOV.U32 R132, RZ, RZ, R96 ;  /* 0x000000ffff847224 */ /* 0x000fe200078e0060 */
[----:B------:R-:W-:Y:S02]  /*3c940*/  SHF.R.S32.HI R2, RZ, 0x1f, R155 ;  /* 0x0000001fff027819 */ /* 0x000fe4000001149b */
[----:B------:R-:W-:Y:S01]  /*3c950*/  STL.64 [R1+0x16c0], R144 ;  /* 0x0016c09001007387 */ /* 0x000fe20000100a00 */
[----:B------:R-:W-:-:S03]  /*3c960*/  MOV R6, R97 ;  /* 0x0000006100067202 */ /* 0x000fc60000000f00 */
[----:B------:R3:W5:Y:S01]  /*3c970*/  LDL.LU R95, [R1+0x1b50] ;  /* 0x001b5000015f7983 */ /* 0x0007620000300800 */
[----:B------:R-:W-:-:S03]  /*3c980*/  IMAD.MOV.U32 R133, RZ, RZ, R138 ;  /* 0x000000ffff857224 */ /* 0x000fc600078e008a */
[----:B------:R-:W-:Y:S01]  /*3c990*/  STL.64 [R1+0x16b8], R142 ;  /* 0x0016b88e01007387 */ /* 0x000fe20000100a00 */
[----:B------:R-:W-:-:S03]  /*3c9a0*/  IMAD.MOV.U32 R7, RZ, RZ, R139 ;  /* 0x000000ffff077224 */ /* 0x000fc600078e008b */
[----:B------:R3:W5:Y:S01]  /*3c9b0*/  LDL.LU R96, [R1+0x1b4c] ;  /* 0x001b4c0001607983 */ /* 0x0007620000300800 */
[----:B------:R-:W-:-:S03]  /*3c9c0*/  LEA.HI R2, R2, R155, RZ, 0x5 ;  /* 0x0000009b02027211 */ /* 0x000fc600078f28ff */
[----:B------:R3:W5:Y:S04]  /*3c9d0*/  LDL.LU R97, [R1+0x1b48] ;  /* 0x001b480001617983 */ /* 0x0007680000300800 */
[----:B------:R-:W-:Y:S01]  /*3c9e0*/  STL.64 [R1+0x16b0], R140 ;  /* 0x0016b08c01007387 */ /* 0x000fe20000100a00 */
[----:B------:R-:W-:-:S03]  /*3c9f0*/  IADD3 R252, R252, 0x1, RZ ;  /* 0x00000001fcfc7810 */ /* 0x000fc60007ffe0ff */
[----:B--2---:R3:W5:Y:S01]  /*3ca00*/  LDL.LU.64 R98, [R1+0x1b40] ;  /* 0x001b400001627983 */ /* 0x0047620000300a00 */
[----:B------:R-:W-:-:S03]  /*3ca10*/  SHF.R.S32.HI R2, RZ, 0x5, R2 ;  /* 0x00000005ff027819 */ /* 0x000fc60000011402 */
[----:B------:R-:W-:Y:S04]  /*3ca20*/  STL.64 [R1+0x16a8], R134 ;  /* 0x0016a88601007387 */ /* 0x000fe80000100a00 */
[----:B-1----:R3:W5:Y:S04]  /*3ca30*/  LDL.LU.64 R124, [R1+0x1b38] ;  /* 0x001b3800017c7983 */ /* 0x0027680000300a00 */
[----:B------:R-:W-:Y:S04]  /*3ca40*/  STL.64 [R1+0x16d0], R132 ;  /* 0x0016d08401007387 */ /* 0x000fe80000100a00 */
[----:B------:R3:W5:Y:S01]  /*3ca50*/  LDL.LU.64 R126, [R1+0x1b30] ;  /* 0x001b3000017e7983 */ /* 0x0007620000300a00 */
[----:B------:R-:W-:-:S03]  /*3ca60*/  ISETP.NE.U32.AND P0, PT, R252, R2, PT ;  /* 0x00000002fc00720c */ /* 0x000fc60003f05070 */
[----:B------:R-:W-:Y:S04]  /*3ca70*/  STL.64 [R1+0x16c8], R6 ;  /* 0x0016c80601007387 */ /* 0x000fe80000100a00 */
[----:B------:R3:W5:Y:S04]  /*3ca80*/  LDL.LU.64 R240, [R1+0x1b28] ;  /* 0x001b280001f07983 */ /* 0x0007680000300a00 */
[----:B------:R3:W5:Y:S04]  /*3ca90*/  LDL.LU.64 R242, [R1+0x1b20] ;  /* 0x001b200001f27983 */ /* 0x0007680000300a00 */
[----:B------:R1:W-:Y:S04]  /*3caa0*/  STL [R1+0x16dc], R252 ;  /* 0x0016dcfc01007387 */ /* 0x0003e80000100800 */
[----:B------:R3:W-:Y:S04]  /*3cab0*/  LDGSTS.E [R0+0x55a00], [R152.64], P4 ;  /* 0x55a0000098007fae */ /* 0x0007e8000a121844 */
[----:B------:R3:W-:Y:S04]  /*3cac0*/  LDGSTS.E [R0+0x55e00], [R150.64], P4 ;  /* 0x55e0000096007fae */ /* 0x0007e8000a121844 */
[----:B-1----:R3:W5:Y:S04]  /*3cad0*/  LDL.LU R252, [R1+0x1b18] ;  /* 0x001b180001fc7983 */ /* 0x0027680000300800 */
        /* <DEDUP_REMOVED lines=9> */
[----:B------:R-:W-:Y:S01]  /*3cb70*/  @!P0 CALL.REL.NOINC `(.L_x_1) ;  /* 0x0000001000008944 */ /* 0x000fe20003c00000 */
[----:B------:R-:W-:Y:S05]  /*3cb80*/  BRA `(.L_x_2) ;  /* 0xfffdcd9000007947 */ /* 0x000fea000383ffff */
.L_x_1:
[----:B------:R-:W4:Y:S01]  /*3cb90*/  LDL.LU R2, [R1+0x1b0c] ;  /* 0x001b0c0001027983 */ /* 0x000f220000300800 */
[----:B------:R-:W-:-:S04]  /*3cba0*/  DEPBAR.LE SB0, 0x0 ;  /* 0x000080000000791a */ /* 0x000fc80000000000 */
        /* <DEDUP_REMOVED lines=8> */
[----:B------:R-:W1:Y:S02]  /*3cc30*/  S2R R6, SR_TID.X ;  /* 0x0000000000067919 */ /* 0x000e640000002100 */
[C---:B-1----:R-:W-:Y:S01]  /*3cc40*/  IMAD.SHL.U32 R0, R6.reuse, 0x200, RZ ;  /* 0x0000020006007824 */ /* 0x042fe200078e00ff */
[C---:B------:R-:W-:Y:S01]  /*3cc50*/  SHF.L.U32 R3, R6.reuse, 0x2, RZ ;  /* 0x0000000206037819 */ /* 0x040fe200000006ff */
[----:B------:R-:W-:-:S02]  /*3cc60*/  IMAD.SHL.U32 R4, R6, 0x800, RZ ;  /* 0x0000080006047824 */ /* 0x000fc400078e00ff */
[----:B------:R-:W-:Y:S01]  /*3cc70*/  IMAD.SHL.U32 R5, R6, 0x40, RZ ;  /* 0x0000004006057824 */ /* 0x000fe200078e00ff */
[----:B------:R-:W-:Y:S02]  /*3cc80*/  LOP3.LUT R0, R0, 0x3000, RZ, 0xc0, !PT ;  /* 0x0000300000007812 */ /* 0x000fe400078ec0ff */
[----:B------:R-:W-:Y:S02]  /*3cc90*/  LOP3.LUT R4, R4, 0x3000, RZ, 0xc0, !PT ;  /* 0x0000300004047812 */ /* 0x000fe400078ec0ff */
[----:B------:R-:W-:Y:S02]  /*3cca0*/  LOP3.LUT R6, R6, 0x7f, RZ, 0xc0, !PT ;  /* 0x0000007f06067812 */ /* 0x000fe400078ec0ff */
[----:B------:R-:W-:Y:S01]  /*3ccb0*/  LOP3.LUT R5, R5, 0x800, RZ, 0xc0, !PT ;  /* 0x0000080005057812 */ /* 0x000fe200078ec0ff */
[----:B------:R-:W-:Y:S01]  /*3ccc0*/  BAR.SYNC.DEFER_BLOCKING 0x0 ;  /* 0x0000000000007b1d */ /* 0x000fe20000010000 */
[----:B----4-:R-:W-:Y:S02]  /*3ccd0*/  LOP3.LUT R0, R0, 0x60, R2, 0xf8, !PT ;  /* 0x0000006000007812 */ /* 0x010fe400078ef802 */
[----:B-----5:R-:W-:-:S02]  /*3cce0*/  IADD3 R2, R252, 0x2, RZ ;  /* 0x00000002fc027810 */ /* 0x020fc40007ffe0ff */
[----:B------:R-:W-:Y:S02]  /*3ccf0*/  LOP3.LUT R3, R0, 0x170, R3, 0x78, !PT ;  /* 0x0000017000037812 */ /* 0x000fe400078e7803 */
[----:B------:R-:W-:Y:S02]  /*3cd00*/  IADD3 R0, R252, 0x1, RZ ;  /* 0x00000001fc007810 */ /* 0x000fe40007ffe0ff */
[----:B------:R-:W-:Y:S01]  /*3cd10*/  ISETP.GE.AND P4, PT, R2, c[0x0][0x17c], PT ;  /* 0x00005f0002007a0c */ /* 0x000fe20003f86270 */
[----:B------:R-:W-:Y:S01]  /*3cd20*/  IMAD R2, R6, 0x10, R4 ;  /* 0x0000001006027824 */ /* 0x000fe200078e0204 */
[----:B------:R-:W-:Y:S01]  /*3cd30*/  ISETP.GE.AND P1, PT, R0, c[0x0][0x17c], PT ;  /* 0x00005f0000007a0c */ /* 0x000fe20003f26270 */
[----:B------:R-:W4:Y:S01]  /*3cd40*/  LDL.LU R4, [R1+0x810] ;  /* 0x0008100001047983 */ /* 0x000f220000300800 */
[----:B------:R-:W-:-:S03]  /*3cd50*/  IADD3 R0, R5, R3, RZ ;  /* 0x0000000305007210 */ /* 0x000fc60007ffe0ff */
        /* <DEDUP_REMOVED lines=10> */
[----:B--2---:R1:W-:Y:S04]  /*3ce00*/  STS.128 [R0], R136 ;  /* 0x0000008800007388 */ /* 0x0043e80000000c00 */
[----:B------:R-:W2:Y:S04]  /*3ce10*/  LDL.LU R143, [R1+0x6e4] ;  /* 0x0006e400018f7983 */ /* 0x000ea80000300800 */
[----:B---3--:R3:W-:Y:S04]  /*3ce20*/  STS.128 [R0+0x80], R132 ;  /* 0x0000808400007388 */ /* 0x0087e80000000c00 */
[----:B-1----:R-:W2:Y:S04]  /*3ce30*/  LDL.LU R136, [R1+0x6f8] ;  /* 0x0006f80001887983 */ /* 0x002ea80000300800 */
[----:B------:R-:W2:Y:S04]  /*3ce40*/  LDL.LU R137, [R1+0x6fc] ;  /* 0x0006fc0001897983 */ /* 0x000ea80000300800 */
[----:B------:R-:W2:Y:S04]  /*3ce50*/  LDL.LU R138, [R1+0x6e8] ;  /* 0x0006e800018a7983 */ /* 0x000ea80000300800 */
[----:B------:R-:W2:Y:S04]  /*3ce60*/  LDL.LU R139, [R1+0x6ec] ;  /* 0x0006ec00018b7983 */ /* 0x000ea80000300800 */
[----:B---3--:R-:W3:Y:S04]  /*3ce70*/  LDL.LU R132, [R1+0x610] ;  /* 0x0006100001847983 */ /* 0x008ee80000300800 */
[----:B------:R-:W3:Y:S04]  /*3ce80*/  LDL.LU R133, [R1+0x614] ;  /* 0x0006140001857983 */ /* 0x000ee80000300800 */
[----:B------:R-:W3:Y:S04]  /*3ce90*/  LDL.LU R134, [R1+0x5f0] ;  /* 0x0005f00001867983 */ /* 0x000ee80000300800 */
[----:B------:R-:W3:Y:S04]  /*3cea0*/  LDL.LU R135, [R1+0x5f4] ;  /* 0x0005f40001877983 */ /* 0x000ee80000300800 */
[----:B----4-:R1:W-:Y:S04]  /*3ceb0*/  STS.128 [R0+0x200], R4 ;  /* 0x0002000400007388 */ /* 0x0103e80000000c00 */
[----:B-1----:R-:W4:Y:S04]  /*3cec0*/  LDL.LU R4, [R1+0x618] ;  /* 0x0006180001047983 */ /* 0x002f280000300800 */
[----:B------:R-:W4:Y:S04]  /*3ced0*/  LDL.LU R5, [R1+0x61c] ;  /* 0x00061c0001057983 */ /* 0x000f280000300800 */
[----:B------:R-:W4:Y:S04]  /*3cee0*/  LDL.LU R6, [R1+0x5f8] ;  /* 0x0005f80001067983 */ /* 0x000f280000300800 */
[----:B------:R-:W4:Y:S04]  /*3cef0*/  LDL.LU R7, [R1+0x5fc] ;  /* 0x0005fc0001077983 */ /* 0x000f280000300800 */
[----:B--2---:R1:W-:Y:S04]  /*3cf00*/  STS.128 [R0+0x480], R136 ;  /* 0x0004808800007388 */ /* 0x0043e80000000c00 */
[----:B-1----:R-:W2:Y:S04]  /*3cf10*/  LDL.LU R136, [R1+0x4f0] ;  /* 0x0004f00001887983 */ /* 0x002ea80000300800 */
[----:B------:R-:W2:Y:S04]  /*3cf20*/  LDL.LU R137, [R1+0x4f4] ;  /* 0x0004f40001897983 */ /* 0x000ea80000300800 */
[----:B------:R-:W2:Y:S04]  /*3cf30*/  LDL.LU R138, [R1+0x470] ;  /* 0x00047000018a7983 */ /* 0x000ea80000300800 */
[----:B---3--:R1:W-:Y:S04]  /*3cf40*/  STS.128 [R0+0x600], R132 ;  /* 0x0006008400007388 */ /* 0x0083e80000000c00 */
[----:B------:R-:W2:Y:S04]  /*3cf50*/  LDL.LU R139, [R1+0x474] ;  /* 0x00047400018b7983 */ /* 0x000ea80000300800 */
[----:B-1----:R-:W3:Y:S04]  /*3cf60*/  LDL.LU R132, [R1+0x4f8] ;  /* 0x0004f80001847983 */ /* 0x002ee80000300800 */
[----:B------:R-:W3:Y:S04]  /*3cf70*/  LDL.LU R133, [R1+0x4fc] ;  /* 0x0004fc0001857983 */ /* 0x000ee80000300800 */
[----:B------:R-:W3:Y:S04]  /*3cf80*/  LDL.LU R134, [R1+0x478] ;  /* 0x0004780001867983 */ /* 0x000ee80000300800 */
[----:B------:R-:W3:Y:S04]  /*3cf90*/  LDL.LU R135, [R1+0x47c] ;  /* 0x00047c0001877983 */ /* 0x000ee80000300800 */
[----:B------:R-:W-:Y:S04]  /*3cfa0*/  STS.128 [R0+0x280], R144 ;  /* 0x0002809000007388 */ /* 0x000fe80000000c00 */
[----:B------:R-:W-:Y:S01]  /*3cfb0*/  STS.128 [R0+0x400], R140 ;  /* 0x0004008c00007388 */ /* 0x000fe20000000c00 */
[----:B------:R-:W-:-:S02]  /*3cfc0*/  LOP3.LUT R188, R2, 0x20, RZ, 0x3c, !PT ;  /* 0x0000002002bc7812 */ /* 0x000fc400078e3cff */
[C---:B------:R-:W-:Y:S02]  /*3cfd0*/  LOP3.LUT R196, R2.reuse, 0x40, RZ, 0x3c, !PT ;  /* 0x0000004002c47812 */ /* 0x040fe400078e3cff */
[----:B------:R-:W-:Y:S01]  /*3cfe0*/  LOP3.LUT R3, R2, 0x60, RZ, 0x3c, !PT ;  /* 0x0000006002037812 */ /* 0x000fe200078e3cff */
[----:B----4-:R1:W-:Y:S04]  /*3cff0*/  STS.128 [R0+0x680], R4 ;  /* 0x0006800400007388 */ /* 0x0103e80000000c00 */
[----:B------:R-:W-:Y:S06]  /*3d000*/  BAR.SYNC.DEFER_BLOCKING 0x0 ;  /* 0x0000000000007b1d */ /* 0x000fec0000010000 */
[----:B-1----:R-:W2:Y:S04]  /*3d010*/  LDL.LU R4, [R1+0x360] ;  /* 0x0003600001047983 */ /* 0x002ea80000300800 */
[----:B------:R-:W2:Y:S04]  /*3d020*/  LDL.LU R5, [R1+0x364] ;  /* 0x0003640001057983 */ /* 0x000ea80000300800 */
[----:B------:R-:W2:Y:S04]  /*3d030*/  LDL.LU R6, [R1+0x340] ;  /* 0x0003400001067983 */ /* 0x000ea80000300800 */
[----:B------:R-:W2:Y:S04]  /*3d040*/  LDL.LU R7, [R1+0x344] ;  /* 0x0003440001077983 */ /* 0x000ea80000300800 */
[----:B------:R-:W1:Y:S04]  /*3d050*/  LDS.128 R144, [R2] ;  /* 0x0000000002907984 */ /* 0x000e680000000c00 */
[----:B------:R-:W2:Y:S04]  /*3d060*/  LDS.128 R140, [R2+0x800] ;  /* 0x00080000028c7984 */ /* 0x000ea80000000c00 */
[----:B------:R-:W2:Y:S04]  /*3d070*/  LDS.128 R148, [R188] ;  /* 0x00000000bc947984 */ /* 0x000ea80000000c00 */
[----:B-1----:R-:W-:Y:S04]  /*3d080*/  STL.64 [R1+0x3f0], R144 ;  /* 0x0003f09001007387 */ /* 0x002fe80000100a00 */
[----:B------:R-:W-:Y:S04]  /*3d090*/  STL.64 [R1+0x3f8], R146 ;  /* 0x0003f89201007387 */ /* 0x000fe80000100a00 */
[----:B------:R-:W1:Y:S04]  /*3d0a0*/  LDS.128 R144, [R188+0x800] ;  /* 0x00080000bc907984 */ /* 0x000e680000000c00 */
[----:B--2---:R-:W-:Y:S04]  /*3d0b0*/  STL.64 [R1+0x690], R140 ;  /* 0x0006908c01007387 */ /* 0x004fe80000100a00 */
[----:B------:R-:W-:Y:S04]  /*3d0c0*/  STL.64 [R1+0x698], R142 ;  /* 0x0006988e01007387 */ /* 0x000fe80000100a00 */
[----:B------:R-:W2:Y:S04]  /*3d0d0*/  LDS.128 R140, [R196] ;  /* 0x00000000c48c7984 */ /* 0x000ea80000000c00 */
[----:B------:R-:W-:Y:S04]  /*3d0e0*/  STL.64 [R1+0x470], R148 ;  /* 0x0004709401007387 */ /* 0x000fe80000100a00 */
[----:B------:R-:W-:Y:S04]  /*3d0f0*/  STL.64 [R1+0x478], R150 ;  /* 0x0004789601007387 */ /* 0x000fe80000100a00 */
[----:B------:R-:W3:Y:S04]  /*3d100*/  LDS.128 R148, [R196+0x800] ;  /* 0x00080000c4947984 */ /* 0x000ee80000000c00 */
[----:B-1----:R-:W-:Y:S04]  /*3d110*/  STL.64 [R1+0x6f0], R144 ;  /* 0x0006f09001007387 */ /* 0x002fe80000100a00 */
[----:B------:R-:W-:Y:S04]  /*3d120*/  STL.64 [R1+0x6f8], R146 ;  /* 0x0006f89201007387 */ /* 0x000fe80000100a00 */
[----:B------:R-:W1:Y:S04]  /*3d130*/  LDS.128 R144, [R3] ;  /* 0x0000000003907984 */ /* 0x000e680000000c00 */
[----:B--2---:R-:W-:Y:S04]  /*3d140*/  STL.64 [R1+0x580], R140 ;  /* 0x0005808c01007387 */ /* 0x004fe80000100a00 */
[----:B------:R-:W-:Y:S04]  /*3d150*/  STL.64 [R1+0x588], R142 ;  /* 0x0005888e01007387 */ /* 0x000fe80000100a00 */
[----:B------:R-:W2:Y:S04]  /*3d160*/  LDS.128 R140, [R3+0x800] ;  /* 0x00080000038c7984 */ /* 0x000ea80000000c00 */
[----:B------:R-:W-:Y:S06]  /*3d170*/  BAR.SYNC.DEFER_BLOCKING 0x0 ;  /* 0x0000000000007b1d */ /* 0x000fec0000010000 */
[----:B---3--:R-:W-:Y:S04]  /*3d180*/  STL.64 [R1+0x730], R148 ;  /* 0x0007309401007387 */ /* 0x008fe80000100a00 */
[----:B------:R-:W-:Y:S04]  /*3d190*/  STL.64 [R1+0x738], R150 ;  /* 0x0007389601007387 */ /* 0x000fe80000100a00 */
[----:B-1----:R1:W-:Y:S04]  /*3d1a0*/  STL.64 [R1+0x660], R144 ;  /* 0x0006609001007387 */ /* 0x0023e80000100a00 */
[----:B------:R3:W-:Y:S04]  /*3d1b0*/  STL.64 [R1+0x668], R146 ;  /* 0x0006689201007387 */ /* 0x0007e80000100a00 */
[----:B--2---:R2:W-:Y:S04]  /*3d1c0*/  STL.64 [R1+0x770], R140 ;  /* 0x0007708c01007387 */ /* 0x0045e80000100a00 */
[----:B------:R2:W-:Y:S04]  /*3d1d0*/  STL.64 [R1+0x778], R142 ;  /* 0x0007788e01007387 */ /* 0x0005e80000100a00 */
[----:B-1----:R-:W4:Y:S04]  /*3d1e0*/  LDL.LU R144, [R1+0x368] ;  /* 0x0003680001907983 */ /* 0x002f280000300800 */
[----:B------:R-:W4:Y:S04]  /*3d1f0*/  LDL.LU R145, [R1+0x36c] ;  /* 0x00036c0001917983 */ /* 0x000f280000300800 */
[----:B---3--:R-:W4:Y:S04]  /*3d200*/  LDL.LU R146, [R1+0x348] ;  /* 0x0003480001927983 */ /* 0x008f280000300800 */
[----:B------:R-:W4:Y:S04]  /*3d210*/  LDL.LU R147, [R1+0x34c] ;  /* 0x00034c0001937983 */ /* 0x000f280000300800 */
[----:B--2---:R-:W2:Y:S04]  /*3d220*/  LDL.LU R140, [R1+0x240] ;  /* 0x00024000018c7983 */ /* 0x004ea80000300800 */
[----:B------:R-:W2:Y:S04]  /*3d230*/  LDL.LU R141, [R1+0x244] ;  /* 0x00024400018d7983 */ /* 0x000ea80000300800 */
[----:B------:R-:W2:Y:S04]  /*3d240*/  LDL.LU R142, [R1+0x250] ;  /* 0x00025000018e7983 */ /* 0x000ea80000300800 */
[----:B------:R1:W-:Y:S04]  /*3d250*/  STS.128 [R0], R136 ;  /* 0x0000008800007388 */ /* 0x0003e80000000c00 */
[----:B------:R-:W2:Y:S04]  /*3d260*/  LDL.LU R143, [R1+0x254] ;  /* 0x00025400018f7983 */ /* 0x000ea80000300800 */
[----:B------:R3:W-:Y:S04]  /*3d270*/  STS.128 [R0+0x80], R132 ;  /* 0x0000808400007388 */ /* 0x0007e80000000c00 */
        /* <DEDUP_REMOVED lines=8> */
[----:B------:R1:W-:Y:S04]  /*3d300*/  STS.128 [R0+0x200], R4 ;  /* 0x0002000400007388 */ /* 0x0003e80000000c00 */
[----:B-1----:R-:W4:Y:S04]  /*3d310*/  LDL.LU R4, [R1+0x178] ;  /* 0x0001780001047983 */ /* 0x002f280000300800 */
[----:B------:R-:W4:Y:S04]  /*3d320*/  LDL.LU R5, [R1+0x17c] ;  /* 0x00017c0001057983 */ /* 0x000f280000300800 */
[----:B------:R-:W4:Y:S04]  /*3d330*/  LDL.LU R6, [R1+0x1a8] ;  /* 0x0001a80001067983 */ /* 0x000f280000300800 */
[----:B------:R-:W4:Y:S04]  /*3d340*/  LDL.LU R7, [R1+0x1ac] ;  /* 0x0001ac0001077983 */ /* 0x000f280000300800 */
[----:B--2---:R1:W-:Y:S04]  /*3d350*/  STS.128 [R0+0x480], R136 ;  /* 0x0004808800007388 */ /* 0x0043e80000000c00 */
[----:B-1----:R-:W2:Y:S04]  /*3d360*/  LDL.LU R138, [R1+0xa0] ;  /* 0x0000a000018a7983 */ /* 0x002ea80000300800 */
[----:B---3--:R1:W-:Y:S04]  /*3d370*/  STS.128 [R0+0x600], R132 ;  /* 0x0006008400007388 */ /* 0x0083e80000000c00 */
[----:B------:R-:W2:Y:S04]  /*3d380*/  LDL.LU R139, [R1+0xa4] ;  /* 0x0000a400018b7983 */ /* 0x000ea80000300800 */
[----:B-1----:R-:W3:Y:S04]  /*3d390*/  LDL.LU R134, [R1+0xa8] ;  /* 0x0000a80001867983 */ /* 0x002ee80000300800 */
[----:B------:R-:W3:Y:S04]  /*3d3a0*/  LDL.LU R135, [R1+0xac] ;  /* 0x0000ac0001877983 */ /* 0x000ee80000300800 */
[----:B----4-:R-:W-:Y:S04]  /*3d3b0*/  STS.128 [R0+0x280], R144 ;  /* 0x0002809000007388 */ /* 0x010fe80000000c00 */
[----:B------:R-:W-:Y:S04]  /*3d3c0*/  STS.128 [R0+0x400], R140 ;  /* 0x0004008c00007388 */ /* 0x000fe80000000c00 */
[----:B------:R-:W-:Y:S04]  /*3d3d0*/  STS.128 [R0+0x680], R4 ;  /* 0x0006800400007388 */ /* 0x000fe80000000c00 */
[----:B------:R-:W-:Y:S06]  /*3d3e0*/  BAR.SYNC.DEFER_BLOCKING 0x0 ;  /* 0x0000000000007b1d */ /* 0x000fec0000010000 */
[----:B------:R-:W1:Y:S04]  /*3d3f0*/  LDS.128 R144, [R2] ;  /* 0x0000000002907984 */ /* 0x000e680000000c00 */
[----:B------:R-:W4:Y:S04]  /*3d400*/  LDS.128 R140, [R2+0x800] ;  /* 0x00080000028c7984 */ /* 0x000f280000000c00 */
[----:B------:R-:W4:Y:S04]  /*3d410*/  LDS.128 R148, [R188] ;  /* 0x00000000bc947984 */ /* 0x000f280000000c00 */
[----:B-1----:R-:W-:Y:S04]  /*3d420*/  STL.64 [R1+0x290], R144 ;  /* 0x0002909001007387 */ /* 0x002fe80000100a00 */
[----:B------:R-:W-:Y:S04]  /*3d430*/  STL.64 [R1+0x298], R146 ;  /* 0x0002989201007387 */ /* 0x000fe80000100a00 */
[----:B------:R-:W1:Y:S04]  /*3d440*/  LDS.128 R144, [R188+0x800] ;  /* 0x00080000bc907984 */ /* 0x000e680000000c00 */
[----:B----4-:R-:W-:Y:S04]  /*3d450*/  STL.64 [R1+0x610], R140 ;  /* 0x0006108c01007387 */ /* 0x010fe80000100a00 */
[----:B------:R-:W-:Y:S04]  /*3d460*/  STL.64 [R1+0x618], R142 ;  /* 0x0006188e01007387 */ /* 0x000fe80000100a00 */
[----:B------:R-:W4:Y:S04]  /*3d470*/  LDS.128 R140, [R196] ;  /* 0x00000000c48c7984 */ /* 0x000f280000000c00 */
[----:B------:R-:W-:Y:S04]  /*3d480*/  STL.64 [R1+0x340], R148 ;  /* 0x0003409401007387 */ /* 0x000fe80000100a00 */
[----:B------:R-:W-:Y:S04]  /*3d490*/  STL.64 [R1+0x348], R150 ;  /* 0x0003489601007387 */ /* 0x000fe80000100a00 */
[----:B------:R-:W2:Y:S04]  /*3d4a0*/  LDS.128 R148, [R196+0x800] ;  /* 0x00080000c4947984 */ /* 0x000ea80000000c00 */
[----:B-1----:R-:W-:Y:S04]  /*3d4b0*/  STL.64 [R1+0x680], R144 ;  /* 0x0006809001007387 */ /* 0x002fe80000100a00 */
[----:B------:R-:W-:Y:S04]  /*3d4c0*/  STL.64 [R1+0x688], R146 ;  /* 0x0006889201007387 */ /* 0x000fe80000100a00 */
[----:B------:R-:W1:Y:S04]  /*3d4d0*/  LDS.128 R144, [R3] ;  /* 0x0000000003907984 */ /* 0x000e680000000c00 */
[----:B----4-:R-:W-:Y:S04]  /*3d4e0*/  STL.64 [R1+0x400], R140 ;  /* 0x0004008c01007387 */ /* 0x010fe80000100a00 */
[----:B------:R-:W-:Y:S04]  /*3d4f0*/  STL.64 [R1+0x408], R142 ;  /* 0x0004088e01007387 */ /* 0x000fe80000100a00 */
[----:B------:R-:W4:Y:S01]  /*3d500*/  LDS.128 R140, [R3+0x800] ;  /* 0x00080000038c7984 */ /* 0x000f220000000c00 */
[----:B------:R-:W-:Y:S01]  /*3d510*/  IMAD.MOV.U32 R4, RZ, RZ, R124 ;  /* 0x000000ffff047224 */ /* 0x000fe200078e007c */
[----:B------:R-:W-:Y:S01]  /*3d520*/  MOV R7, R97 ;  /* 0x0000006100077202 */ /* 0x000fe20000000f00 */
[----:B------:R-:W-:-:S02]  /*3d530*/  IMAD.MOV.U32 R5, RZ, RZ, R125 ;  /* 0x000000ffff057224 */ /* 0x000fc400078e007d */
[----:B------:R-:W-:Y:S01]  /*3d540*/  IMAD.MOV.U32 R6, RZ, RZ, R96 ;  /* 0x000000ffff067224 */ /* 0x000fe200078e0060 */
[----:B------:R-:W-:Y:S01]  /*3d550*/  BAR.SYNC.DEFER_BLOCKING 0x0 ;  /* 0x0000000000007b1d */ /* 0x000fe20000010000 */
        /* <DEDUP_REMOVED lines=9> */
[----:B------:R-:W-:Y:S02]  /*3d5f0*/  IMAD.MOV.U32 R132, RZ, RZ, R242 ;  /* 0x000000ffff847224 */ /* 0x000fe400078e00f2 */
[----:B------:R-:W-:Y:S02]  /*3d600*/  IMAD.MOV.U32 R96, RZ, RZ, R120 ;  /* 0x000000ffff607224 */ /* 0x000fe400078e0078 */
[----:B------:R-:W-:Y:S02]  /*3d610*/  IMAD.MOV.U32 R97, RZ, RZ, R121 ;  /* 0x000000ffff617224 */ /* 0x000fe400078e0079 */
[----:B------:R-:W-:Y:S02]  /*3d620*/  IMAD.MOV.U32 R88, RZ, RZ, R122 ;  /* 0x000000ffff587224 */ /* 0x000fe400078e007a */
[----:B------:R-:W-:Y:S01]  /*3d630*/  IMAD.MOV.U32 R89, RZ, RZ, R123 ;  /* 0x000000ffff597224 */ /* 0x000fe200078e007b */
[----:B------:R1:W-:Y:S04]  /*3d640*/  STS.128 [R0+0x200], R4 ;  /* 0x0002000400007388 */ /* 0x0003e80000000c00 */
[----:B------:R-:W-:Y:S04]  /*3d650*/  STS.128 [R0+0x280], R124 ;  /* 0x0002807c00007388 */ /* 0x000fe80000000c00 */
[----:B------:R-:W-:Y:S01]  /*3d660*/  STS.128 [R0+0x400], R96 ;  /* 0x0004006000007388 */ /* 0x000fe20000000c00 */
[----:B-1----:R-:W-:Y:S01]  /*3d670*/  IMAD.MOV.U32 R6, RZ, RZ, R80 ;  /* 0x000000ffff067224 */ /* 0x002fe200078e0050 */
[----:B------:R-:W-:Y:S01]  /*3d680*/  MOV R5, R117 ;  /* 0x0000007500057202 */ /* 0x000fe20000000f00 */
[----:B------:R-:W-:Y:S01]  /*3d690*/  IMAD.MOV.U32 R7, RZ, RZ, R81 ;  /* 0x000000ffff077224 */ /* 0x000fe200078e0051 */
[----:B------:R-:W-:Y:S01]  /*3d6a0*/  MOV R81, R119 ;  /* 0x0000007700517202 */ /* 0x000fe20000000f00 */
[----:B------:R-:W-:-:S02]  /*3d6b0*/  IMAD.MOV.U32 R4, RZ, RZ, R116 ;  /* 0x000000ffff047224 */ /* 0x000fc400078e0074 */
[----:B------:R-:W-:Y:S01]  /*3d6c0*/  IMAD.MOV.U32 R80, RZ, RZ, R118 ;  /* 0x000000ffff507224 */ /* 0x000fe200078e0076 */
[----:B------:R-:W-:Y:S04]  /*3d6d0*/  STS.128 [R0+0x480], R88 ;  /* 0x0004805800007388 */ /* 0x000fe80000000c00 */
[----:B------:R-:W-:Y:S04]  /*3d6e0*/  STS.128 [R0+0x600], R4 ;  /* 0x0006000400007388 */ /* 0x000fe80000000c00 */
[----:B------:R1:W-:Y:S04]  /*3d6f0*/  STS.128 [R0+0x680], R80 ;  /* 0x0006805000007388 */ /* 0x0003e80000000c00 */
[----:B--2---:R-:W-:Y:S04]  /*3d700*/  STS.128 [R0], R136 ;  /* 0x0000008800007388 */ /* 0x004fe80000000c00 */
[----:B---3--:R-:W-:Y:S04]  /*3d710*/  STS.128 [R0+0x80], R132 ;  /* 0x0000808400007388 */ /* 0x008fe80000000c00 */
[----:B------:R-:W-:Y:S06]  /*3d720*/  BAR.SYNC.DEFER_BLOCKING 0x0 ;  /* 0x0000000000007b1d */ /* 0x000fec0000010000 */
[----:B------:R-:W2:Y:S04]  /*3d730*/  LDS.128 R96, [R2] ;  /* 0x0000000002607984 */ /* 0x000ea80000000c00 */
[----:B------:R-:W3:Y:S04]  /*3d740*/  LDS.128 R88, [R2+0x800] ;  /* 0x0008000002587984 */ /* 0x000ee80000000c00 */
[----:B------:R-:W-:Y:S01]  /*3d750*/  STL.64 [R1+0x6e0], R148 ;  /* 0x0006e09401007387 */ /* 0x000fe20000100a00 */
[----:B-1----:R-:W-:-:S03]  /*3d760*/  IMAD.MOV.U32 R82, RZ, RZ, R72 ;  /* 0x000000ffff527224 */ /* 0x002fc600078e0048 */
[----:B------:R-:W-:Y:S01]  /*3d770*/  STL.64 [R1+0x6e8], R150 ;  /* 0x0006e89601007387 */ /* 0x000fe20000100a00 */
[----:B------:R-:W-:-:S03]  /*3d780*/  MOV R83, R73 ;  /* 0x0000004900537202 */ /* 0x000fc60000000f00 */
[----:B------:R-:W-:Y:S01]  /*3d790*/  STL.64 [R1+0x500], R144 ;  /* 0x0005009001007387 */ /* 0x000fe20000100a00 */
[----:B------:R-:W-:-:S03]  /*3d7a0*/  IMAD.MOV.U32 R80, RZ, RZ, R112 ;  /* 0x000000ffff507224 */ /* 0x000fc600078e0070 */
[----:B------:R-:W-:Y:S01]  /*3d7b0*/  STL.64 [R1+0x508], R146 ;  /* 0x0005089201007387 */ /* 0x000fe20000100a00 */
[----:B------:R-:W-:Y:S02]  /*3d7c0*/  IMAD.MOV.U32 R81, RZ, RZ, R113 ;  /* 0x000000ffff517224 */ /* 0x000fe400078e0071 */
[----:B------:R-:W-:Y:S01]  /*3d7d0*/  IMAD.MOV.U32 R72, RZ, RZ, R114 ;  /* 0x000000ffff487224 */ /* 0x000fe200078e0072 */
[----:B----4-:R-:W-:Y:S01]  /*3d7e0*/  STL.64 [R1+0x700], R140 ;  /* 0x0007008c01007387 */ /* 0x010fe20000100a00 */
[----:B------:R-:W-:-:S03]  /*3d7f0*/  IMAD.MOV.U32 R73, RZ, RZ, R115 ;  /* 0x000000ffff497224 */ /* 0x000fc600078e0073 */
[----:B------:R-:W-:Y:S04]  /*3d800*/  STL.64 [R1+0x708], R142 ;  /* 0x0007088e01007387 */ /* 0x000fe80000100a00 */
[----:B------:R-:W1:Y:S04]  /*3d810*/  LDS.128 R112, [R188] ;  /* 0x00000000bc707984 */ /* 0x000e680000000c00 */
[----:B--2---:R-:W-:Y:S04]  /*3d820*/  STL.64 [R1+0x1a0], R96 ;  /* 0x0001a06001007387 */ /* 0x004fe80000100a00 */
[----:B------:R-:W-:Y:S04]  /*3d830*/  STL.64 [R1+0x1a8], R98 ;  /* 0x0001a86201007387 */ /* 0x000fe80000100a00 */
[----:B------:R-:W2:Y:S04]  /*3d840*/  LDS.128 R96, [R188+0x800] ;  /* 0x00080000bc607984 */ /* 0x000ea80000000c00 */
[----:B---3--:R-:W-:Y:S04]  /*3d850*/  STL.64 [R1+0x420], R88 ;  /* 0x0004205801007387 */ /* 0x008fe80000100a00 */
[----:B------:R-:W-:Y:S04]  /*3d860*/  STL.64 [R1+0x428], R90 ;  /* 0x0004285a01007387 */ /* 0x000fe80000100a00 */
[----:B------:R-:W3:Y:S04]  /*3d870*/  LDS.128 R88, [R196] ;  /* 0x00000000c4587984 */ /* 0x000ee80000000c00 */
[----:B-1----:R-:W-:Y:S04]  /*3d880*/  STL.64 [R1+0x250], R112 ;  /* 0x0002507001007387 */ /* 0x002fe80000100a00 */
[----:B------:R-:W-:Y:S04]  /*3d890*/  STL.64 [R1+0x258], R114 ;  /* 0x0002587201007387 */ /* 0x000fe80000100a00 */
[----:B------:R-:W1:Y:S04]  /*3d8a0*/  LDS.128 R112, [R196+0x800] ;  /* 0x00080000c4707984 */ /* 0x000e680000000c00 */
[----:B--2---:R-:W-:Y:S04]  /*3d8b0*/  STL.64 [R1+0x5f0], R96 ;  /* 0x0005f06001007387 */ /* 0x004fe80000100a00 */
[----:B------:R-:W-:Y:S04]  /*3d8c0*/  STL.64 [R1+0x5f8], R98 ;  /* 0x0005f86201007387 */ /* 0x000fe80000100a00 */
[----:B------:R-:W2:Y:S04]  /*3d8d0*/  LDS.128 R96, [R3] ;  /* 0x0000000003607984 */ /* 0x000ea80000000c00 */
[----:B---3--:R-:W-:Y:S04]  /*3d8e0*/  STL.64 [R1+0x2a0], R88 ;  /* 0x0002a05801007387 */ /* 0x008fe80000100a00 */
[----:B------:R-:W-:Y:S04]  /*3d8f0*/  STL.64 [R1+0x2a8], R90 ;  /* 0x0002a85a01007387 */ /* 0x000fe80000100a00 */
[----:B------:R-:W3:Y:S04]  /*3d900*/  LDS.128 R88, [R3+0x800] ;  /* 0x0008000003587984 */ /* 0x000ee80000000c00 */
[----:B------:R-:W-:Y:S01]  /*3d910*/  BAR.SYNC.DEFER_BLOCKING 0x0 ;  /* 0x0000000000007b1d */ /* 0x000fe20000010000 */
[----:B------:R-:W-:Y:S01]  /*3d920*/  IMAD.MOV.U32 R4, RZ, RZ, R108 ;  /* 0x000000ffff047224 */ /* 0x000fe200078e006c */
[----:B------:R-:W-:Y:S01]  /*3d930*/  MOV R5, R109 ;  /* 0x0000006d00057202 */ /* 0x000fe20000000f00 */
[----:B------:R-:W-:-:S02]  /*3d940*/  IMAD.MOV.U32 R6, RZ, RZ, R64 ;  /* 0x000000ffff067224 */ /* 0x000fc400078e0040 */
[----:B------:R-:W-:Y:S01]  /*3d950*/  IMAD.MOV.U32 R7, RZ, RZ, R65 ;  /* 0x000000ffff077224 */ /* 0x000fe200078e0041 */
[----:B-1----:R-:W-:Y:S04]  /*3d960*/  STL.64 [R1+0x670], R112 ;  /* 0x0006707001007387 */ /* 0x002fe80000100a00 */
[----:B------:R-:W-:Y:S04]  /*3d970*/  STL.64 [R1+0x678], R114 ;  /* 0x0006787201007387 */ /* 0x000fe80000100a00 */
[----:B------:R1:W-:Y:S04]  /*3d980*/  STS.128 [R0+0x80], R72 ;  /* 0x0000804800007388 */ /* 0x0003e80000000c00 */
[----:B--2---:R-:W-:Y:S04]  /*3d990*/  STL.64 [R1+0x350], R96 ;  /* 0x0003506001007387 */ /* 0x004fe80000100a00 */
[----:B------:R2:W-:Y:S01]  /*3d9a0*/  STS.128 [R0+0x200], R4 ;  /* 0x0002000400007388 */ /* 0x0005e20000000c00 */
[----:B-1----:R-:W-:-:S02]  /*3d9b0*/  IMAD.MOV.U32 R74, RZ, RZ, R66 ;  /* 0x000000ffff4a7224 */ /* 0x002fc400078e0042 */
[----:B------:R-:W-:Y:S02]  /*3d9c0*/  IMAD.MOV.U32 R75, RZ, RZ, R67 ;  /* 0x000000ffff4b7224 */ /* 0x000fe400078e0043 */
[----:B------:R-:W-:Y:S02]  /*3d9d0*/  IMAD.MOV.U32 R66, RZ, RZ, R48 ;  /* 0x000000ffff427224 */ /* 0x000fe400078e0030 */
[----:B------:R-:W-:Y:S01]  /*3d9e0*/  IMAD.MOV.U32 R67, RZ, RZ, R49 ;  /* 0x000000ffff437224 */ /* 0x000fe200078e0031 */
[----:B------:R-:W-:Y:S01]  /*3d9f0*/  MOV R49, R107 ;  /* 0x0000006b00317202 */ /* 0x000fe20000000f00 */
[----:B------:R-:W-:Y:S01]  /*3da00*/  IMAD.MOV.U32 R48, RZ, RZ, R106 ;  /* 0x000000ffff307224 */ /* 0x000fe200078e006a */
[----:B------:R-:W-:Y:S01]  /*3da10*/  STL.64 [R1+0x358], R98 ;  /* 0x0003586201007387 */ /* 0x000fe20000100a00 */
[----:B--2---:R-:W-:Y:S01]  /*3da20*/  IMAD.MOV.U32 R6, RZ, RZ, R32 ;  /* 0x000000ffff067224 */ /* 0x004fe200078e0020 */
[----:B------:R-:W-:Y:S01]  /*3da30*/  MOV R7, R33 ;  /* 0x0000002100077202 */ /* 0x000fe20000000f00 */
[----:B------:R-:W-:Y:S01]  /*3da40*/  IMAD.MOV.U32 R32, RZ, RZ, R102 ;  /* 0x000000ffff207224 */ /* 0x000fe200078e0066 */
[----:B---3--:R-:W-:Y:S01]  /*3da50*/  STL.64 [R1+0x6b0], R88 ;  /* 0x0006b05801007387 */ /* 0x008fe20000100a00 */
[----:B------:R-:W-:-:S03]  /*3da60*/  IMAD.MOV.U32 R33, RZ, RZ, R103 ;  /* 0x000000ffff217224 */ /* 0x000fc600078e0067 */
[----:B------:R-:W-:Y:S04]  /*3da70*/  STL.64 [R1+0x6b8], R90 ;  /* 0x0006b85a01007387 */ /* 0x000fe80000100a00 */
[----:B------:R1:W-:Y:S04]  /*3da80*/  STS.128 [R0+0x480], R48 ;  /* 0x0004803000007388 */ /* 0x0003e80000000c00 */
[----:B------:R2:W-:Y:S04]  /*3da90*/  STS.128 [R0+0x680], R32 ;  /* 0x0006802000007388 */ /* 0x0005e80000000c00 */
[----:B-1----:R-:W3:Y:S04]  /*3daa0*/  LDL.LU R48, [R1+0xac0] ;  /* 0x000ac00001307983 */ /* 0x002ee80000300800 */
[----:B------:R-:W3:Y:S04]  /*3dab0*/  LDL.LU R49, [R1+0xac4] ;  /* 0x000ac40001317983 */ /* 0x000ee80000300800 */
[----:B------:R-:W3:Y:S04]  /*3dac0*/  LDL.LU R50, [R1+0xaf0] ;  /* 0x000af00001327983 */ /* 0x000ee80000300800 */
[----:B------:R-:W3:Y:S04]  /*3dad0*/  LDL.LU R51, [R1+0xaf4] ;  /* 0x000af40001337983 */ /* 0x000ee80000300800 */
[----:B--2---:R-:W2:Y:S04]  /*3dae0*/  LDL.LU R32, [R1+0xac8] ;  /* 0x000ac80001207983 */ /* 0x004ea80000300800 */
[----:B------:R-:W2:Y:S04]  /*3daf0*/  LDL.LU R33, [R1+0xacc] ;  /* 0x000acc0001217983 */ /* 0x000ea80000300800 */
[----:B------:R-:W2:Y:S04]  /*3db00*/  LDL.LU R34, [R1+0xaf8] ;  /* 0x000af80001227983 */ /* 0x000ea80000300800 */
[----:B------:R-:W2:Y:S01]  /*3db10*/  LDL.LU R35, [R1+0xafc] ;  /* 0x000afc0001237983 */ /* 0x000ea20000300800 */
[----:B------:R-:W-:Y:S01]  /*3db20*/  IMAD.MOV.U32 R72, RZ, RZ, R110 ;  /* 0x000000ffff487224 */ /* 0x000fe200078e006e */
[----:B------:R-:W-:Y:S01]  /*3db30*/  MOV R73, R111 ;  /* 0x0000006f00497202 */ /* 0x000fe20000000f00 */
[----:B------:R-:W-:Y:S01]  /*3db40*/  IMAD.MOV.U32 R64, RZ, RZ, R104 ;  /* 0x000000ffff407224 */ /* 0x000fe200078e0068 */
[----:B------:R-:W-:Y:S01]  /*3db50*/  MOV R65, R105 ;  /* 0x0000006900417202 */ /* 0x000fe20000000f00 */
[----:B------:R-:W-:-:S02]  /*3db60*/  IMAD.MOV.U32 R4, RZ, RZ, R100 ;  /* 0x000000ffff047224 */ /* 0x000fc400078e0064 */
[----:B------:R-:W-:Y:S01]  /*3db70*/  IMAD.MOV.U32 R5, RZ, RZ, R101 ;  /* 0x000000ffff057224 */ /* 0x000fe200078e0065 */
[----:B------:R-:W-:Y:S04]  /*3db80*/  STS.128 [R0], R80 ;  /* 0x0000005000007388 */ /* 0x000fe80000000c00 */
[----:B------:R-:W-:Y:S04]  /*3db90*/  STS.128 [R0+0x280], R72 ;  /* 0x0002804800007388 */ /* 0x000fe80000000c00 */
[----:B------:R-:W-:Y:S04]  /*3dba0*/  STS.128 [R0+0x400], R64 ;  /* 0x0004004000007388 */ /* 0x000fe80000000c00 */
[----:B------:R1:W-:Y:S04]  /*3dbb0*/  STS.128 [R0+0x600], R4 ;  /* 0x0006000400007388 */ /* 0x0003e80000000c00 */
[----:B------:R-:W-:Y:S06]  /*3dbc0*/  BAR.SYNC.DEFER_BLOCKING 0x0 ;  /* 0x0000000000007b1d */ /* 0x000fec0000010000 */
[----:B-1----:R-:W2:Y:S04]  /*3dbd0*/  LDL.LU R4, [R1+0x850] ;  /* 0x0008500001047983 */ /* 0x002ea80000300800 */
[----:B------:R-:W2:Y:S04]  /*3dbe0*/  LDL.LU R5, [R1+0x854] ;  /* 0x0008540001057983 */ /* 0x000ea80000300800 */
[----:B------:R-:W2:Y:S04]  /*3dbf0*/  LDL.LU R6, [R1+0x8b0] ;  /* 0x0008b00001067983 */ /* 0x000ea80000300800 */
[----:B------:R-:W2:Y:S04]  /*3dc00*/  LDL.LU R7, [R1+0x8b4] ;  /* 0x0008b40001077983 */ /* 0x000ea80000300800 */
[----:B------:R-:W1:Y:S04]  /*3dc10*/  LDS.128 R72, [R2] ;  /* 0x0000000002487984 */ /* 0x000e680000000c00 */
[----:B------:R-:W1:Y:S04]  /*3dc20*/  LDS.128 R64, [R2+0x800] ;  /* 0x0008000002407984 */ /* 0x000e680000000c00 */
[----:B------:R-:W1:Y:S04]  /*3dc30*/  LDS.128 R80, [R188] ;  /* 0x00000000bc507984 */ /* 0x000e680000000c00 */
[----:B-1----:R-:W-:Y:S04]  /*3dc40*/  STL.64 [R1+0xa0], R72 ;  /* 0x0000a04801007387 */ /* 0x002fe80000100a00 */
[----:B------:R-:W-:Y:S04]  /*3dc50*/  STL.64 [R1+0xa8], R74 ;  /* 0x0000a84a01007387 */ /* 0x000fe80000100a00 */
[----:B------:R-:W1:Y:S04]  /*3dc60*/  LDS.128 R72, [R188+0x800] ;  /* 0x00080000bc487984 */ /* 0x000e680000000c00 */
[----:B------:R-:W-:Y:S04]  /*3dc70*/  STL.64 [R1+0x320], R64 ;  /* 0x0003204001007387 */ /* 0x000fe80000100a00 */
[----:B------:R-:W-:Y:S04]  /*3dc80*/  STL.64 [R1+0x328], R66 ;  /* 0x0003284201007387 */ /* 0x000fe80000100a00 */
[----:B------:R-:W1:Y:S04]  /*3dc90*/  LDS.128 R64, [R196] ;  /* 0x00000000c4407984 */ /* 0x000e680000000c00 */
[----:B------:R-:W-:Y:S04]  /*3dca0*/  STL.64 [R1+0x170], R80 ;  /* 0x0001705001007387 */ /* 0x000fe80000100a00 */
[----:B------:R-:W-:Y:S04]  /*3dcb0*/  STL.64 [R1+0x178], R82 ;  /* 0x0001785201007387 */ /* 0x000fe80000100a00 */
[----:B------:R-:W1:Y:S04]  /*3dcc0*/  LDS.128 R80, [R196+0x800] ;  /* 0x00080000c4507984 */ /* 0x000e680000000c00 */
[----:B-1----:R-:W-:Y:S04]  /*3dcd0*/  STL.64 [R1+0x360], R72 ;  /* 0x0003604801007387 */ /* 0x002fe80000100a00 */
[----:B------:R-:W-:Y:S04]  /*3dce0*/  STL.64 [R1+0x368], R74 ;  /* 0x0003684a01007387 */ /* 0x000fe80000100a00 */
[----:B------:R-:W1:Y:S04]  /*3dcf0*/  LDS.128 R72, [R3] ;  /* 0x0000000003487984 */ /* 0x000e680000000c00 */
[----:B------:R-:W-:Y:S04]  /*3dd00*/  STL.64 [R1+0x240], R64 ;  /* 0x0002404001007387 */ /* 0x000fe80000100a00 */
[----:B------:R-:W-:Y:S04]  /*3dd10*/  STL.64 [R1+0x248], R66 ;  /* 0x0002484201007387 */ /* 0x000fe80000100a00 */
[----:B------:R-:W1:Y:S04]  /*3dd20*/  LDS.128 R64, [R3+0x800] ;  /* 0x0008000003407984 */ /* 0x000e680000000c00 */
[----:B------:R-:W-:Y:S06]  /*3dd30*/  BAR.SYNC.DEFER_BLOCKING 0x0 ;  /* 0x0000000000007b1d */ /* 0x000fec0000010000 */
[----:B------:R-:W-:Y:S04]  /*3dd40*/  STL.64 [R1+0x4f0], R80 ;  /* 0x0004f05001007387 */ /* 0x000fe80000100a00 */
[----:B------:R-:W-:Y:S04]  /*3dd50*/  STL.64 [R1+0x4f8], R82 ;  /* 0x0004f85201007387 */ /* 0x000fe80000100a00 */
[----:B-1----:R1:W-:Y:S04]  /*3dd60*/  STL.64 [R1+0x260], R72 ;  /* 0x0002604801007387 */ /* 0x0023e80000100a00 */
[----:B------:R1:W-:Y:S04]  /*3dd70*/  STL.64 [R1+0x268], R74 ;  /* 0x0002684a01007387 */ /* 0x0003e80000100a00 */
[----:B------:R1:W-:Y:S04]  /*3dd80*/  STL.64 [R1+0x600], R64 ;  /* 0x0006004001007387 */ /* 0x0003e80000100a00 */
        /* <DEDUP_REMOVED lines=9> */
[----:B---3--:R1:W-:Y:S04]  /*3de20*/  STS.128 [R0], R48 ;  /* 0x0000003000007388 */ /* 0x0083e80000000c00 */
[----:B-1----:R-:W3:Y:S04]  /*3de30*/  LDL.LU R48, [R1+0x728] ;  /* 0x0007280001307983 */ /* 0x002ee80000300800 */
[----:B------:R-:W3:Y:S04]  /*3de40*/  LDL.LU R49, [R1+0x72c] ;  /* 0x00072c0001317983 */ /* 0x000ee80000300800 */
[----:B------:R-:W3:Y:S04]  /*3de50*/  LDL.LU R50, [R1+0x748] ;  /* 0x0007480001327983 */ /* 0x000ee80000300800 */
[----:B--2---:R1:W-:Y:S04]  /*3de60*/  STS.128 [R0+0x80], R32 ;  /* 0x0000802000007388 */ /* 0x0043e80000000c00 */
[----:B------:R-:W3:Y:S04]  /*3de70*/  LDL.LU R51, [R1+0x74c] ;  /* 0x00074c0001337983 */ /* 0x000ee80000300800 */
[----:B-1----:R-:W2:Y:S04]  /*3de80*/  LDL.LU R32, [R1+0x620] ;  /* 0x0006200001207983 */ /* 0x002ea80000300800 */
[----:B------:R-:W2:Y:S04]  /*3de90*/  LDL.LU R33, [R1+0x624] ;  /* 0x0006240001217983 */ /* 0x000ea80000300800 */
[----:B------:R-:W2:Y:S04]  /*3dea0*/  LDL.LU R34, [R1+0x570] ;  /* 0x0005700001227983 */ /* 0x000ea80000300800 */
[----:B------:R-:W2:Y:S04]  /*3deb0*/  LDL.LU R35, [R1+0x574] ;  /* 0x0005740001237983 */ /* 0x000ea80000300800 */
[----:B------:R1:W-:Y:S04]  /*3dec0*/  STS.128 [R0+0x200], R4 ;  /* 0x0002000400007388 */ /* 0x0003e80000000c00 */
[----:B-1----:R-:W4:Y:S04]  /*3ded0*/  LDL.LU R4, [R1+0x628] ;  /* 0x0006280001047983 */ /* 0x002f280000300800 */
[----:B------:R-:W4:Y:S04]  /*3dee0*/  LDL.LU R5, [R1+0x62c] ;  /* 0x00062c0001057983 */ /* 0x000f280000300800 */
[----:B------:R-:W4:Y:S04]  /*3def0*/  LDL.LU R6, [R1+0x578] ;  /* 0x0005780001067983 */ /* 0x000f280000300800 */
[----:B------:R-:W4:Y:S04]  /*3df00*/  LDL.LU R7, [R1+0x57c] ;  /* 0x00057c0001077983 */ /* 0x000f280000300800 */
[----:B---3--:R1:W-:Y:S04]  /*3df10*/  STS.128 [R0+0x480], R48 ;  /* 0x0004803000007388 */ /* 0x0083e80000000c00 */
        /* <DEDUP_REMOVED lines=9> */
[----:B----4-:R-:W-:Y:S04]  /*3dfb0*/  STS.128 [R0+0x280], R72 ;  /* 0x0002804800007388 */ /* 0x010fe80000000c00 */
[----:B------:R-:W-:Y:S04]  /*3dfc0*/  STS.128 [R0+0x400], R64 ;  /* 0x0004004000007388 */ /* 0x000fe80000000c00 */
[----:B------:R1:W-:Y:S04]  /*3dfd0*/  STS.128 [R0+0x680], R4 ;  /* 0x0006800400007388 */ /* 0x0003e80000000c00 */
[----:B------:R-:W-:Y:S06]  /*3dfe0*/  BAR.SYNC.DEFER_BLOCKING 0x0 ;  /* 0x0000000000007b1d */ /* 0x000fec0000010000 */
[----:B-1----:R-:W2:Y:S04]  /*3dff0*/  LDL.LU R4, [R1+0x440] ;  /* 0x0004400001047983 */ /* 0x002ea80000300800 */
[----:B------:R-:W2:Y:S04]  /*3e000*/  LDL.LU R5, [R1+0x444] ;  /* 0x0004440001057983 */ /* 0x000ea80000300800 */
[----:B------:R-:W2:Y:S04]  /*3e010*/  LDL.LU R6, [R1+0x430] ;  /* 0x0004300001067983 */ /* 0x000ea80000300800 */
[----:B------:R-:W1:Y:S04]  /*3e020*/  LDS.128 R72, [R2] ;  /* 0x0000000002487984 */ /* 0x000e680000000c00 */
[----:B------:R-:W1:Y:S04]  /*3e030*/  LDS.128 R64, [R2+0x800] ;  /* 0x0008000002407984 */ /* 0x000e680000000c00 */
[----:B------:R-:W2:Y:S04]  /*3e040*/  LDL.LU R7, [R1+0x434] ;  /* 0x0004340001077983 */ /* 0x000ea80000300800 */
        /* <DEDUP_REMOVED lines=71> */
[----:B------:R-:W4:Y:S04]  /*3e4c0*/  LDS.128 R80, [R196+0x800] ;  /* 0x00080000c4507984 */ /* 0x000f280000000c00 */
[----:B-1----:R-:W-:Y:S04]  /*3e4d0*/  STL.64 [R1+0x950], R72 ;  /* 0x0009504801007387 */ /* 0x002fe80000100a00 */
[----:B------:R-:W-:Y:S04]  /*3e4e0*/  STL.64 [R1+0x958], R74 ;  /* 0x0009584a01007387 */ /* 0x000fe80000100a00 */
[----:B------:R-:W1:Y:S04]  /*3e4f0*/  LDS.128 R72, [R3] ;  /* 0x0000000003487984 */ /* 0x000e680000000c00 */
[----:B----4-:R-:W-:Y:S04]  /*3e500*/  STL.64 [R1+0x740], R64 ;  /* 0x0007404001007387 */ /* 0x010fe80000100a00 */
[----:B------:R-:W-:Y:S04]  /*3e510*/  STL.64 [R1+0x748], R66 ;  /* 0x0007484201007387 */ /* 0x000fe80000100a00 */
[----:B------:R-:W4:Y:S04]  /*3e520*/  LDS.128 R64, [R3+0x800] ;  /* 0x0008000003407984 */ /* 0x000f280000000c00 */
[----:B------:R-:W-:Y:S01]  /*3e530*/  BAR.SYNC.DEFER_BLOCKING 0x0 ;  /* 0x0000000000007b1d */ /* 0x000fe20000010000 */
[----:B------:R-:W-:Y:S01]  /*3e540*/  IMAD.MOV.U32 R4, RZ, RZ, R92 ;  /* 0x000000ffff047224 */ /* 0x000fe200078e005c */
[----:B------:R-:W-:Y:S01]  /*3e550*/  MOV R5, R93 ;  /* 0x0000005d00057202 */ /* 0x000fe20000000f00 */
[----:B------:R-:W-:-:S02]  /*3e560*/  IMAD.MOV.U32 R6, RZ, RZ, R232 ;  /* 0x000000ffff067224 */ /* 0x000fc400078e00e8 */
[----:B------:R-:W-:Y:S01]  /*3e570*/  IMAD.MOV.U32 R7, RZ, RZ, R233 ;  /* 0x000000ffff077224 */ /* 0x000fe200078e00e9 */
[----:B------:R-:W-:Y:S01]  /*3e580*/  MOV R233, R95 ;  /* 0x0000005f00e97202 */ /* 0x000fe20000000f00 */
[----:B------:R-:W-:-:S03]  /*3e590*/  IMAD.MOV.U32 R232, RZ, RZ, R94 ;  /* 0x000000ffffe87224 */ /* 0x000fc600078e005e */
[----:B------:R1:W-:Y:S04]  /*3e5a0*/  STS.128 [R0+0x200], R4 ;  /* 0x0002000400007388 */ /* 0x0003e80000000c00 */
[----:B------:R-:W-:Y:S01]  /*3e5b0*/  STS.128 [R0+0x280], R232 ;  /* 0x000280e800007388 */ /* 0x000fe20000000c00 */
[----:B-1----:R-:W-:Y:S01]  /*3e5c0*/  IMAD.MOV.U32 R6, RZ, RZ, R216 ;  /* 0x000000ffff067224 */ /* 0x002fe200078e00d8 */
[----:B------:R-:W-:Y:S01]  /*3e5d0*/  MOV R5, R77 ;  /* 0x0000004d00057202 */ /* 0x000fe20000000f00 */
[----:B------:R-:W-:Y:S01]  /*3e5e0*/  IMAD.MOV.U32 R7, RZ, RZ, R217 ;  /* 0x000000ffff077224 */ /* 0x000fe200078e00d9 */
[----:B------:R-:W-:Y:S01]  /*3e5f0*/  MOV R217, R79 ;  /* 0x0000004f00d97202 */ /* 0x000fe20000000f00 */
[----:B------:R-:W-:Y:S02]  /*3e600*/  IMAD.MOV.U32 R4, RZ, RZ, R76 ;  /* 0x000000ffff047224 */ /* 0x000fe400078e004c */
[----:B------:R-:W-:-:S03]  /*3e610*/  IMAD.MOV.U32 R216, RZ, RZ, R78 ;  /* 0x000000ffffd87224 */ /* 0x000fc600078e004e */
[----:B------:R-:W-:Y:S04]  /*3e620*/  STS.128 [R0+0x600], R4 ;  /* 0x0006000400007388 */ /* 0x000fe80000000c00 */
[----:B------:R-:W-:Y:S04]  /*3e630*/  STS.128 [R0+0x680], R216 ;  /* 0x000680d800007388 */ /* 0x000fe80000000c00 */
[----:B------:R-:W-:Y:S04]  /*3e640*/  STL.64 [R1+0xa10], R80 ;  /* 0x000a105001007387 */ /* 0x000fe80000100a00 */
[----:B------:R-:W-:Y:S04]  /*3e650*/  STL.64 [R1+0xa18], R82 ;  /* 0x000a185201007387 */ /* 0x000fe80000100a00 */
[----:B------:R-:W-:Y:S04]  /*3e660*/  STL.64 [R1+0x800], R72 ;  /* 0x0008004801007387 */ /* 0x000fe80000100a00 */
[----:B------:R-:W-:Y:S04]  /*3e670*/  STL.64 [R1+0x808], R74 ;  /* 0x0008084a01007387 */ /* 0x000fe80000100a00 */
[----:B----4-:R-:W-:Y:S04]  /*3e680*/  STL.64 [R1+0xac0], R64 ;  /* 0x000ac04001007387 */ /* 0x010fe80000100a00 */
[----:B------:R-:W-:Y:S04]  /*3e690*/  STL.64 [R1+0xac8], R66 ;  /* 0x000ac84201007387 */ /* 0x000fe80000100a00 */
[----:B---3--:R-:W-:Y:S04]  /*3e6a0*/  STS.128 [R0], R48 ;  /* 0x0000003000007388 */ /* 0x008fe80000000c00 */
[----:B--2---:R1:W-:Y:S02]  /*3e6b0*/  STS.128 [R0+0x80], R32 ;  /* 0x0000802000007388 */ /* 0x0043e40000000c00 */
[----:B-1----:R-:W-:Y:S01]  /*3e6c0*/  IMAD.MOV.U32 R34, RZ, RZ, R224 ;  /* 0x000000ffff227224 */ /* 0x002fe200078e00e0 */
[----:B------:R-:W-:Y:S01]  /*3e6d0*/  MOV R35, R225 ;  /* 0x000000e100237202 */ /* 0x000fe20000000f00 */
[----:B------:R-:W-:-:S02]  /*3e6e0*/  IMAD.MOV.U32 R32, RZ, RZ, R84 ;  /* 0x000000ffff207224 */ /* 0x000fc400078e0054 */
[----:B------:R-:W-:Y:S02]  /*3e6f0*/  IMAD.MOV.U32 R33, RZ, RZ, R85 ;  /* 0x000000ffff217224 */ /* 0x000fe400078e0055 */
[----:B------:R-:W-:Y:S02]  /*3e700*/  IMAD.MOV.U32 R224, RZ, RZ, R86 ;  /* 0x000000ffffe07224 */ /* 0x000fe400078e0056 */
[----:B------:R-:W-:Y:S01]  /*3e710*/  IMAD.MOV.U32 R225, RZ, RZ, R87 ;  /* 0x000000ffffe17224 */ /* 0x000fe200078e0057 */
[----:B------:R1:W-:Y:S04]  /*3e720*/  STS.128 [R0+0x400], R32 ;  /* 0x0004002000007388 */ /* 0x0003e80000000c00 */
[----:B------:R-:W-:Y:S04]  /*3e730*/  STS.128 [R0+0x480], R224 ;  /* 0x000480e000007388 */ /* 0x000fe80000000c00 */
[----:B------:R-:W-:Y:S06]  /*3e740*/  BAR.SYNC.DEFER_BLOCKING 0x0 ;  /* 0x0000000000007b1d */ /* 0x000fec0000010000 */
[----:B------:R-:W2:Y:S04]  /*3e750*/  LDS.128 R64, [R2] ;  /* 0x0000000002407984 */ /* 0x000ea80000000c00 */
[----:B------:R-:W3:Y:S01]  /*3e760*/  LDS.128 R48, [R2+0x800] ;  /* 0x0008000002307984 */ /* 0x000ee20000000c00 */
[----:B-1----:R-:W-:Y:S01]  /*3e770*/  IMAD.MOV.U32 R34, RZ, RZ, R208 ;  /* 0x000000ffff227224 */ /* 0x002fe200078e00d0 */
[----:B------:R-:W-:Y:S01]  /*3e780*/  MOV R35, R209 ;  /* 0x000000d100237202 */ /* 0x000fe20000000f00 */
[----:B------:R-:W-:-:S02]  /*3e790*/  IMAD.MOV.U32 R32, RZ, RZ, R68 ;  /* 0x000000ffff207224 */ /* 0x000fc400078e0044 */
[----:B------:R-:W-:Y:S02]  /*3e7a0*/  IMAD.MOV.U32 R33, RZ, RZ, R69 ;  /* 0x000000ffff217224 */ /* 0x000fe400078e0045 */
[----:B------:R-:W-:Y:S02]  /*3e7b0*/  IMAD.MOV.U32 R208, RZ, RZ, R70 ;  /* 0x000000ffffd07224 */ /* 0x000fe400078e0046 */
[----:B------:R-:W-:Y:S02]  /*3e7c0*/  IMAD.MOV.U32 R209, RZ, RZ, R71 ;  /* 0x000000ffffd17224 */ /* 0x000fe400078e0047 */
        /* <DEDUP_REMOVED lines=23> */
[----:B--2---:R-:W-:Y:S04]  /*3e940*/  STL.64 [R1+0x570], R64 ;  /* 0x0005704001007387 */ /* 0x004fe80000100a00 */
[----:B------:R-:W-:Y:S04]  /*3e950*/  STL.64 [R1+0x578], R66 ;  /* 0x0005784201007387 */ /* 0x000fe80000100a00 */
[----:B------:R1:W-:Y:S04]  /*3e960*/  STS.128 [R0+0x200], R4 ;  /* 0x0002000400007388 */ /* 0x0003e80000000c00 */
[----:B---3--:R-:W-:Y:S04]  /*3e970*/  STL.64 [R1+0x9f0], R48 ;  /* 0x0009f03001007387 */ /* 0x008fe80000100a00 */
[----:B------:R-:W-:Y:S01]  /*3e980*/  STL.64 [R1+0x9f8], R50 ;  /* 0x0009f83201007387 */ /* 0x000fe20000100a00 */
[----:B-1----:R-:W-:Y:S01]  /*3e990*/  IMAD.MOV.U32 R4, RZ, RZ, R28 ;  /* 0x000000ffff047224 */ /* 0x002fe200078e001c */
[----:B------:R-:W-:Y:S01]  /*3e9a0*/  MOV R5, R29 ;  /* 0x0000001d00057202 */ /* 0x000fe20000000f00 */
[----:B------:R-:W-:Y:S01]  /*3e9b0*/  IMAD.MOV.U32 R6, RZ, RZ, R24 ;  /* 0x000000ffff067224 */ /* 0x000fe200078e0018 */
[----:B------:R-:W2:Y:S01]  /*3e9c0*/  LDL.LU R28, [R1+0xba0] ;  /* 0x000ba000011c7983 */ /* 0x000ea20000300800 */
[----:B------:R-:W-:Y:S01]  /*3e9d0*/  IMAD.MOV.U32 R7, RZ, RZ, R25 ;  /* 0x000000ffff077224 */ /* 0x000fe200078e0019 */
[----:B------:R-:W-:Y:S01]  /*3e9e0*/  MOV R25, R31 ;  /* 0x0000001f00197202 */ /* 0x000fe20000000f00 */
[----:B------:R-:W-:Y:S01]  /*3e9f0*/  IMAD.MOV.U32 R24, RZ, RZ, R30 ;  /* 0x000000ffff187224 */ /* 0x000fe200078e001e */
[----:B------:R-:W2:Y:S04]  /*3ea00*/  LDL.LU R29, [R1+0xba4] ;  /* 0x000ba400011d7983 */ /* 0x000ea80000300800 */
[----:B------:R-:W2:Y:S04]  /*3ea10*/  LDL.LU R30, [R1+0xc60] ;  /* 0x000c6000011e7983 */ /* 0x000ea80000300800 */
[----:B------:R-:W2:Y:S01]  /*3ea20*/  LDL.LU R31, [R1+0xc64] ;  /* 0x000c6400011f7983 */ /* 0x000ea20000300800 */
[----:B------:R-:W-:Y:S01]  /*3ea30*/  IMAD.MOV.U32 R56, RZ, RZ, R62 ;  /* 0x000000ffff387224 */ /* 0x000fe200078e003e */
[----:B------:R-:W-:-:S02]  /*3ea40*/  MOV R57, R63 ;  /* 0x0000003f00397202 */ /* 0x000fc40000000f00 */
[----:B------:R1:W-:Y:S04]  /*3ea50*/  STS.128 [R0], R32 ;  /* 0x0000002000007388 */ /* 0x0003e80000000c00 */
[----:B------:R3:W-:Y:S04]  /*3ea60*/  STS.128 [R0+0x680], R24 ;  /* 0x0006801800007388 */ /* 0x0007e80000000c00 */
[----:B------:R-:W-:Y:S01]  /*3ea70*/  STS.128 [R0+0x80], R208 ;  /* 0x000080d000007388 */ /* 0x000fe20000000c00 */
[----:B-1----:R-:W-:Y:S01]  /*3ea80*/  IMAD.MOV.U32 R34, RZ, RZ, R40 ;  /* 0x000000ffff227224 */ /* 0x002fe200078e0028 */
[----:B------:R-:W-:Y:S01]  /*3ea90*/  MOV R35, R41 ;  /* 0x0000002900237202 */ /* 0x000fe20000000f00 */
[----:B------:R-:W-:-:S02]  /*3eaa0*/  IMAD.MOV.U32 R32, RZ, RZ, R44 ;  /* 0x000000ffff207224 */ /* 0x000fc400078e002c */
[----:B------:R-:W-:Y:S01]  /*3eab0*/  IMAD.MOV.U32 R33, RZ, RZ, R45 ;  /* 0x000000ffff217224 */ /* 0x000fe200078e002d */
[----:B---3--:R-:W3:Y:S01]  /*3eac0*/  LDL.LU R24, [R1+0xba8] ;  /* 0x000ba80001187983 */ /* 0x008ee20000300800 */
[----:B------:R-:W-:Y:S02]  /*3ead0*/  IMAD.MOV.U32 R40, RZ, RZ, R46 ;  /* 0x000000ffff287224 */ /* 0x000fe400078e002e */
[----:B------:R-:W-:Y:S01]  /*3eae0*/  IMAD.MOV.U32 R41, RZ, RZ, R47 ;  /* 0x000000ffff297224 */ /* 0x000fe200078e002f */
[----:B------:R-:W3:Y:S04]  /*3eaf0*/  LDL.LU R25, [R1+0xbac] ;  /* 0x000bac0001197983 */ /* 0x000ee80000300800 */
[----:B------:R-:W3:Y:S04]  /*3eb00*/  LDL.LU R26, [R1+0xc68] ;  /* 0x000c6800011a7983 */ /* 0x000ee80000300800 */
[----:B------:R-:W-:Y:S04]  /*3eb10*/  STS.128 [R0+0x280], R56 ;  /* 0x0002803800007388 */ /* 0x000fe80000000c00 */
[----:B------:R-:W-:Y:S04]  /*3eb20*/  STS.128 [R0+0x400], R32 ;  /* 0x0004002000007388 */ /* 0x000fe80000000c00 */
[----:B------:R-:W-:Y:S04]  /*3eb30*/  STS.128 [R0+0x480], R40 ;  /* 0x0004802800007388 */ /* 0x000fe80000000c00 */
[----:B------:R1:W-:Y:S04]  /*3eb40*/  STS.128 [R0+0x600], R4 ;  /* 0x0006000400007388 */ /* 0x0003e80000000c00 */
[----:B------:R-:W3:Y:S04]  /*3eb50*/  LDL.LU R27, [R1+0xc6c] ;  /* 0x000c6c00011b7983 */ /* 0x000ee80000300800 */
[----:B------:R-:W-:Y:S06]  /*3eb60*/  BAR.SYNC.DEFER_BLOCKING 0x0 ;  /* 0x0000000000007b1d */ /* 0x000fec0000010000 */
[----:B-1----:R-:W3:Y:S04]  /*3eb70*/  LDL.LU R4, [R1+0xa20] ;  /* 0x000a200001047983 */ /* 0x002ee80000300800 */
[----:B------:R-:W3:Y:S04]  /*3eb80*/  LDL.LU R5, [R1+0xa24] ;  /* 0x000a240001057983 */ /* 0x000ee80000300800 */
[----:B------:R-:W3:Y:S04]  /*3eb90*/  LDL.LU R6, [R1+0xae0] ;  /* 0x000ae00001067983 */ /* 0x000ee80000300800 */
[----:B------:R-:W3:Y:S04]  /*3eba0*/  LDL.LU R7, [R1+0xae4] ;  /* 0x000ae40001077983 */ /* 0x000ee80000300800 */
        /* <DEDUP_REMOVED lines=34> */
[----:B-1----:R-:W2:Y:S04]  /*3edd0*/  LDL.LU R28, [R1+0x788] ;  /* 0x00078800011c7983 */ /* 0x002ea80000300800 */
[----:B------:R-:W2:Y:S04]  /*3ede0*/  LDL.LU R29, [R1+0x78c] ;  /* 0x00078c00011d7983 */ /* 0x000ea80000300800 */
[----:B------:R-:W2:Y:S04]  /*3edf0*/  LDL.LU R30, [R1+0x8a8] ;  /* 0x0008a800011e7983 */ /* 0x000ea80000300800 */
[----:B------:R-:W2:Y:S04]  /*3ee00*/  LDL.LU R31, [R1+0x8ac] ;  /* 0x0008ac00011f7983 */ /* 0x000ea80000300800 */
[----:B---3--:R1:W-:Y:S04]  /*3ee10*/  STS.128 [R0+0x80], R24 ;  /* 0x0000801800007388 */ /* 0x0083e80000000c00 */
[----:B-1----:R-:W3:Y:S04]  /*3ee20*/  LDL.LU R24, [R1+0x640] ;  /* 0x0006400001187983 */ /* 0x002ee80000300800 */
[----:B------:R-:W3:Y:S04]  /*3ee30*/  LDL.LU R25, [R1+0x644] ;  /* 0x0006440001197983 */ /* 0x000ee80000300800 */
[----:B------:R-:W3:Y:S04]  /*3ee40*/  LDL.LU R26, [R1+0x6a0] ;  /* 0x0006a000011a7983 */ /* 0x000ee80000300800 */
[----:B------:R1:W-:Y:S04]  /*3ee50*/  STS.128 [R0+0x200], R4 ;  /* 0x0002000400007388 */ /* 0x0003e80000000c00 */
[----:B------:R-:W3:Y:S04]  /*3ee60*/  LDL.LU R27, [R1+0x6a4] ;  /* 0x0006a400011b7983 */ /* 0x000ee80000300800 */
[----:B-1----:R-:W3:Y:S04]  /*3ee70*/  LDL.LU R4, [R1+0x648] ;  /* 0x0006480001047983 */ /* 0x002ee80000300800 */
[----:B------:R-:W3:Y:S04]  /*3ee80*/  LDL.LU R5, [R1+0x64c] ;  /* 0x00064c0001057983 */ /* 0x000ee80000300800 */
[----:B------:R-:W3:Y:S04]  /*3ee90*/  LDL.LU R6, [R1+0x6a8] ;  /* 0x0006a80001067983 */ /* 0x000ee80000300800 */
[----:B------:R-:W3:Y:S04]  /*3eea0*/  LDL.LU R7, [R1+0x6ac] ;  /* 0x0006ac0001077983 */ /* 0x000ee80000300800 */
[----:B--2---:R1:W-:Y:S04]  /*3eeb0*/  STS.128 [R0+0x480], R28 ;  /* 0x0004801c00007388 */ /* 0x0043e80000000c00 */
[----:B-1----:R-:W2:Y:S04]  /*3eec0*/  LDL.LU R28, [R1+0x560] ;  /* 0x00056000011c7983 */ /* 0x002ea80000300800 */
[----:B------:R-:W2:Y:S04]  /*3eed0*/  LDL.LU R29, [R1+0x564] ;  /* 0x00056400011d7983 */ /* 0x000ea80000300800 */
[----:B------:R-:W2:Y:S04]  /*3eee0*/  LDL.LU R30, [R1+0x5a0] ;  /* 0x0005a000011e7983 */ /* 0x000ea80000300800 */
[----:B------:R-:W2:Y:S04]  /*3eef0*/  LDL.LU R31, [R1+0x5a4] ;  /* 0x0005a400011f7983 */ /* 0x000ea80000300800 */
[----:B----4-:R-:W-:Y:S04]  /*3ef00*/  STS.128 [R0+0x280], R40 ;  /* 0x0002802800007388 */ /* 0x010fe80000000c00 */
[----:B------:R-:W-:Y:S04]  /*3ef10*/  STS.128 [R0+0x400], R32 ;  /* 0x0004002000007388 */ /* 0x000fe80000000c00 */
[----:B---3--:R1:W-:Y:S04]  /*3ef20*/  STS.128 [R0+0x600], R24 ;  /* 0x0006001800007388 */ /* 0x0083e80000000c00 */
[----:B-1----:R-:W3:Y:S04]  /*3ef30*/  LDL.LU R24, [R1+0x568] ;  /* 0x0005680001187983 */ /* 0x002ee80000300800 */
[----:B------:R-:W3:Y:S04]  /*3ef40*/  LDL.LU R25, [R1+0x56c] ;  /* 0x00056c0001197983 */ /* 0x000ee80000300800 */
[----:B------:R1:W-:Y:S04]  /*3ef50*/  STS.128 [R0+0x680], R4 ;  /* 0x0006800400007388 */ /* 0x0003e80000000c00 */
[----:B------:R-:W-:Y:S06]  /*3ef60*/  BAR.SYNC.DEFER_BLOCKING 0x0 ;  /* 0x0000000000007b1d */ /* 0x000fec0000010000 */
[----:B------:R-:W3:Y:S04]  /*3ef70*/  LDL.LU R26, [R1+0x5a8] ;  /* 0x0005a800011a7983 */ /* 0x000ee80000300800 */
[----:B------:R-:W3:Y:S04]  /*3ef80*/  LDL.LU R27, [R1+0x5ac] ;  /* 0x0005ac00011b7983 */ /* 0x000ee80000300800 */
        /* <DEDUP_REMOVED lines=89> */
[----:B-1----:R-:W-:Y:S04]  /*3f520*/  STL.64 [R1+0x6a0], R40 ;  /* 0x0006a02801007387 */ /* 0x002fe80000100a00 */
[----:B------:R1:W-:Y:S04]  /*3f530*/  STL.64 [R1+0x6a8], R42 ;  /* 0x0006a82a01007387 */ /* 0x0003e80000100a00 */
[----:B------:R-:W-:Y:S04]  /*3f540*/  STL.64 [R1+0xc60], R32 ;  /* 0x000c602001007387 */ /* 0x000fe80000100a00 */
[----:B------:R1:W-:Y:S04]  /*3f550*/  STL.64 [R1+0xc68], R34 ;  /* 0x000c682201007387 */ /* 0x0003e80000100a00 */
[----:B-1----:R-:W4:Y:S04]  /*3f560*/  LDL.LU R42, [R1+0x88] ;  /* 0x00008800012a7983 */ /* 0x002f280000300800 */
[----:B------:R-:W4:Y:S04]  /*3f570*/  LDL.LU R43, [R1+0x8c] ;  /* 0x00008c00012b7983 */ /* 0x000f280000300800 */
[----:B------:R-:W4:Y:S04]  /*3f580*/  LDL.LU R34, [R1+0x60] ;  /* 0x0000600001227983 */ /* 0x000f280000300800 */
[----:B------:R-:W4:Y:S04]  /*3f590*/  LDL.LU R35, [R1+0x64] ;  /* 0x0000640001237983 */ /* 0x000f280000300800 */
[----:B--2---:R1:W-:Y:S04]  /*3f5a0*/  STS.128 [R0], R28 ;  /* 0x0000001c00007388 */ /* 0x0043e80000000c00 */
[----:B-1----:R-:W2:Y:S04]  /*3f5b0*/  LDL.LU R30, [R1+0x68] ;  /* 0x00006800011e7983 */ /* 0x002ea80000300800 */
[----:B------:R-:W2:Y:S01]  /*3f5c0*/  LDL.LU R31, [R1+0x6c] ;  /* 0x00006c00011f7983 */ /* 0x000ea20000300800 */
[----:B------:R-:W-:-:S02]  /*3f5d0*/  IMAD.MOV.U32 R4, RZ, RZ, R228 ;  /* 0x000000ffff047224 */ /* 0x000fc400078e00e4 */
[----:B------:R-:W-:Y:S01]  /*3f5e0*/  IMAD.MOV.U32 R5, RZ, RZ, R229 ;  /* 0x000000ffff057224 */ /* 0x000fe200078e00e5 */
[----:B---3--:R1:W-:Y:S04]  /*3f5f0*/  STS.128 [R0+0x80], R24 ;  /* 0x0000801800007388 */ /* 0x0083e80000000c00 */
[----:B------:R3:W-:Y:S04]  /*3f600*/  STS.128 [R0+0x200], R4 ;  /* 0x0002000400007388 */ /* 0x0007e80000000c00 */
[----:B-1----:R-:W4:Y:S04]  /*3f610*/  LDL.LU R26, [R1+0x40] ;  /* 0x00004000011a7983 */ /* 0x002f280000300800 */
[----:B------:R-:W4:Y:S04]  /*3f620*/  LDL.LU R27, [R1+0x44] ;  /* 0x00004400011b7983 */ /* 0x000f280000300800 */
[----:B---3--:R-:W3:Y:S04]  /*3f630*/  LDL.LU R6, [R1+0x48] ;  /* 0x0000480001067983 */ /* 0x008ee80000300800 */
[----:B------:R-:W3:Y:S01]  /*3f640*/  LDL.LU R7, [R1+0x4c] ;  /* 0x00004c0001077983 */ /* 0x000ee20000300800 */
        /* <DEDUP_REMOVED lines=9> */
[----:B------:R-:W-:Y:S01]  /*3f6e0*/  IMAD.MOV.U32 R4, RZ, RZ, R214 ;  /* 0x000000ffff047224 */ /* 0x000fe200078e00d6 */
[----:B--2---:R1:W-:Y:S04]  /*3f6f0*/  STS.128 [R0+0x480], R28 ;  /* 0x0004801c00007388 */ /* 0x0043e80000000c00 */
[----:B-1----:R-:W2:Y:S04]  /*3f700*/  LDL.LU R30, [R1+0x20] ;  /* 0x00002000011e7983 */ /* 0x002ea80000300800 */
[----:B------:R-:W2:Y:S04]  /*3f710*/  LDL.LU R31, [R1+0x24] ;  /* 0x00002400011f7983 */ /* 0x000ea80000300800 */
[----:B----4-:R-:W-:Y:S04]  /*3f720*/  STS.128 [R0+0x280], R40 ;  /* 0x0002802800007388 */ /* 0x010fe80000000c00 */
[----:B------:R-:W-:Y:S04]  /*3f730*/  STS.128 [R0+0x400], R32 ;  /* 0x0004002000007388 */ /* 0x000fe80000000c00 */
[----:B------:R1:W-:Y:S04]  /*3f740*/  STS.128 [R0+0x600], R24 ;  /* 0x0006001800007388 */ /* 0x0003e80000000c00 */
[----:B---3--:R3:W-:Y:S04]  /*3f750*/  STS.128 [R0+0x680], R4 ;  /* 0x0006800400007388 */ /* 0x0087e80000000c00 */
[----:B------:R-:W-:Y:S06]  /*3f760*/  BAR.SYNC.DEFER_BLOCKING 0x0 ;  /* 0x0000000000007b1d */ /* 0x000fec0000010000 */
[----:B-1----:R-:W4:Y:S04]  /*3f770*/  LDL.LU R26, [R1+0x28] ;  /* 0x00002800011a7983 */ /* 0x002f280000300800 */
[----:B------:R-:W4:Y:S04]  /*3f780*/  LDL.LU R27, [R1+0x2c] ;  /* 0x00002c00011b7983 */ /* 0x000f280000300800 */
[----:B---3--:R-:W3:Y:S04]  /*3f790*/  LDL.LU R6, [R1] ;  /* 0x0000000001067983 */ /* 0x008ee80000300800 */
        /* <DEDUP_REMOVED lines=18> */
[----:B------:R-:W1:Y:S01]  /*3f8c0*/  LDS.128 R32, [R3+0x800] ;  /* 0x0008000003207984 */ /* 0x000e620000000c00 */
[----:B------:R-:W-:-:S02]  /*3f8d0*/  IMAD.MOV.U32 R28, RZ, RZ, R204 ;  /* 0x000000ffff1c7224 */ /* 0x000fc400078e00cc */
[----:B------:R-:W-:Y:S01]  /*3f8e0*/  IMAD.MOV.U32 R29, RZ, RZ, R205 ;  /* 0x000000ffff1d7224 */ /* 0x000fe200078e00cd */
[----:B------:R-:W-:Y:S06]  /*3f8f0*/  BAR.SYNC.DEFER_BLOCKING 0x0 ;  /* 0x0000000000007b1d */ /* 0x000fec0000010000 */
[----:B------:R-:W-:Y:S04]  /*3f900*/  STL.64 [R1+0xb80], R44 ;  /* 0x000b802c01007387 */ /* 0x000fe80000100a00 */
[----:B------:R-:W-:Y:S04]  /*3f910*/  STL.64 [R1+0xb88], R46 ;  /* 0x000b882e01007387 */ /* 0x000fe80000100a00 */
[----:B-1----:R-:W-:Y:S04]  /*3f920*/  STL.64 [R1+0x310], R40 ;  /* 0x0003102801007387 */ /* 0x002fe80000100a00 */
[----:B------:R-:W-:Y:S04]  /*3f930*/  STL.64 [R1+0x318], R42 ;  /* 0x0003182a01007387 */ /* 0x000fe80000100a00 */
[----:B------:R-:W-:Y:S04]  /*3f940*/  STL.64 [R1+0xbb0], R32 ;  /* 0x000bb02001007387 */ /* 0x000fe80000100a00 */
[----:B------:R-:W-:Y:S04]  /*3f950*/  STL.64 [R1+0xbb8], R34 ;  /* 0x000bb82201007387 */ /* 0x000fe80000100a00 */
[----:B--2---:R1:W-:Y:S04]  /*3f960*/  STS.128 [R0], R28 ;  /* 0x0000001c00007388 */ /* 0x0043e80000000c00 */
[----:B-1----:R-:W2:Y:S04]  /*3f970*/  LDL.LU R30, [R1+0x8] ;  /* 0x00000800011e7983 */ /* 0x002ea80000300800 */
[----:B------:R-:W2:Y:S01]  /*3f980*/  LDL.LU R31, [R1+0xc] ;  /* 0x00000c00011f7983 */ /* 0x000ea20000300800 */
[----:B------:R-:W-:-:S02]  /*3f990*/  IMAD.MOV.U32 R4, RZ, RZ, R52 ;  /* 0x000000ffff047224 */ /* 0x000fc400078e0034 */
[----:B------:R-:W-:-:S05]  /*3f9a0*/  IMAD.MOV.U32 R5, RZ, RZ, R53 ;  /* 0x000000ffff057224 */ /* 0x000fca00078e0035 */
[----:B---3--:R1:W-:Y:S02]  /*3f9b0*/  STS.128 [R0+0x200], R4 ;  /* 0x0002000400007388 */ /* 0x0083e40000000c00 */
[----:B-1----:R-:W-:Y:S02]  /*3f9c0*/  IMAD.MOV.U32 R6, RZ, RZ, R16 ;  /* 0x000000ffff067224 */ /* 0x002fe400078e0010 */
[----:B------:R-:W-:Y:S01]  /*3f9d0*/  IMAD.MOV.U32 R7, RZ, RZ, R17 ;  /* 0x000000ffff077224 */ /* 0x000fe200078e0011 */
[----:B------:R-:W-:Y:S01]  /*3f9e0*/  MOV R17, R23 ;  /* 0x0000001700117202 */ /* 0x000fe20000000f00 */
[----:B------:R-:W-:Y:S01]  /*3f9f0*/  IMAD.MOV.U32 R16, RZ, RZ, R22 ;  /* 0x000000ffff107224 */ /* 0x000fe200078e0016 */
[----:B------:R-:W-:Y:S01]  /*3fa00*/  MOV R5, R21 ;  /* 0x0000001500057202 */ /* 0x000fe20000000f00 */
[----:B------:R-:W-:Y:S02]  /*3fa10*/  IMAD.MOV.U32 R4, RZ, RZ, R20 ;  /* 0x000000ffff047224 */ /* 0x000fe400078e0014 */
[----:B------:R-:W3:Y:S04]  /*3fa20*/  LDL.LU R20, [R1+0xcc0] ;  /* 0x000cc00001147983 */ /* 0x000ee80000300800 */
[----:B------:R-:W3:Y:S04]  /*3fa30*/  LDL.LU R21, [R1+0xcc4] ;  /* 0x000cc40001157983 */ /* 0x000ee80000300800 */
[----:B------:R-:W3:Y:S04]  /*3fa40*/  LDL.LU R22, [R1+0xde0] ;  /* 0x000de00001167983 */ /* 0x000ee80000300800 */
[----:B------:R1:W-:Y:S04]  /*3fa50*/  STS.128 [R0+0x680], R16 ;  /* 0x0006801000007388 */ /* 0x0003e80000000c00 */
[----:B------:R-:W3:Y:S04]  /*3fa60*/  LDL.LU R23, [R1+0xde4] ;  /* 0x000de40001177983 */ /* 0x000ee80000300800 */
[----:B-1----:R-:W3:Y:S04]  /*3fa70*/  LDL.LU R16, [R1+0xcc8] ;  /* 0x000cc80001107983 */ /* 0x002ee80000300800 */
[----:B------:R-:W3:Y:S04]  /*3fa80*/  LDL.LU R17, [R1+0xccc] ;  /* 0x000ccc0001117983 */ /* 0x000ee80000300800 */
[----:B------:R-:W3:Y:S04]  /*3fa90*/  LDL.LU R18, [R1+0xde8] ;  /* 0x000de80001127983 */ /* 0x000ee80000300800 */
[----:B------:R-:W3:Y:S01]  /*3faa0*/  LDL.LU R19, [R1+0xdec] ;  /* 0x000dec0001137983 */ /* 0x000ee20000300800 */
[----:B------:R-:W-:Y:S01]  /*3fab0*/  IMAD.MOV.U32 R24, RZ, RZ, R206 ;  /* 0x000000ffff187224 */ /* 0x000fe200078e00ce */
[----:B------:R-:W-:Y:S01]  /*3fac0*/  MOV R25, R207 ;  /* 0x000000cf00197202 */ /* 0x000fe20000000f00 */
[----:B------:R-:W-:Y:S01]  /*3fad0*/  IMAD.MOV.U32 R28, RZ, RZ, R54 ;  /* 0x000000ffff1c7224 */ /* 0x000fe200078e0036 */
[----:B------:R-:W-:-:S03]  /*3fae0*/  MOV R29, R55 ;  /* 0x00000037001d7202 */ /* 0x000fc60000000f00 */
[----:B----4-:R1:W-:Y:S04]  /*3faf0*/  STS.128 [R0+0x80], R24 ;  /* 0x0000801800007388 */ /* 0x0103e80000000c00 */
[----:B------:R4:W-:Y:S01]  /*3fb00*/  STS.128 [R0+0x600], R4 ;  /* 0x0006000400007388 */ /* 0x0009e20000000c00 */
[----:B-1----:R-:W-:Y:S01]  /*3fb10*/  IMAD.MOV.U32 R26, RZ, RZ, R244 ;  /* 0x000000ffff1a7224 */ /* 0x002fe200078e00f4 */
[----:B------:R-:W-:Y:S01]  /*3fb20*/  MOV R27, R245 ;  /* 0x000000f5001b7202 */ /* 0x000fe20000000f00 */
[----:B------:R-:W-:Y:S02]  /*3fb30*/  IMAD.MOV.U32 R24, RZ, RZ, R36 ;  /* 0x000000ffff187224 */ /* 0x000fe400078e0024 */
[----:B------:R-:W-:Y:S01]  /*3fb40*/  IMAD.MOV.U32 R25, RZ, RZ, R37 ;  /* 0x000000ffff197224 */ /* 0x000fe200078e0025 */
[----:B----4-:R-:W2:Y:S01]  /*3fb50*/  LDL.LU R4, [R1+0xbd0] ;  /* 0x000bd00001047983 */ /* 0x010ea20000300800 */
[----:B------:R-:W-:-:S02]  /*3fb60*/  IMAD.MOV.U32 R244, RZ, RZ, R38 ;  /* 0x000000fffff47224 */ /* 0x000fc400078e0026 */
[----:B------:R-:W-:Y:S01]  /*3fb70*/  IMAD.MOV.U32 R245, RZ, RZ, R39 ;  /* 0x000000fffff57224 */ /* 0x000fe200078e0027 */
[----:B------:R-:W-:Y:S04]  /*3fb80*/  STS.128 [R0+0x400], R24 ;  /* 0x0004001800007388 */ /* 0x000fe80000000c00 */
[----:B------:R-:W-:Y:S04]  /*3fb90*/  STS.128 [R0+0x480], R244 ;  /* 0x000480f400007388 */ /* 0x000fe80000000c00 */
[----:B------:R-:W2:Y:S04]  /*3fba0*/  LDL.LU R5, [R1+0xbd4] ;  /* 0x000bd40001057983 */ /* 0x000ea80000300800 */
[----:B------:R-:W2:Y:S04]  /*3fbb0*/  LDL.LU R6, [R1+0xc90] ;  /* 0x000c900001067983 */ /* 0x000ea80000300800 */
[----:B------:R-:W2:Y:S04]  /*3fbc0*/  LDL.LU R7, [R1+0xc94] ;  /* 0x000c940001077983 */ /* 0x000ea80000300800 */
[----:B--2---:R-:W-:Y:S04]  /*3fbd0*/  STS.128 [R0+0x280], R28 ;  /* 0x0002801c00007388 */ /* 0x004fe80000000c00 */
[----:B------:R-:W-:Y:S06]  /*3fbe0*/  BAR.SYNC.DEFER_BLOCKING 0x0 ;  /* 0x0000000000007b1d */ /* 0x000fec0000010000 */
[----:B------:R-:W1:Y:S04]  /*3fbf0*/  LDS.128 R28, [R2] ;  /* 0x00000000021c7984 */ /* 0x000e680000000c00 */
[----:B------:R-:W2:Y:S04]  /*3fc00*/  LDS.128 R24, [R2+0x800] ;  /* 0x0008000002187984 */ /* 0x000ea80000000c00 */
[----:B------:R-:W2:Y:S04]  /*3fc10*/  LDS.128 R32, [R188] ;  /* 0x00000000bc207984 */ /* 0x000ea80000000c00 */
[----:B-1----:R-:W-:Y:S04]  /*3fc20*/  STL.64 [R1], R28 ;  /* 0x0000001c01007387 */ /* 0x002fe80000100a00 */
        /* <DEDUP_REMOVED lines=54> */
[----:B----4-:R-:W-:Y:S04]  /*3ff90*/  STS.128 [R0+0x280], R28 ;  /* 0x0002801c00007388 */ /* 0x010fe80000000c00 */
[----:B------:R-:W-:Y:S04]  /*3ffa0*/  STS.128 [R0+0x400], R24 ;  /* 0x0004001800007388 */ /* 0x000fe80000000c00 */
[----:B------:R1:W-:Y:S04]  /*3ffb0*/  STS.128 [R0+0x680], R4 ;  /* 0x0006800400007388 */ /* 0x0003e80000000c00 */
        /* <DEDUP_REMOVED lines=157> */
[----:B------:R-:W-:Y:S04]  /*40990*/  STL.64 [R1+0xf8], R30 ;  /* 0x0000f81e01007387 */ /* 0x000fe80000100a00 */
[----:B------:R-:W-:Y:S04]  /*409a0*/  STL.64 [R1+0xc90], R24 ;  /* 0x000c901801007387 */ /* 0x000fe80000100a00 */
[----:B------:R1:W-:Y:S04]  /*409b0*/  STL.64 [R1+0xc98], R26 ;  /* 0x000c981a01007387 */ /* 0x0003e80000100a00 */
[----:B-1----:R-:W4:Y:S04]  /*409c0*/  LDL.LU R26, [R1+0xc8] ;  /* 0x0000c800011a7983 */ /* 0x002f280000300800 */
[----:B------:R-:W4:Y:S04]  /*409d0*/  LDL.LU R27, [R1+0xcc] ;  /* 0x0000cc00011b7983 */ /* 0x000f280000300800 */
[----:B--2---:R1:W-:Y:S04]  /*409e0*/  STS.128 [R0], R20 ;  /* 0x0000001400007388 */ /* 0x0043e80000000c00 */
[----:B-1----:R-:W2:Y:S04]  /*409f0*/  LDL.LU R22, [R1+0xb0] ;  /* 0x0000b00001167983 */ /* 0x002ea80000300800 */
[----:B------:R-:W2:Y:S04]  /*40a00*/  LDL.LU R23, [R1+0xb4] ;  /* 0x0000b40001177983 */ /* 0x000ea80000300800 */
[----:B---3--:R1:W-:Y:S04]  /*40a10*/  STS.128 [R0+0x80], R16 ;  /* 0x0000801000007388 */ /* 0x0083e80000000c00 */
[----:B-1----:R-:W3:Y:S04]  /*40a20*/  LDL.LU R18, [R1+0xb8] ;  /* 0x0000b80001127983 */ /* 0x002ee80000300800 */
[----:B------:R-:W3:Y:S01]  /*40a30*/  LDL.LU R19, [R1+0xbc] ;  /* 0x0000bc0001137983 */ /* 0x000ee20000300800 */
[----:B------:R-:W-:-:S02]  /*40a40*/  IMAD.MOV.U32 R4, RZ, RZ, R248 ;  /* 0x000000ffff047224 */ /* 0x000fc400078e00f8 */
[----:B------:R-:W-:-:S05]  /*40a50*/  IMAD.MOV.U32 R5, RZ, RZ, R249 ;  /* 0x000000ffff057224 */ /* 0x000fca00078e00f9 */
[----:B------:R1:W-:Y:S02]  /*40a60*/  STS.128 [R0+0x200], R4 ;  /* 0x0002000400007388 */ /* 0x0003e40000000c00 */
[----:B-1----:R-:W-:Y:S01]  /*40a70*/  IMAD.MOV.U32 R4, RZ, RZ, R12 ;  /* 0x000000ffff047224 */ /* 0x002fe200078e000c */
[----:B------:R-:W-:Y:S01]  /*40a80*/  MOV R7, R9 ;  /* 0x0000000900077202 */ /* 0x000fe20000000f00 */
[----:B------:R-:W-:Y:S01]  /*40a90*/  IMAD.MOV.U32 R6, RZ, RZ, R8 ;  /* 0x000000ffff067224 */ /* 0x000fe200078e0008 */
[----:B------:R-:W3:Y:S01]  /*40aa0*/  LDL.LU R12, [R1+0xe90] ;  /* 0x000e9000010c7983 */ /* 0x000ee20000300800 */
[----:B------:R-:W-:Y:S02]  /*40ab0*/  IMAD.MOV.U32 R5, RZ, RZ, R13 ;  /* 0x000000ffff057224 */ /* 0x000fe400078e000d */
[----:B------:R-:W-:Y:S01]  /*40ac0*/  IMAD.MOV.U32 R8, RZ, RZ, R14 ;  /* 0x000000ffff087224 */ /* 0x000fe200078e000e */
[----:B------:R-:W3:Y:S01]  /*40ad0*/  LDL.LU R13, [R1+0xe94] ;  /* 0x000e9400010d7983 */ /* 0x000ee20000300800 */
[----:B------:R-:W-:-:S03]  /*40ae0*/  IMAD.MOV.U32 R9, RZ, RZ, R15 ;  /* 0x000000ffff097224 */ /* 0x000fc600078e000f */
[----:B------:R-:W3:Y:S04]  /*40af0*/  LDL.LU R14, [R1+0xfa0] ;  /* 0x000fa000010e7983 */ /* 0x000ee80000300800 */
[----:B------:R-:W3:Y:S04]  /*40b00*/  LDL.LU R15, [R1+0xfa4] ;  /* 0x000fa400010f7983 */ /* 0x000ee80000300800 */
[----:B------:R1:W-:Y:S04]  /*40b10*/  STS.128 [R0+0x680], R8 ;  /* 0x0006800800007388 */ /* 0x0003e80000000c00 */
[----:B------:R1:W-:Y:S04]  /*40b20*/  STS.128 [R0+0x600], R4 ;  /* 0x0006000400007388 */ /* 0x0003e80000000c00 */
[----:B-1----:R-:W3:Y:S04]  /*40b30*/  LDL.LU R8, [R1+0xe98] ;  /* 0x000e980001087983 */ /* 0x002ee80000300800 */
[----:B------:R-:W3:Y:S04]  /*40b40*/  LDL.LU R9, [R1+0xe9c] ;  /* 0x000e9c0001097983 */ /* 0x000ee80000300800 */
[----:B------:R-:W3:Y:S04]  /*40b50*/  LDL.LU R10, [R1+0xfa8] ;  /* 0x000fa800010a7983 */ /* 0x000ee80000300800 */
[----:B------:R-:W3:Y:S04]  /*40b60*/  LDL.LU R11, [R1+0xfac] ;  /* 0x000fac00010b7983 */ /* 0x000ee80000300800 */
[----:B------:R-:W3:Y:S04]  /*40b70*/  LDL.LU R4, [R1+0xdc0] ;  /* 0x000dc00001047983 */ /* 0x000ee80000300800 */
[----:B------:R-:W3:Y:S04]  /*40b80*/  LDL.LU R5, [R1+0xdc4] ;  /* 0x000dc40001057983 */ /* 0x000ee80000300800 */
[----:B------:R-:W3:Y:S04]  /*40b90*/  LDL.LU R6, [R1+0xe80] ;  /* 0x000e800001067983 */ /* 0x000ee80000300800 */
[----:B------:R-:W3:Y:S01]  /*40ba0*/  LDL.LU R7, [R1+0xe84] ;  /* 0x000e840001077983 */ /* 0x000ee20000300800 */
[----:B------:R-:W-:Y:S01]  /*40bb0*/  IMAD.MOV.U32 R24, RZ, RZ, R250 ;  /* 0x000000ffff187224 */ /* 0x000fe200078e00fa */
[----:B------:R-:W-:Y:S01]  /*40bc0*/  MOV R25, R251 ;  /* 0x000000fb00197202 */ /* 0x000fe20000000f00 */
[----:B------:R-:W-:Y:S01]  /*40bd0*/  IMAD.MOV.U32 R20, RZ, RZ, R236 ;  /* 0x000000ffff147224 */ /* 0x000fe200078e00ec */
[----:B------:R-:W-:Y:S01]  /*40be0*/  MOV R17, R239 ;  /* 0x000000ef00117202 */ /* 0x000fe20000000f00 */
[----:B------:R-:W-:-:S02]  /*40bf0*/  IMAD.MOV.U32 R21, RZ, RZ, R237 ;  /* 0x000000ffff157224 */ /* 0x000fc400078e00ed */
[----:B------:R-:W-:Y:S01]  /*40c00*/  IMAD.MOV.U32 R16, RZ, RZ, R238 ;  /* 0x000000ffff107224 */ /* 0x000fe200078e00ee */
[----:B----4-:R-:W-:Y:S04]  /*40c10*/  STS.128 [R0+0x280], R24 ;  /* 0x0002801800007388 */ /* 0x010fe80000000c00 */
[----:B--2---:R-:W-:Y:S04]  /*40c20*/  STS.128 [R0+0x400], R20 ;  /* 0x0004001400007388 */ /* 0x004fe80000000c00 */
[----:B---3--:R-:W-:Y:S04]  /*40c30*/  STS.128 [R0+0x480], R16 ;  /* 0x0004801000007388 */ /* 0x008fe80000000c00 */
[----:B------:R-:W-:Y:S06]  /*40c40*/  BAR.SYNC.DEFER_BLOCKING 0x0 ;  /* 0x0000000000007b1d */ /* 0x000fec0000010000 */
[----:B------:R-:W1:Y:S04]  /*40c50*/  LDS.128 R248, [R2] ;  /* 0x0000000002f87984 */ /* 0x000e680000000c00 */
[----:B------:R-:W2:Y:S04]  /*40c60*/  LDS.128 R16, [R2+0x800] ;  /* 0x0008000002107984 */ /* 0x000ea80000000c00 */
[----:B------:R-:W3:Y:S04]  /*40c70*/  LDS.128 R24, [R188] ;  /* 0x00000000bc187984 */ /* 0x000ee80000000c00 */
[----:B------:R-:W4:Y:S04]  /*40c80*/  LDS.128 R20, [R188+0x800] ;  /* 0x00080000bc147984 */ /* 0x000f280000000c00 */
[----:B-1----:R-:W-:Y:S04]  /*40c90*/  STL [R1+0x1b48], R248 ;  /* 0x001b48f801007387 */ /* 0x002fe80000100800 */
[----:B------:R-:W-:Y:S04]  /*40ca0*/  STL [R1+0x1b44], R249 ;  /* 0x001b44f901007387 */ /* 0x000fe80000100800 */
[----:B------:R-:W-:Y:S04]  /*40cb0*/  STL [R1+0x1b3c], R250 ;  /* 0x001b3cfa01007387 */ /* 0x000fe80000100800 */
[----:B------:R-:W-:Y:S04]  /*40cc0*/  STL [R1+0x1b38], R251 ;  /* 0x001b38fb01007387 */ /* 0x000fe80000100800 */
[----:B--2---:R-:W-:Y:S04]  /*40cd0*/  STL.64 [R1+0xb0], R16 ;  /* 0x0000b01001007387 */ /* 0x004fe80000100a00 */
[----:B------:R-:W-:Y:S04]  /*40ce0*/  STL.64 [R1+0xb8], R18 ;  /* 0x0000b81201007387 */ /* 0x000fe80000100a00 */
[----:B------:R-:W1:Y:S04]  /*40cf0*/  LDS.128 R16, [R196] ;  /* 0x00000000c4107984 */ /* 0x000e680000000c00 */
[----:B---3--:R-:W-:Y:S04]  /*40d00*/  STL.64 [R1+0x10], R24 ;  /* 0x0000101801007387 */ /* 0x008fe80000100a00 */
[----:B------:R-:W-:Y:S04]  /*40d10*/  STL.64 [R1+0x18], R26 ;  /* 0x0000181a01007387 */ /* 0x000fe80000100a00 */
[----:B----4-:R-:W-:Y:S04]  /*40d20*/  STL.64 [R1+0xc0], R20 ;  /* 0x0000c01401007387 */ /* 0x010fe80000100a00 */
[----:B------:R-:W-:Y:S04]  /*40d30*/  STL.64 [R1+0xc8], R22 ;  /* 0x0000c81601007387 */ /* 0x000fe80000100a00 */
[----:B------:R-:W2:Y:S04]  /*40d40*/  LDS.128 R24, [R196+0x800] ;  /* 0x00080000c4187984 */ /* 0x000ea80000000c00 */
[----:B------:R-:W3:Y:S04]  /*40d50*/  LDS.128 R20, [R3] ;  /* 0x0000000003147984 */ /* 0x000ee80000000c00 */
[----:B-1----:R-:W-:Y:S04]  /*40d60*/  STL.64 [R1+0x50], R16 ;  /* 0x0000501001007387 */ /* 0x002fe80000100a00 */
[----:B------:R-:W-:Y:S04]  /*40d70*/  STL.64 [R1+0x58], R18 ;  /* 0x0000581201007387 */ /* 0x000fe80000100a00 */
[----:B------:R-:W1:Y:S04]  /*40d80*/  LDS.128 R16, [R3+0x800] ;  /* 0x0008000003107984 */ /* 0x000e680000000c00 */
[----:B------:R-:W-:Y:S06]  /*40d90*/  BAR.SYNC.DEFER_BLOCKING 0x0 ;  /* 0x0000000000007b1d */ /* 0x000fec0000010000 */
[----:B--2---:R-:W-:Y:S04]  /*40da0*/  STL.64 [R1+0x390], R24 ;  /* 0x0003901801007387 */ /* 0x004fe80000100a00 */
[----:B------:R-:W-:Y:S04]  /*40db0*/  STL.64 [R1+0x398], R26 ;  /* 0x0003981a01007387 */ /* 0x000fe80000100a00 */
[----:B---3--:R2:W-:Y:S04]  /*40dc0*/  STL.64 [R1+0x70], R20 ;  /* 0x0000701401007387 */ /* 0x0085e80000100a00 */
[----:B------:R3:W-:Y:S01]  /*40dd0*/  STL.64 [R1+0x78], R22 ;  /* 0x0000781601007387 */ /* 0x0007e20000100a00 */
[----:B-1----:R-:W-:Y:S01]  /*40de0*/  MOV R251, R17 ;  /* 0x0000001100fb7202 */ /* 0x002fe20000000f00 */
[----:B------:R-:W-:-:S02]  /*40df0*/  IMAD.MOV.U32 R250, RZ, RZ, R16 ;  /* 0x000000fffffa7224 */ /* 0x000fc400078e0010 */
[----:B------:R1:W-:Y:S04]  /*40e00*/  STL.64 [R1+0x548], R18 ;  /* 0x0005481201007387 */ /* 0x0003e80000100a00 */
[----:B------:R-:W-:Y:S04]  /*40e10*/  STL [R1+0x1b4c], R251 ;  /* 0x001b4cfb01007387 */ /* 0x000fe80000100800 */
[----:B------:R-:W-:Y:S04]  /*40e20*/  STL [R1+0x1b40], R250 ;  /* 0x001b40fa01007387 */ /* 0x000fe80000100800 */
[----:B--2---:R-:W2:Y:S04]  /*40e30*/  LDL.LU R20, [R1+0xdc8] ;  /* 0x000dc80001147983 */ /* 0x004ea80000300800 */
[----:B------:R-:W2:Y:S04]  /*40e40*/  LDL.LU R21, [R1+0xdcc] ;  /* 0x000dcc0001157983 */ /* 0x000ea80000300800 */
[----:B---3--:R-:W2:Y:S04]  /*40e50*/  LDL.LU R22, [R1+0xe88] ;  /* 0x000e880001167983 */ /* 0x008ea80000300800 */
[----:B------:R-:W2:Y:S04]  /*40e60*/  LDL.LU R23, [R1+0xe8c] ;  /* 0x000e8c0001177983 */ /* 0x000ea80000300800 */
[----:B------:R-:W3:Y:S04]  /*40e70*/  LDL.LU R16, [R1+0xc70] ;  /* 0x000c700001107983 */ /* 0x000ee80000300800 */
[----:B------:R-:W3:Y:S04]  /*40e80*/  LDL.LU R17, [R1+0xc74] ;  /* 0x000c740001117983 */ /* 0x000ee80000300800 */
[----:B-1----:R-:W3:Y:S04]  /*40e90*/  LDL.LU R18, [R1+0xd70] ;  /* 0x000d700001127983 */ /* 0x002ee80000300800 */
[----:B------:R1:W-:Y:S04]  /*40ea0*/  STS.128 [R0], R12 ;  /* 0x0000000c00007388 */ /* 0x0003e80000000c00 */
[----:B------:R-:W3:Y:S04]  /*40eb0*/  LDL.LU R19, [R1+0xd74] ;  /* 0x000d740001137983 */ /* 0x000ee80000300800 */
[----:B------:R4:W-:Y:S04]  /*40ec0*/  STS.128 [R0+0x80], R8 ;  /* 0x0000800800007388 */ /* 0x0009e80000000c00 */
[----:B-1----:R-:W2:Y:S04]  /*40ed0*/  LDL.LU R12, [R1+0xc78] ;  /* 0x000c7800010c7983 */ /* 0x002ea80000300800 */
[----:B------:R-:W2:Y:S04]  /*40ee0*/  LDL.LU R13, [R1+0xc7c] ;  /* 0x000c7c00010d7983 */ /* 0x000ea80000300800 */
[----:B------:R-:W2:Y:S04]  /*40ef0*/  LDL.LU R14, [R1+0xd78] ;  /* 0x000d7800010e7983 */ /* 0x000ea80000300800 */
[----:B------:R-:W2:Y:S04]  /*40f00*/  LDL.LU R15, [R1+0xd7c] ;  /* 0x000d7c00010f7983 */ /* 0x000ea80000300800 */
[----:B----4-:R-:W4:Y:S04]  /*40f10*/  LDL.LU R8, [R1+0xad0] ;  /* 0x000ad00001087983 */ /* 0x010f280000300800 */
[----:B------:R-:W4:Y:S04]  /*40f20*/  LDL.LU R9, [R1+0xad4] ;  /* 0x000ad40001097983 */ /* 0x000f280000300800 */
[----:B------:R-:W4:Y:S04]  /*40f30*/  LDL.LU R10, [R1+0xc50] ;  /* 0x000c5000010a7983 */ /* 0x000f280000300800 */
[----:B------:R1:W-:Y:S04]  /*40f40*/  STS.128 [R0+0x200], R4 ;  /* 0x0002000400007388 */ /* 0x0003e80000000c00 */
[----:B------:R-:W4:Y:S04]  /*40f50*/  LDL.LU R11, [R1+0xc54] ;  /* 0x000c5400010b7983 */ /* 0x000f280000300800 */
        /* <DEDUP_REMOVED lines=9> */
[----:B----4-:R1:W-:Y:S04]  /*40ff0*/  STS.128 [R0+0x600], R8 ;  /* 0x0006000800007388 */ /* 0x0103e80000000c00 */
[----:B---3--:R3:W-:Y:S04]  /*41000*/  STS.128 [R0+0x680], R4 ;  /* 0x0006800400007388 */ /* 0x0087e80000000c00 */
[----:B-1----:R-:W4:Y:S04]  /*41010*/  LDL.LU R8, [R1+0x8c8] ;  /* 0x0008c80001087983 */ /* 0x002f280000300800 */
[----:B------:R-:W4:Y:S04]  /*41020*/  LDL.LU R9, [R1+0x8cc] ;  /* 0x0008cc0001097983 */ /* 0x000f280000300800 */
[----:B------:R-:W4:Y:S04]  /*41030*/  LDL.LU R10, [R1+0xa78] ;  /* 0x000a7800010a7983 */ /* 0x000f280000300800 */
[----:B------:R-:W4:Y:S04]  /*41040*/  LDL.LU R11, [R1+0xa7c] ;  /* 0x000a7c00010b7983 */ /* 0x000f280000300800 */
[----:B---3--:R-:W4:Y:S04]  /*41050*/  LDL.LU R4, [R1+0x710] ;  /* 0x0007100001047983 */ /* 0x008f280000300800 */
[----:B------:R-:W4:Y:S04]  /*41060*/  LDL.LU R5, [R1+0x714] ;  /* 0x0007140001057983 */ /* 0x000f280000300800 */
[----:B------:R-:W4:Y:S04]  /*41070*/  LDL.LU R6, [R1+0x890] ;  /* 0x0008900001067983 */ /* 0x000f280000300800 */
[----:B------:R-:W4:Y:S04]  /*41080*/  LDL.LU R7, [R1+0x894] ;  /* 0x0008940001077983 */ /* 0x000f280000300800 */
[----:B------:R-:W-:Y:S04]  /*41090*/  STS.128 [R0+0x280], R20 ;  /* 0x0002801400007388 */ /* 0x000fe80000000c00 */
[----:B------:R-:W-:Y:S04]  /*410a0*/  STS.128 [R0+0x400], R16 ;  /* 0x0004001000007388 */ /* 0x000fe80000000c00 */
[----:B------:R-:W-:Y:S06]  /*410b0*/  BAR.SYNC.DEFER_BLOCKING 0x0 ;  /* 0x0000000000007b1d */ /* 0x000fec0000010000 */
        /* <DEDUP_REMOVED lines=25> */
[----:B-1----:R-:W3:Y:S04]  /*41250*/  LDL.LU R20, [R1+0x718] ;  /* 0x0007180001147983 */ /* 0x002ee80000300800 */
[----:B------:R-:W3:Y:S04]  /*41260*/  LDL.LU R21, [R1+0x71c] ;  /* 0x00071c0001157983 */ /* 0x000ee80000300800 */
[----:B------:R-:W3:Y:S04]  /*41270*/  LDL.LU R22, [R1+0x898] ;  /* 0x0008980001167983 */ /* 0x000ee80000300800 */
[----:B------:R-:W3:Y:S04]  /*41280*/  LDL.LU R23, [R1+0x89c] ;  /* 0x00089c0001177983 */ /* 0x000ee80000300800 */
[----:B------:R-:W3:Y:S04]  /*41290*/  LDL.LU R16, [R1+0x5b0] ;  /* 0x0005b00001107983 */ /* 0x000ee80000300800 */
[----:B------:R-:W3:Y:S04]  /*412a0*/  LDL.LU R17, [R1+0x5b4] ;  /* 0x0005b40001117983 */ /* 0x000ee80000300800 */
[----:B------:R-:W3:Y:S04]  /*412b0*/  LDL.LU R18, [R1+0x6d0] ;  /* 0x0006d00001127983 */ /* 0x000ee80000300800 */
[----:B------:R-:W3:Y:S04]  /*412c0*/  LDL.LU R19, [R1+0x6d4] ;  /* 0x0006d40001137983 */ /* 0x000ee80000300800 */
[----:B--2---:R1:W-:Y:S04]  /*412d0*/  STS.128 [R0], R12 ;  /* 0x0000000c00007388 */ /* 0x0043e80000000c00 */
[----:B-1----:R-:W2:Y:S04]  /*412e0*/  LDL.LU R12, [R1+0x5b8] ;  /* 0x0005b800010c7983 */ /* 0x002ea80000300800 */
[----:B------:R-:W2:Y:S04]  /*412f0*/  LDL.LU R13, [R1+0x5bc] ;  /* 0x0005bc00010d7983 */ /* 0x000ea80000300800 */
[----:B------:R-:W2:Y:S04]  /*41300*/  LDL.LU R14, [R1+0x6d8] ;  /* 0x0006d800010e7983 */ /* 0x000ea80000300800 */
[----:B------:R-:W2:Y:S04]  /*41310*/  LDL.LU R15, [R1+0x6dc] ;  /* 0x0006dc00010f7983 */ /* 0x000ea80000300800 */
[----:B----4-:R1:W-:Y:S04]  /*41320*/  STS.128 [R0+0x80], R8 ;  /* 0x0000800800007388 */ /* 0x0103e80000000c00 */
[----:B-1----:R-:W4:Y:S04]  /*41330*/  LDL.LU R8, [R1+0x490] ;  /* 0x0004900001087983 */ /* 0x002f280000300800 */
        /* <DEDUP_REMOVED lines=17> */
[----:B---3--:R1:W-:Y:S04]  /*41450*/  STS.128 [R0+0x680], R4 ;  /* 0x0006800400007388 */ /* 0x0083e80000000c00 */
[----:B------:R-:W4:Y:S04]  /*41460*/  LDL.LU R11, [R1+0x4bc] ;  /* 0x0004bc00010b7983 */ /* 0x000f280000300800 */
[----:B-1----:R-:W4:Y:S04]  /*41470*/  LDL.LU R4, [R1+0x2c0] ;  /* 0x0002c00001047983 */ /* 0x002f280000300800 */
        /* <DEDUP_REMOVED lines=113> */
[----:B------:R1:W-:Y:S04]  /*41b90*/  STS.128 [R0+0x200], R4 ;  /* 0x0002000400007388 */ /* 0x0003e80000000c00 */
[----:B-1----:R-:W3:Y:S04]  /*41ba0*/  LDL.LU R6, [R1+0x158] ;  /* 0x0001580001067983 */ /* 0x002ee80000300800 */
[----:B------:R-:W3:Y:S01]  /*41bb0*/  LDL.LU R7, [R1+0x15c] ;  /* 0x00015c0001077983 */ /* 0x000ee20000300800 */
[----:B------:R-:W-:-:S02]  /*41bc0*/  IMAD.MOV.U32 R8, RZ, RZ, R128 ;  /* 0x000000ffff087224 */ /* 0x000fc400078e0080 */
[----:B------:R-:W-:Y:S01]  /*41bd0*/  IMAD.MOV.U32 R9, RZ, RZ, R129 ;  /* 0x000000ffff097224 */ /* 0x000fe200078e0081 */
[----:B------:R-:W-:Y:S01]  /*41be0*/  MOV R5, R131 ;  /* 0x0000008300057202 */ /* 0x000fe20000000f00 */
[----:B------:R-:W-:Y:S01]  /*41bf0*/  IMAD.MOV.U32 R4, RZ, RZ, R130 ;  /* 0x000000ffff047224 */ /* 0x000fe200078e0082 */
        /* <DEDUP_REMOVED lines=181> */
[----:B--2---:R-:W2:Y:S04]  /*42750*/  LDL.LU R18, [R1+0x590] ;  /* 0x0005900001127983 */ /* 0x004ea80000300800 */
[----:B------:R1:W-:Y:S04]  /*42760*/  STS.128 [R0], R12 ;  /* 0x0000000c00007388 */ /* 0x0003e80000000c00 */
[----:B------:R-:W2:Y:S04]  /*42770*/  LDL.LU R19, [R1+0x594] ;  /* 0x0005940001137983 */ /* 0x000ea80000300800 */
        /* <DEDUP_REMOVED lines=86> */
[----:B-1----:R-:W3:Y:S04]  /*42ce0*/  LDL.LU R8, [R1+0x1278] ;  /* 0x0012780001087983 */ /* 0x002ee80000300800 */
[----:B------:R-:W3:Y:S04]  /*42cf0*/  LDL.LU R9, [R1+0x127c] ;  /* 0x00127c0001097983 */ /* 0x000ee80000300800 */
[----:B------:R-:W3:Y:S04]  /*42d00*/  LDL.LU R10, [R1+0x1268] ;  /* 0x00126800010a7983 */ /* 0x000ee80000300800 */
[----:B---3--:R1:W-:Y:S04]  /*42d10*/  STS.128 [R0+0x680], R4 ;  /* 0x0006800400007388 */ /* 0x0083e80000000c00 */
[----:B------:R-:W3:Y:S04]  /*42d20*/  LDL.LU R11, [R1+0x126c] ;  /* 0x00126c00010b7983 */ /* 0x000ee80000300800 */
[----:B-1----:R-:W3:Y:S04]  /*42d30*/  LDL.LU R4, [R1+0x11c0] ;  /* 0x0011c00001047983 */ /* 0x002ee80000300800 */
[----:B------:R-:W3:Y:S04]  /*42d40*/  LDL.LU R5, [R1+0x11c4] ;  /* 0x0011c40001057983 */ /* 0x000ee80000300800 */
[----:B------:R-:W3:Y:S04]  /*42d50*/  LDL.LU R6, [R1+0x11b0] ;  /* 0x0011b00001067983 */ /* 0x000ee80000300800 */
[----:B------:R-:W3:Y:S04]  /*42d60*/  LDL.LU R7, [R1+0x11b4] ;  /* 0x0011b40001077983 */ /* 0x000ee80000300800 */
[----:B------:R-:W-:Y:S04]  /*42d70*/  STS.128 [R0+0x280], R20 ;  /* 0x0002801400007388 */ /* 0x000fe80000000c00 */
[----:B------:R-:W-:Y:S04]  /*42d80*/  STS.128 [R0+0x400], R16 ;  /* 0x0004001000007388 */ /* 0x000fe80000000c00 */
[----:B------:R-:W-:Y:S06]  /*42d90*/  BAR.SYNC.DEFER_BLOCKING 0x0 ;  /* 0x0000000000007b1d */ /* 0x000fec0000010000 */
[----:B------:R-:W1:Y:S04]  /*42da0*/  LDS.128 R244, [R2] ;  /* 0x0000000002f47984 */ /* 0x000e680000000c00 */
[----:B------:R-:W1:Y:S04]  /*42db0*/  LDS.128 R16, [R2+0x800] ;  /* 0x0008000002107984 */ /* 0x000e680000000c00 */
[----:B------:R-:W1:Y:S04]  /*42dc0*/  LDS.128 R24, [R188] ;  /* 0x00000000bc187984 */ /* 0x000e680000000c00 */
[----:B------:R-:W1:Y:S04]  /*42dd0*/  LDS.128 R20, [R188+0x800] ;  /* 0x00080000bc147984 */ /* 0x000e680000000c00 */
[----:B-1----:R-:W-:Y:S04]  /*42de0*/  STL [R1+0x1b34], R244 ;  /* 0x001b34f401007387 */ /* 0x002fe80000100800 */
[----:B------:R-:W-:Y:S04]  /*42df0*/  STL [R1+0x1b30], R245 ;  /* 0x001b30f501007387 */ /* 0x000fe80000100800 */
[----:B------:R-:W-:Y:S04]  /*42e00*/  STL [R1+0x1b2c], R246 ;  /* 0x001b2cf601007387 */ /* 0x000fe80000100800 */
[----:B------:R-:W-:Y:S04]  /*42e10*/  STL [R1+0x1b28], R247 ;  /* 0x001b28f701007387 */ /* 0x000fe80000100800 */
[----:B------:R-:W-:Y:S04]  /*42e20*/  STL.64 [R1+0x4c0], R16 ;  /* 0x0004c01001007387 */ /* 0x000fe80000100a00 */
[----:B------:R-:W-:Y:S04]  /*42e30*/  STL.64 [R1+0x4c8], R18 ;  /* 0x0004c81201007387 */ /* 0x000fe80000100a00 */
[----:B------:R-:W1:Y:S04]  /*42e40*/  LDS.128 R16, [R196] ;  /* 0x00000000c4107984 */ /* 0x000e680000000c00 */
[----:B------:R-:W-:Y:S04]  /*42e50*/  STL.64 [R1+0x370], R24 ;  /* 0x0003701801007387 */ /* 0x000fe80000100a00 */
[----:B------:R-:W-:Y:S04]  /*42e60*/  STL.64 [R1+0x378], R26 ;  /* 0x0003781a01007387 */ /* 0x000fe80000100a00 */
[----:B------:R-:W1:Y:S04]  /*42e70*/  LDS.128 R24, [R196+0x800] ;  /* 0x00080000c4187984 */ /* 0x000e680000000c00 */
[----:B------:R-:W-:Y:S04]  /*42e80*/  STL.64 [R1+0x4d0], R20 ;  /* 0x0004d01401007387 */ /* 0x000fe80000100a00 */
[----:B------:R-:W-:Y:S04]  /*42e90*/  STL.64 [R1+0x4d8], R22 ;  /* 0x0004d81601007387 */ /* 0x000fe80000100a00 */
[----:B------:R-:W1:Y:S04]  /*42ea0*/  LDS.128 R20, [R3] ;  /* 0x0000000003147984 */ /* 0x000e680000000c00 */
[----:B-1----:R-:W-:Y:S04]  /*42eb0*/  STL.64 [R1+0x3a0], R16 ;  /* 0x0003a01001007387 */ /* 0x002fe80000100a00 */
[----:B------:R-:W-:Y:S04]  /*42ec0*/  STL.64 [R1+0x3a8], R18 ;  /* 0x0003a81201007387 */ /* 0x000fe80000100a00 */
[----:B------:R-:W1:Y:S04]  /*42ed0*/  LDS.128 R16, [R3+0x800] ;  /* 0x0008000003107984 */ /* 0x000e680000000c00 */
[----:B------:R-:W-:Y:S06]  /*42ee0*/  BAR.SYNC.DEFER_BLOCKING 0x0 ;  /* 0x0000000000007b1d */ /* 0x000fec0000010000 */
[----:B------:R-:W-:Y:S04]  /*42ef0*/  STL.64 [R1+0x510], R24 ;  /* 0x0005101801007387 */ /* 0x000fe80000100a00 */
[----:B------:R-:W-:Y:S04]  /*42f00*/  STL.64 [R1+0x518], R26 ;  /* 0x0005181a01007387 */ /* 0x000fe80000100a00 */
[----:B------:R1:W-:Y:S04]  /*42f10*/  STL.64 [R1+0x3b0], R20 ;  /* 0x0003b01401007387 */ /* 0x0003e80000100a00 */
[----:B------:R1:W-:Y:S04]  /*42f20*/  STL.64 [R1+0x3b8], R22 ;  /* 0x0003b81601007387 */ /* 0x0003e80000100a00 */
[----:B-1----:R-:W-:Y:S04]  /*42f30*/  STL.64 [R1+0x658], R18 ;  /* 0x0006581201007387 */ /* 0x002fe80000100a00 */
        /* <DEDUP_REMOVED lines=13> */
[----:B------:R-:W3:Y:S04]  /*43010*/  LDL.LU R7, [R1+0x10ec] ;  /* 0x0010ec0001077983 */ /* 0x000ee80000300800 */
[----:B------:R1:W-:Y:S01]  /*43020*/  STS.128 [R0+0x80], R8 ;  /* 0x0000800800007388 */ /* 0x0003e20000000c00 */
[----:B------:R-:W-:-:S02]  /*43030*/  IMAD.MOV.U32 R246, RZ, RZ, R16 ;  /* 0x000000fffff67224 */ /* 0x000fc400078e0010 */
[----:B------:R-:W-:Y:S01]  /*43040*/  IMAD.MOV.U32 R247, RZ, RZ, R17 ;  /* 0x000000fffff77224 */ /* 0x000fe200078e0011 */
        /* <DEDUP_REMOVED lines=13> */
[----:B----4-:R-:W-:Y:S04]  /*43120*/  STS.128 [R0+0x280], R20 ;  /* 0x0002801400007388 */ /* 0x010fe80000000c00 */
[----:B--2---:R-:W-:Y:S04]  /*43130*/  STS.128 [R0+0x400], R12 ;  /* 0x0004000c00007388 */ /* 0x004fe80000000c00 */
[----:B------:R1:W-:Y:S04]  /*43140*/  STS.128 [R0+0x600], R8 ;  /* 0x0006000800007388 */ /* 0x0003e80000000c00 */
[----:B------:R-:W-:Y:S04]  /*43150*/  STS.128 [R0+0x680], R16 ;  /* 0x0006801000007388 */ /* 0x000fe80000000c00 */
[----:B------:R-:W-:Y:S06]  /*43160*/  BAR.SYNC.DEFER_BLOCKING 0x0 ;  /* 0x0000000000007b1d */ /* 0x000fec0000010000 */
[----:B-1----:R-:W2:Y:S04]  /*43170*/  LDL.LU R8, [R1+0xf88] ;  /* 0x000f880001087983 */ /* 0x002ea80000300800 */
[----:B------:R-:W2:Y:S04]  /*43180*/  LDL.LU R9, [R1+0xf8c] ;  /* 0x000f8c0001097983 */ /* 0x000ea80000300800 */
[----:B------:R-:W2:Y:S04]  /*43190*/  LDL.LU R10, [R1+0xf78] ;  /* 0x000f7800010a7983 */ /* 0x000ea80000300800 */
[----:B------:R-:W2:Y:S04]  /*431a0*/  LDL.LU R11, [R1+0xf7c] ;  /* 0x000f7c00010b7983 */ /* 0x000ea80000300800 */
[----:B------:R-:W4:Y:S04]  /*431b0*/  LDL.LU R12, [R1+0xe60] ;  /* 0x000e6000010c7983 */ /* 0x000f280000300800 */
[----:B------:R-:W1:Y:S04]  /*431c0*/  LDS.128 R16, [R2] ;  /* 0x0000000002107984 */ /* 0x000e680000000c00 */
[----:B------:R-:W4:Y:S04]  /*431d0*/  LDL.LU R13, [R1+0xe64] ;  /* 0x000e6400010d7983 */ /* 0x000f280000300800 */
[----:B------:R-:W4:Y:S04]  /*431e0*/  LDL.LU R14, [R1+0xe50] ;  /* 0x000e5000010e7983 */ /* 0x000f280000300800 */
[----:B------:R-:W4:Y:S04]  /*431f0*/  LDL.LU R15, [R1+0xe54] ;  /* 0x000e5400010f7983 */ /* 0x000f280000300800 */
[----:B------:R-:W-:Y:S04]  /*43200*/  LDS.128 R240, [R2+0x800] ;  /* 0x0008000002f07984 */ /* 0x000fe80000000c00 */
[----:B------:R-:W-:Y:S04]  /*43210*/  LDS.128 R236, [R188] ;  /* 0x00000000bcec7984 */ /* 0x000fe80000000c00 */
[----:B------:R-:W-:Y:S04]  /*43220*/  LDS.128 R232, [R188+0x800] ;  /* 0x00080000bce87984 */ /* 0x000fe80000000c00 */
[----:B------:R-:W-:Y:S04]  /*43230*/  LDS.128 R228, [R196] ;  /* 0x00000000c4e47984 */ /* 0x000fe80000000c00 */
[----:B------:R-:W-:Y:S04]  /*43240*/  LDS.128 R224, [R196+0x800] ;  /* 0x00080000c4e07984 */ /* 0x000fe80000000c00 */
[----:B------:R-:W-:Y:S04]  /*43250*/  LDS.128 R220, [R3] ;  /* 0x0000000003dc7984 */ /* 0x000fe80000000c00 */
[----:B------:R-:W-:Y:S04]  /*43260*/  LDS.128 R216, [R3+0x800] ;  /* 0x0008000003d87984 */ /* 0x000fe80000000c00 */
[----:B------:R-:W-:Y:S06]  /*43270*/  BAR.SYNC.DEFER_BLOCKING 0x0 ;  /* 0x0000000000007b1d */ /* 0x000fec0000010000 */
[----:B-1----:R1:W-:Y:S04]  /*43280*/  STL.64 [R1+0x2b0], R16 ;  /* 0x0002b01001007387 */ /* 0x0023e80000100a00 */
[----:B------:R1:W-:Y:S04]  /*43290*/  STL.64 [R1+0x2b8], R18 ;  /* 0x0002b81201007387 */ /* 0x0003e80000100a00 */
        /* <DEDUP_REMOVED lines=8> */
[----:B---3--:R1:W-:Y:S04]  /*43320*/  STS.128 [R0], R4 ;  /* 0x0000000400007388 */ /* 0x0083e80000000c00 */
        /* <DEDUP_REMOVED lines=8> */
[----:B----4-:R1:W-:Y:S04]  /*433b0*/  STS.128 [R0+0x200], R12 ;  /* 0x0002000c00007388 */ /* 0x0103e80000000c00 */
[----:B------:R-:W2:Y:S04]  /*433c0*/  LDL.LU R11, [R1+0xce4] ;  /* 0x000ce400010b7983 */ /* 0x000ea80000300800 */
        /* <DEDUP_REMOVED lines=16> */
[----:B------:R-:W-:Y:S04]  /*434d0*/  STS.128 [R0+0x280], R20 ;  /* 0x0002801400007388 */ /* 0x000fe80000000c00 */
[----:B------:R-:W-:Y:S04]  /*434e0*/  STS.128 [R0+0x400], R16 ;  /* 0x0004001000007388 */ /* 0x000fe80000000c00 */
[----:B--2---:R-:W-:Y:S04]  /*434f0*/  STS.128 [R0+0x600], R8 ;  /* 0x0006000800007388 */ /* 0x004fe80000000c00 */
[----:B----4-:R-:W-:Y:S04]  /*43500*/  STS.128 [R0+0x680], R12 ;  /* 0x0006800c00007388 */ /* 0x010fe80000000c00 */
[----:B------:R-:W2:Y:S04]  /*43510*/  LDL.LU R35, [R1+0xb44] ;  /* 0x000b440001237983 */ /* 0x000ea80000300800 */
[----:B------:R-:W-:Y:S06]  /*43520*/  BAR.SYNC.DEFER_BLOCKING 0x0 ;  /* 0x0000000000007b1d */ /* 0x000fec0000010000 */
[----:B------:R-:W4:Y:S04]  /*43530*/  LDL.LU R44, [R1+0xb58] ;  /* 0x000b5800012c7983 */ /* 0x000f280000300800 */
[----:B------:R-:W4:Y:S04]  /*43540*/  LDL.LU R45, [R1+0xb5c] ;  /* 0x000b5c00012d7983 */ /* 0x000f280000300800 */
[----:B------:R-:W4:Y:S04]  /*43550*/  LDL.LU R46, [R1+0xb48] ;  /* 0x000b4800012e7983 */ /* 0x000f280000300800 */
[----:B------:R-:W4:Y:S04]  /*43560*/  LDL.LU R47, [R1+0xb4c] ;  /* 0x000b4c00012f7983 */ /* 0x000f280000300800 */
[----:B------:R-:W4:Y:S04]  /*43570*/  LDL.LU R40, [R1+0xaa0] ;  /* 0x000aa00001287983 */ /* 0x000f280000300800 */
[----:B------:R-:W-:Y:S04]  /*43580*/  LDS.128 R212, [R2] ;  /* 0x0000000002d47984 */ /* 0x000fe80000000c00 */
        /* <DEDUP_REMOVED lines=16> */
[----:B------:R-:W-:Y:S04]  /*43690*/  STS.128 [R0+0x80], R36 ;  /* 0x0000802400007388 */ /* 0x000fe80000000c00 */
[----:B--2---:R1:W-:Y:S04]  /*436a0*/  STS.128 [R0+0x200], R32 ;  /* 0x0002002000007388 */ /* 0x0043e80000000c00 */
        /* <DEDUP_REMOVED lines=16> */
[----:B----4-:R-:W-:Y:S04]  /*437b0*/  STS.128 [R0+0x280], R44 ;  /* 0x0002802c00007388 */ /* 0x010fe80000000c00 */
[----:B------:R-:W-:Y:S04]  /*437c0*/  STS.128 [R0+0x400], R40 ;  /* 0x0004002800007388 */ /* 0x000fe80000000c00 */
[----:B--2---:R-:W-:Y:S04]  /*437d0*/  STS.128 [R0+0x600], R32 ;  /* 0x0006002000007388 */ /* 0x004fe80000000c00 */
[----:B------:R-:W2:Y:S04]  /*437e0*/  LDL.LU R67, [R1+0x9ac] ;  /* 0x0009ac0001437983 */ /* 0x000ea80000300800 */
[----:B------:R-:W4:Y:S04]  /*437f0*/  LDL.LU R68, [R1+0x930] ;  /* 0x0009300001447983 */ /* 0x000f280000300800 */
[----:B------:R-:W-:Y:S04]  /*43800*/  STS.128 [R0+0x680], R36 ;  /* 0x0006802400007388 */ /* 0x000fe80000000c00 */
        /* <DEDUP_REMOVED lines=53> */
[----:B------:R-:W-:Y:S06]  /*43b60*/  BAR.SYNC.DEFER_BLOCKING 0x0 ;  /* 0x0000000000007b1d */ /* 0x000fec0000010000 */
[----:B------:R-:W2:Y:S04]  /*43b70*/  LDL.LU R108, [R1+0x11a8] ;  /* 0x0011a800016c7983 */ /* 0x000ea80000300800 */
[----:B------:R-:W2:Y:S04]  /*43b80*/  LDL.LU R109, [R1+0x11ac] ;  /* 0x0011ac00016d7983 */ /* 0x000ea80000300800 */
[----:B------:R-:W2:Y:S04]  /*43b90*/  LDL.LU R110, [R1+0x1198] ;  /* 0x00119800016e7983 */ /* 0x000ea80000300800 */
[----:B------:R-:W2:Y:S04]  /*43ba0*/  LDL.LU R111, [R1+0x119c] ;  /* 0x00119c00016f7983 */ /* 0x000ea80000300800 */
        /* <DEDUP_REMOVED lines=18> */
[----:B------:R1:W-:Y:S04]  /*43cd0*/  STS.128 [R0+0x80], R96 ;  /* 0x0000806000007388 */ /* 0x0003e80000000c00 */
[----:B------:R1:W-:Y:S04]  /*43ce0*/  STS.128 [R0+0x200], R100 ;  /* 0x0002006400007388 */ /* 0x0003e80000000c00 */
        /* <DEDUP_REMOVED lines=8> */
[----:B--2---:R-:W-:Y:S04]  /*43d70*/  STS.128 [R0+0x280], R108 ;  /* 0x0002806c00007388 */ /* 0x004fe80000000c00 */
[----:B---3--:R1:W-:Y:S04]  /*43d80*/  STS.128 [R0+0x480], R4 ;  /* 0x0004800400007388 */ /* 0x0083e80000000c00 */
[----:B-1----:R-:W2:Y:S04]  /*43d90*/  LDL.LU R4, [R1+0xf60] ;  /* 0x000f600001047983 */ /* 0x002ea80000300800 */
[----:B------:R-:W2:Y:S04]  /*43da0*/  LDL.LU R5, [R1+0xf64] ;  /* 0x000f640001057983 */ /* 0x000ea80000300800 */
[----:B------:R-:W2:Y:S04]  /*43db0*/  LDL.LU R6, [R1+0xf50] ;  /* 0x000f500001067983 */ /* 0x000ea80000300800 */
[----:B------:R-:W2:Y:S04]  /*43dc0*/  LDL.LU R7, [R1+0xf54] ;  /* 0x000f540001077983 */ /* 0x000ea80000300800 */
[----:B------:R-:W3:Y:S04]  /*43dd0*/  LDL.LU R128, [R1+0xf68] ;  /* 0x000f680001807983 */ /* 0x000ee80000300800 */
[----:B------:R-:W3:Y:S04]  /*43de0*/  LDL.LU R129, [R1+0xf6c] ;  /* 0x000f6c0001817983 */ /* 0x000ee80000300800 */
[----:B------:R-:W3:Y:S04]  /*43df0*/  LDL.LU R130, [R1+0xf58] ;  /* 0x000f580001827983 */ /* 0x000ee80000300800 */
[----:B------:R-:W3:Y:S04]  /*43e00*/  LDL.LU R131, [R1+0xf5c] ;  /* 0x000f5c0001837983 */ /* 0x000ee80000300800 */
[----:B----4-:R-:W-:Y:S04]  /*43e10*/  STS.128 [R0+0x400], R104 ;  /* 0x0004006800007388 */ /* 0x010fe80000000c00 */
[----:B------:R-:W-:Y:S04]  /*43e20*/  STS.128 [R0+0x600], R96 ;  /* 0x0006006000007388 */ /* 0x000fe80000000c00 */
[----:B------:R-:W-:Y:S04]  /*43e30*/  STS.128 [R0+0x680], R100 ;  /* 0x0006806400007388 */ /* 0x000fe80000000c00 */
[----:B------:R-:W4:Y:S04]  /*43e40*/  LDL.LU R132, [R1+0xe40] ;  /* 0x000e400001847983 */ /* 0x000f280000300800 */
[----:B------:R-:W4:Y:S04]  /*43e50*/  LDL.LU R133, [R1+0xe44] ;  /* 0x000e440001857983 */ /* 0x000f280000300800 */
[----:B------:R-:W-:Y:S06]  /*43e60*/  BAR.SYNC.DEFER_BLOCKING 0x0 ;  /* 0x0000000000007b1d */ /* 0x000fec0000010000 */
[----:B------:R-:W4:Y:S04]  /*43e70*/  LDL.LU R134, [R1+0xe30] ;  /* 0x000e300001867983 */ /* 0x000f280000300800 */
[----:B------:R-:W4:Y:S04]  /*43e80*/  LDL.LU R135, [R1+0xe34] ;  /* 0x000e340001877983 */ /* 0x000f280000300800 */
[----:B------:R-:W1:Y:S04]  /*43e90*/  LDS.128 R96, [R3+0x800] ;  /* 0x0008000003607984 */ /* 0x000e680000000c00 */
[----:B------:R-:W-:Y:S04]  /*43ea0*/  LDS.128 R124, [R2] ;  /* 0x00000000027c7984 */ /* 0x000fe80000000c00 */
[----:B------:R-:W-:Y:S04]  /*43eb0*/  LDS.128 R108, [R2+0x800] ;  /* 0x00080000026c7984 */ /* 0x000fe80000000c00 */
[----:B------:R-:W-:Y:S04]  /*43ec0*/  LDS.128 R120, [R188] ;  /* 0x00000000bc787984 */ /* 0x000fe80000000c00 */
[----:B------:R-:W-:Y:S04]  /*43ed0*/  LDS.128 R104, [R188+0x800] ;  /* 0x00080000bc687984 */ /* 0x000fe80000000c00 */
[----:B------:R-:W-:Y:S04]  /*43ee0*/  LDS.128 R112, [R196] ;  /* 0x00000000c4707984 */ /* 0x000fe80000000c00 */
[----:B------:R-:W-:Y:S04]  /*43ef0*/  LDS.128 R100, [R196+0x800] ;  /* 0x00080000c4647984 */ /* 0x000fe80000000c00 */
[----:B------:R-:W-:Y:S04]  /*43f00*/  LDS.128 R116, [R3] ;  /* 0x0000000003747984 */ /* 0x000fe80000000c00 */
[----:B------:R-:W-:Y:S06]  /*43f10*/  BAR.SYNC.DEFER_BLOCKING 0x0 ;  /* 0x0000000000007b1d */ /* 0x000fec0000010000 */
[----:B-1----:R-:W-:Y:S04]  /*43f20*/  STL [R1+0x1b18], R99 ;  /* 0x001b186301007387 */ /* 0x002fe80000100800 */
        /* <DEDUP_REMOVED lines=17> */
[----:B----4-:R1:W-:Y:S04]  /*44040*/  STS.128 [R0+0x200], R132 ;  /* 0x0002008400007388 */ /* 0x0103e80000000c00 */
[----:B------:R-:W3:Y:S04]  /*44050*/  LDL.LU R131, [R1+0xcb4] ;  /* 0x000cb40001837983 */ /* 0x000ee80000300800 */
        /* <DEDUP_REMOVED lines=17> */
[----:B------:R-:W-:Y:S04]  /*44170*/  STS.128 [R0+0x280], R140 ;  /* 0x0002808c00007388 */ /* 0x000fe80000000c00 */
[----:B------:R-:W-:Y:S04]  /*44180*/  STS.128 [R0+0x400], R136 ;  /* 0x0004008800007388 */ /* 0x000fe80000000c00 */
[----:B---3--:R-:W-:Y:S04]  /*44190*/  STS.128 [R0+0x600], R128 ;  /* 0x0006008000007388 */ /* 0x008fe80000000c00 */
[----:B----4-:R-:W-:Y:S04]  /*441a0*/  STS.128 [R0+0x680], R132 ;  /* 0x0006808400007388 */ /* 0x010fe80000000c00 */
[----:B------:R-:W-:Y:S06]  /*441b0*/  BAR.SYNC.DEFER_BLOCKING 0x0 ;  /* 0x0000000000007b1d */ /* 0x000fec0000010000 */
        /* <DEDUP_REMOVED lines=23> */
[----:B------:R1:W-:Y:S04]  /*44330*/  STS.128 [R0+0x80], R160 ;  /* 0x000080a000007388 */ /* 0x0003e80000000c00 */
[----:B------:R-:W2:Y:S04]  /*44340*/  LDL.LU R7, [R1+0xa5c] ;  /* 0x000a5c0001077983 */ /* 0x000ea80000300800 */
[----:B------:R1:W-:Y:S04]  /*44350*/  STS.128 [R0+0x200], R164 ;  /* 0x000200a400007388 */ /* 0x0003e80000000c00 */
        /* <DEDUP_REMOVED lines=8> */
[----:B---3--:R-:W-:Y:S04]  /*443e0*/  STS.128 [R0+0x280], R172 ;  /* 0x000280ac00007388 */ /* 0x008fe80000000c00 */
[----:B----4-:R-:W-:Y:S04]  /*443f0*/  STS.128 [R0+0x400], R168 ;  /* 0x000400a800007388 */ /* 0x010fe80000000c00 */
[----:B--2---:R1:W-:Y:S04]  /*44400*/  STS.128 [R0+0x480], R4 ;  /* 0x0004800400007388 */ /* 0x0043e80000000c00 */
[----:B-1----:R-:W2:Y:S04]  /*44410*/  LDL.LU R4, [R1+0x990] ;  /* 0x0009900001047983 */ /* 0x002ea80000300800 */
[----:B------:R-:W2:Y:S04]  /*44420*/  LDL.LU R5, [R1+0x994] ;  /* 0x0009940001057983 */ /* 0x000ea80000300800 */
[----:B------:R-:W2:Y:S04]  /*44430*/  LDL.LU R6, [R1+0x8e0] ;  /* 0x0008e00001067983 */ /* 0x000ea80000300800 */
[----:B------:R-:W2:Y:S04]  /*44440*/  LDL.LU R7, [R1+0x8e4] ;  /* 0x0008e40001077983 */ /* 0x000ea80000300800 */
[----:B------:R-:W-:Y:S04]  /*44450*/  STS.128 [R0+0x600], R160 ;  /* 0x000600a000007388 */ /* 0x000fe80000000c00 */
[----:B------:R1:W-:Y:S04]  /*44460*/  STS.128 [R0+0x680], R164 ;  /* 0x000680a400007388 */ /* 0x0003e80000000c00 */
[----:B------:R-:W-:Y:S06]  /*44470*/  BAR.SYNC.DEFER_BLOCKING 0x0 ;  /* 0x0000000000007b1d */ /* 0x000fec0000010000 */
[----:B-1----:R-:W3:Y:S04]  /*44480*/  LDL.LU R164, [R1+0x998] ;  /* 0x0009980001a47983 */ /* 0x002ee80000300800 */
        /* <DEDUP_REMOVED lines=15> */
[----:B------:R-:W1:Y:S04]  /*44580*/  LDS.128 R204, [R3+0x800] ;  /* 0x0008000003cc7984 */ /* 0x000e680000000c00 */
[----:B------:R-:W-:Y:S04]  /*44590*/  LDS.128 R184, [R188] ;  /* 0x00000000bcb87984 */ /* 0x000fe80000000c00 */
[----:B------:R-:W-:Y:S04]  /*445a0*/  LDS.128 R192, [R196] ;  /* 0x00000000c4c07984 */ /* 0x000fe80000000c00 */
[----:B------:R-:W2:Y:S04]  /*445b0*/  LDS.128 R176, [R2] ;  /* 0x0000000002b07984 */ /* 0x000ea80000000c00 */
[----:B------:R-:W-:Y:S04]  /*445c0*/  LDS.128 R180, [R2+0x800] ;  /* 0x0008000002b47984 */ /* 0x000fe80000000c00 */
[----:B------:R-:W-:Y:S04]  /*445d0*/  LDS.128 R188, [R188+0x800] ;  /* 0x00080000bcbc7984 */ /* 0x000fe80000000c00 */
[----:B------:R-:W-:Y:S04]  /*445e0*/  LDS.128 R196, [R196+0x800] ;  /* 0x00080000c4c47984 */ /* 0x000fe80000000c00 */
[----:B------:R-:W-:Y:S04]  /*445f0*/  LDS.128 R200, [R3] ;  /* 0x0000000003c87984 */ /* 0x000fe80000000c00 */
[----:B------:R-:W-:Y:S06]  /*44600*/  BAR.SYNC.DEFER_BLOCKING 0x0 ;  /* 0x0000000000007b1d */ /* 0x000fec0000010000 */
[----:B-1----:R1:W-:Y:S04]  /*44610*/  STL [R1+0x1b24], R207 ;  /* 0x001b24cf01007387 */ /* 0x0023e80000100800 */
[----:B-1----:R-:W4:Y:S04]  /*44620*/  LDL.LU R207, [R1+0x14c0] ;  /* 0x0014c00001cf7983 */ /* 0x002f280000300800 */
[----:B--2---:R1:W-:Y:S04]  /*44630*/  STS.128 [R0], R4 ;  /* 0x0000000400007388 */ /* 0x0043e80000000c00 */
[----:B-1----:R-:W2:Y:S04]  /*44640*/  LDL.LU R4, [R1+0x978] ;  /* 0x0009780001047983 */ /* 0x002ea80000300800 */
[----:B------:R-:W2:Y:S04]  /*44650*/  LDL.LU R5, [R1+0x97c] ;  /* 0x00097c0001057983 */ /* 0x000ea80000300800 */
[----:B------:R-:W2:Y:S04]  /*44660*/  LDL.LU R6, [R1+0x968] ;  /* 0x0009680001067983 */ /* 0x000ea80000300800 */
[----:B------:R-:W2:Y:S04]  /*44670*/  LDL.LU R7, [R1+0x96c] ;  /* 0x00096c0001077983 */ /* 0x000ea80000300800 */
[----:B---3--:R-:W-:Y:S04]  /*44680*/  STS.128 [R0+0x80], R164 ;  /* 0x000080a400007388 */ /* 0x008fe80000000c00 */
[----:B----4-:R1:W-:Y:S04]  /*44690*/  STS.128 [R0+0x200], R160 ;  /* 0x000200a000007388 */ /* 0x0103e80000000c00 */
        /* <DEDUP_REMOVED lines=25> */
[C---:B------:R-:W-:Y:S01]  /*44830*/  IMAD R3, R207.reuse, c[0x0][0x194], RZ ;  /* 0x00006500cf037a24 */ /* 0x040fe200078e02ff */
[----:B------:R-:W-:-:S02]  /*44840*/  ISETP.GE.AND P3, PT, R207, c[0x0][0x178], PT ;  /* 0x00005e00cf007a0c */ /* 0x000fc40003f66270 */
[C---:B------:R-:W-:Y:S02]  /*44850*/  ISETP.GE.AND P2, PT, R252.reuse, c[0x0][0x17c], PT ;  /* 0x00005f00fc007a0c */ /* 0x040fe40003f46270 */
[----:B------:R-:W-:Y:S01]  /*44860*/  ISETP.LT.AND P3, PT, R252, c[0x0][0x17c], !P3 ;  /* 0x00005f00fc007a0c */ /* 0x000fe20005f61270 */
[----:B--2---:R1:W-:Y:S02]  /*44870*/  STS.128 [R0+0x480], R4 ;  /* 0x0004800400007388 */ /* 0x0043e40000000c00 */
[----:B-1----:R-:W-:Y:S02]  /*44880*/  IMAD.MOV.U32 R7, RZ, RZ, c[0x0][0x194] ;  /* 0x00006500ff077624 */ /* 0x002fe400078e00ff */
[----:B---3--:R1:W-:Y:S04]  /*44890*/  STS.128 [R0+0x600], R160 ;  /* 0x000600a000007388 */ /* 0x0083e80000000c00 */
[----:B----4-:R2:W-:Y:S04]  /*448a0*/  STS.128 [R0+0x680], R164 ;  /* 0x000680a400007388 */ /* 0x0105e80000000c00 */
[----:B------:R-:W-:Y:S01]  /*448b0*/  BAR.SYNC.DEFER_BLOCKING 0x0 ;  /* 0x0000000000007b1d */ /* 0x000fe20000010000 */
[----:B-1----:R-:W-:-:S02]  /*448c0*/  LEA R162, P0, R3, c[0x0][0x170], 0x2 ;  /* 0x00005c0003a27a11 */ /* 0x002fc400078010ff */
[----:B------:R-:W-:Y:S02]  /*448d0*/  ISETP.LT.AND P5, PT, R138, c[0x0][0x178], !P2 ;  /* 0x00005e008a007a0c */ /* 0x000fe400057a1270 */
[----:B------:R-:W-:Y:S02]  /*448e0*/  LEA.HI.X.SX32 R163, R3, c[0x0][0x174], 0x2, P0 ;  /* 0x00005d0003a37a11 */ /* 0x000fe400000f16ff */
[----:B--2---:R-:W-:-:S04]  /*448f0*/  LEA R0, R7, R3, 0x7 ;  /* 0x0000000307007211 */ /* 0x004fc800078e38ff */
[----:B------:R-:W-:Y:S01]  /*44900*/  LEA R160, P6, R0, c[0x0][0x170], 0x2 ;  /* 0x00005c0000a07a11 */ /* 0x000fe200078c10ff */
[C---:B------:R-:W-:Y:S02]  /*44910*/  IMAD R3, R7.reuse, 0x80, R0 ;  /* 0x0000008007037824 */ /* 0x040fe400078e0200 */
[----:B------:R-:W-:Y:S01]  /*44920*/  IMAD R166, R252, c[0x0][0x198], RZ ;  /* 0x00006600fca67a24 */ /* 0x000fe200078e02ff */
[----:B------:R-:W-:Y:S01]  /*44930*/  LEA.HI.X.SX32 R161, R0, c[0x0][0x174], 0x2, P6 ;  /* 0x00005d0000a17a11 */ /* 0x000fe200030f16ff */
[----:B------:R-:W-:Y:S01]  /*44940*/  IMAD R0, R7, 0x80, R3 ;  /* 0x0000008007007824 */ /* 0x000fe200078e0203 */
[----:B------:R-:W-:Y:S01]  /*44950*/  LEA R6, P6, R3, c[0x0][0x170], 0x2 ;  /* 0x00005c0003067a11 */ /* 0x000fe200078c10ff */
[----:B------:R-:W-:-:S04]  /*44960*/  IMAD.WIDE R164, R166, 0x4, R162 ;  /* 0x00000004a6a47825 */ /* 0x000fc800078e02a2 */
[----:B------:R-:W-:Y:S01]  /*44970*/  IMAD.WIDE R4, R166, 0x4, R160 ;  /* 0x00000004a6047825 */ /* 0x000fe200078e02a0 */
[----:B------:R-:W-:Y:S01]  /*44980*/  LEA.HI.X.SX32 R7, R3, c[0x0][0x174], 0x2, P6 ;  /* 0x00005d0003077a11 */ /* 0x000fe200030f16ff */
[----:B------:R1:W-:Y:S01]  /*44990*/  @P3 STG.E [R164.64], R174 ;  /* 0x000000aea4003986 */ /* 0x0003e2000c101904 */
[----:B------:R-:W-:-:S03]  /*449a0*/  ISETP.LT.AND P6, PT, R207, c[0x0][0x178], !P1 ;  /* 0x00005e00cf007a0c */ /* 0x000fc60004fc1270 */
[----:B------:R2:W-:Y:S01]  /*449b0*/  @P5 STG.E [R4.64], R168 ;  /* 0x000000a804005986 */ /* 0x0005e2000c101904 */
[----:B------:R-:W-:Y:S02]  /*449c0*/  IADD3 R3, R166, c[0x0][0x198], RZ ;  /* 0x00006600a6037a10 */ /* 0x000fe40007ffe0ff */
[----:B------:R-:W-:Y:S01]  /*449d0*/  ISETP.LT.AND P5, PT, R138, c[0x0][0x178], !P1 ;  /* 0x00005e008a007a0c */ /* 0x000fe20004fa1270 */
[----:B-1----:R-:W-:Y:S01]  /*449e0*/  IMAD.WIDE R164, R166, 0x4, R6 ;  /* 0x00000004a6a47825 */ /* 0x002fe200078e0206 */
[----:B--2---:R-:W-:-:S04]  /*449f0*/  LEA R4, P3, R0, c[0x0][0x170], 0x2 ;  /* 0x00005c0000047a11 */ /* 0x004fc800078610ff */
[----:B------:R-:W-:Y:S02]  /*44a00*/  LEA.HI.X.SX32 R5, R0, c[0x0][0x174], 0x2, P3 ;  /* 0x00005d0000057a11 */ /* 0x000fe400018f16ff */
[----:B------:R-:W-:Y:S02]  /*44a10*/  ISETP.LT.AND P0, PT, R139, c[0x0][0x178], !P2 ;  /* 0x00005e008b007a0c */ /* 0x000fe40005701270 */
[----:B------:R-:W-:Y:S02]  /*44a20*/  ISETP.LT.AND P2, PT, R99, c[0x0][0x178], !P2 ;  /* 0x00005e0063007a0c */ /* 0x000fe40005741270 */
[----:B------:R-:W-:-:S09]  /*44a30*/  ISETP.LT.AND P3, PT, R139, c[0x0][0x178], !P1 ;  /* 0x00005e008b007a0c */ /* 0x000fd20004f61270 */
[----:B------:R1:W-:Y:S01]  /*44a40*/  @P0 STG.E [R164.64], R169 ;  /* 0x000000a9a4000986 */ /* 0x0003e2000c101904 */
[----:B------:R-:W-:Y:S01]  /*44a50*/  ISETP.LT.AND P1, PT, R99, c[0x0][0x178], !P1 ;  /* 0x00005e0063007a0c */ /* 0x000fe20004f21270 */
[----:B-1----:R-:W-:-:S04]  /*44a60*/  IMAD.WIDE R164, R166, 0x4, R4 ;  /* 0x00000004a6a47825 */ /* 0x002fc800078e0204 */
[C---:B------:R-:W-:Y:S01]  /*44a70*/  IMAD.WIDE R166, R3.reuse, 0x4, R162 ;  /* 0x0000000403a67825 */ /* 0x040fe200078e02a2 */
[----:B------:R-:W-:Y:S03]  /*44a80*/  @P2 STG.E [R164.64], R170 ;  /* 0x000000aaa4002986 */ /* 0x000fe6000c101904 */
[C---:B------:R-:W-:Y:S01]  /*44a90*/  IMAD.WIDE R168, R3.reuse, 0x4, R160 ;  /* 0x0000000403a87825 */ /* 0x040fe200078e02a0 */
[----:B------:R1:W-:Y:S04]  /*44aa0*/  @P6 STG.E [R166.64], R249 ;  /* 0x000000f9a6006986 */ /* 0x0003e8000c101904 */
[----:B------:R2:W-:Y:S04]  /*44ab0*/  @P5 STG.E [R168.64], R248 ;  /* 0x000000f8a8005986 */ /* 0x0005e8000c101904 */
[----:B-1----:R-:W3:Y:S01]  /*44ac0*/  LDL.LU R249, [R1+0x474] ;  /* 0x0004740001f97983 */ /* 0x002ee20000300800 */
[----:B------:R-:W-:-:S03]  /*44ad0*/  IMAD.WIDE R166, R3, 0x4, R6 ;  /* 0x0000000403a67825 */ /* 0x000fc600078e0206 */
[----:B--2---:R-:W2:Y:S01]  /*44ae0*/  LDL.LU R248, [R1+0x344] ;  /* 0x0003440001f87983 */ /* 0x004ea20000300800 */
[----:B------:R-:W-:-:S03]  /*44af0*/  IMAD.WIDE R164, R3, 0x4, R4 ;  /* 0x0000000403a47825 */ /* 0x000fc600078e0204 */
[----:B------:R1:W-:Y:S04]  /*44b00*/  @P3 STG.E [R166.64], R250 ;  /* 0x000000faa6003986 */ /* 0x0003e8000c101904 */
[----:B------:R4:W-:Y:S04]  /*44b10*/  @P1 STG.E [R164.64], R251 ;  /* 0x000000fba4001986 */ /* 0x0009e8000c101904 */
[----:B-1----:R-:W2:Y:S04]  /*44b20*/  LDL.LU R250, [R1+0x254] ;  /* 0x0002540001fa7983 */ /* 0x002ea80000300800 */
[----:B----4-:R-:W4:Y:S01]  /*44b30*/  LDL.LU R251, [R1+0x174] ;  /* 0x0001740001fb7983 */ /* 0x010f220000300800 */
[----:B------:R-:W-:-:S02]  /*44b40*/  IADD3 R0, R252, 0x3, RZ ;  /* 0x00000003fc007810 */ /* 0x000fc40007ffe0ff */
[----:B------:R-:W-:Y:S01]  /*44b50*/  ISETP.LT.AND P2, PT, R207, c[0x0][0x178], !P4 ;  /* 0x00005e00cf007a0c */ /* 0x000fe20006741270 */
[----:B------:R-:W4:Y:S01]  /*44b60*/  LDL.LU R172, [R1+0x240] ;  /* 0x0002400001ac7983 */ /* 0x000f220000300800 */
[----:B------:R-:W-:Y:S02]  /*44b70*/  ISETP.GE.AND P0, PT, R0, c[0x0][0x17c], PT ;  /* 0x00005f0000007a0c */ /* 0x000fe40003f06270 */
[----:B------:R-:W-:Y:S01]  /*44b80*/  IADD3 R0, R3, c[0x0][0x198], RZ ;  /* 0x0000660003007a10 */ /* 0x000fe20007ffe0ff */
[----:B------:R-:W4:Y:S01]  /*44b90*/  LDL.LU R173, [R1+0x584] ;  /* 0x0005840001ad7983 */ /* 0x000f220000300800 */
[----:B------:R-:W-:Y:S02]  /*44ba0*/  ISETP.LT.AND P5, PT, R138, c[0x0][0x178], !P4 ;  /* 0x00005e008a007a0c */ /* 0x000fe400067a1270 */
[----:B------:R-:W-:Y:S01]  /*44bb0*/  ISETP.LT.AND P6, PT, R139, c[0x0][0x178], !P4 ;  /* 0x00005e008b007a0c */ /* 0x000fe200067c1270 */
[----:B------:R-:W-:Y:S01]  /*44bc0*/  IMAD.WIDE R168, R0, 0x4, R162 ;  /* 0x0000000400a87825 */ /* 0x000fe200078e02a2 */
[----:B------:R-:W-:-:S03]  /*44bd0*/  ISETP.LT.AND P4, PT, R99, c[0x0][0x178], !P4 ;  /* 0x00005e0063007a0c */ /* 0x000fc60006781270 */
[C---:B------:R-:W-:Y:S01]  /*44be0*/  IMAD.WIDE R166, R0.reuse, 0x4, R160 ;  /* 0x0000000400a67825 */ /* 0x040fe200078e02a0 */
[----:B------:R1:W-:Y:S01]  /*44bf0*/  @P2 STG.E [R168.64], R175 ;  /* 0x000000afa8002986 */ /* 0x0003e2000c101904 */
[----:B------:R-:W-:Y:S02]  /*44c00*/  ISETP.LT.AND P2, PT, R207, c[0x0][0x178], !P0 ;  /* 0x00005e00cf007a0c */ /* 0x000fe40004741270 */
[C---:B------:R-:W-:Y:S01]  /*44c10*/  IMAD.WIDE R164, R0.reuse, 0x4, R6 ;  /* 0x0000000400a47825 */ /* 0x040fe200078e0206 */
[----:B------:R-:W-:Y:S01]  /*44c20*/  IADD3 R3, R0, c[0x0][0x198], RZ ;  /* 0x0000660000037a10 */ /* 0x000fe20007ffe0ff */
[----:B------:R-:W-:Y:S01]  /*44c30*/  @P5 STG.E [R166.64], R171 ;  /* 0x000000aba6005986 */ /* 0x000fe2000c101904 */
[----:B------:R-:W-:-:S03]  /*44c40*/  ISETP.LT.AND P1, PT, R138, c[0x0][0x178], !P0 ;  /* 0x00005e008a007a0c */ /* 0x000fc60004721270 */
[----:B------:R1:W-:Y:S01]  /*44c50*/  @P6 STG.E [R164.64], R245 ;  /* 0x000000f5a4006986 */ /* 0x0003e2000c101904 */
[----:B------:R-:W-:Y:S01]  /*44c60*/  ISETP.LT.AND P6, PT, R139, c[0x0][0x178], !P0 ;  /* 0x00005e008b007a0c */ /* 0x000fe200047c1270 */
[----:B-1----:R-:W-:Y:S01]  /*44c70*/  IMAD.WIDE R168, R0, 0x4, R4 ;  /* 0x0000000400a87825 */ /* 0x002fe200078e0204 */
[----:B------:R-:W-:-:S04]  /*44c80*/  ISETP.LT.AND P0, PT, R99, c[0x0][0x178], !P0 ;  /* 0x00005e0063007a0c */ /* 0x000fc80004701270 */
[----:B------:R-:W-:Y:S01]  /*44c90*/  @P4 STG.E [R168.64], R244 ;  /* 0x000000f4a8004986 */ /* 0x000fe2000c101904 */
[----:B------:R-:W-:-:S04]  /*44ca0*/  IMAD.WIDE R164, R3, 0x4, R162 ;  /* 0x0000000403a47825 */ /* 0x000fc800078e02a2 */
[C---:B------:R-:W-:Y:S01]  /*44cb0*/  IMAD.WIDE R166, R3.reuse, 0x4, R160 ;  /* 0x0000000403a67825 */ /* 0x040fe200078e02a0 */
[C---:B------:R-:W-:Y:S01]  /*44cc0*/  IADD3 R0, R3.reuse, c[0x0][0x198], RZ ;  /* 0x0000660003007a10 */ /* 0x040fe20007ffe0ff */
[----:B---3--:R1:W-:Y:S04]  /*44cd0*/  @P2 STG.E [R164.64], R249 ;  /* 0x000000f9a4002986 */ /* 0x0083e8000c101904 */
[----:B--2---:R2:W-:Y:S01]  /*44ce0*/  @P1 STG.E [R166.64], R248 ;  /* 0x000000f8a6001986 */ /* 0x0045e2000c101904 */
[----:B-1----:R-:W-:-:S03]  /*44cf0*/  IMAD.WIDE R164, R3, 0x4, R6 ;  /* 0x0000000403a47825 */ /* 0x002fc600078e0206 */
[----:B------:R-:W3:Y:S01]  /*44d00*/  LDL.LU R249, [R1+0x404] ;  /* 0x0004040001f97983 */ /* 0x000ee20000300800 */
[----:B--2---:R-:W-:-:S03]  /*44d10*/  IMAD.WIDE R166, R3, 0x4, R4 ;  /* 0x0000000403a67825 */ /* 0x004fc600078e0204 */
[----:B------:R-:W2:Y:S04]  /*44d20*/  LDL.LU R248, [R1+0x2a4] ;  /* 0x0002a40001f87983 */ /* 0x000ea80000300800 */
[----:B------:R-:W2:Y:S04]  /*44d30*/  LDL.LU R3, [R1+0x400] ;  /* 0x0004000001037983 */ /* 0x000ea80000300800 */
[----:B------:R1:W-:Y:S04]  /*44d40*/  @P6 STG.E [R164.64], R250 ;  /* 0x000000faa4006986 */ /* 0x0003e8000c101904 */
[----:B----4-:R4:W-:Y:S04]  /*44d50*/  @P0 STG.E [R166.64], R251 ;  /* 0x000000fba6000986 */ /* 0x0109e8000c101904 */
[----:B-1----:R-:W2:Y:S04]  /*44d60*/  LDL.LU R165, [R1+0x580] ;  /* 0x0005800001a57983 */ /* 0x002ea80000300800 */
[----:B----4-:R-:W4:Y:S01]  /*44d70*/  LDL.LU R167, [R1+0x2a0] ;  /* 0x0002a00001a77983 */ /* 0x010f220000300800 */
[----:B------:R-:W-:-:S02]  /*44d80*/  IADD3 R170, R252, 0x4, RZ ;  /* 0x00000004fcaa7810 */ /* 0x000fc40007ffe0ff */
[----:B------:R-:W-:Y:S01]  /*44d90*/  IADD3 R168, R252, 0x5, RZ ;  /* 0x00000005fca87810 */ /* 0x000fe20007ffe0ff */
[----:B------:R-:W3:Y:S01]  /*44da0*/  LDL.LU R250, [R1+0x244] ;  /* 0x0002440001fa7983 */ /* 0x000ee20000300800 */
[----:B------:R-:W-:Y:S02]  /*44db0*/  ISETP.GE.AND P3, PT, R170, c[0x0][0x17c], PT ;  /* 0x00005f00aa007a0c */ /* 0x000fe40003f66270 */
[----:B------:R-:W-:Y:S01]  /*44dc0*/  ISETP.GE.AND P2, PT, R168, c[0x0][0x17c], PT ;  /* 0x00005f00a8007a0c */ /* 0x000fe20003f46270 */
[----:B------:R-:W3:Y:S01]  /*44dd0*/  LDL.LU R174, [R1+0x660] ;  /* 0x0006600001ae7983 */ /* 0x000ee20000300800 */
[----:B------:R-:W-:Y:S02]  /*44de0*/  ISETP.LT.AND P5, PT, R207, c[0x0][0x178], !P3 ;  /* 0x00005e00cf007a0c */ /* 0x000fe40005fa1270 */
[----:B------:R-:W-:Y:S02]  /*44df0*/  ISETP.LT.AND P4, PT, R138, c[0x0][0x178], !P3 ;  /* 0x00005e008a007a0c */ /* 0x000fe40005f81270 */
[----:B------:R-:W-:Y:S01]  /*44e00*/  ISETP.LT.AND P1, PT, R139, c[0x0][0x178], !P3 ;  /* 0x00005e008b007a0c */ /* 0x000fe20005f21270 */
[C---:B------:R-:W-:Y:S01]  /*44e10*/  IMAD.WIDE R168, R0.reuse, 0x4, R162 ;  /* 0x0000000400a87825 */ /* 0x040fe200078e02a2 */
[----:B------:R-:W-:Y:S01]  /*44e20*/  ISETP.LT.AND P3, PT, R99, c[0x0][0x178], !P3 ;  /* 0x00005e0063007a0c */ /* 0x000fe20005f61270 */
[----:B------:R-:W3:Y:S02]  /*44e30*/  LDL.LU R175, [R1+0x500] ;  /* 0x0005000001af7983 */ /* 0x000ee40000300800 */
[----:B------:R-:W-:Y:S01]  /*44e40*/  IMAD.WIDE R170, R0, 0x4, R160 ;  /* 0x0000000400aa7825 */ /* 0x000fe200078e02a0 */
[----:B------:R-:W-:Y:S01]  /*44e50*/  ISETP.LT.AND P6, PT, R207, c[0x0][0x178], !P2 ;  /* 0x00005e00cf007a0c */ /* 0x000fe200057c1270 */
[----:B------:R-:W3:Y:S01]  /*44e60*/  LDL.LU R245, [R1+0x350] ;  /* 0x0003500001f57983 */ /* 0x000ee20000300800 */
[----:B------:R-:W-:-:S03]  /*44e70*/  IADD3 R166, R252, 0x6, RZ ;  /* 0x00000006fca67810 */ /* 0x000fc60007ffe0ff */
[----:B------:R-:W3:Y:S01]  /*44e80*/  LDL.LU R244, [R1+0x260] ;  /* 0x0002600001f47983 */ /* 0x000ee20000300800 */
[----:B------:R-:W-:-:S03]  /*44e90*/  ISETP.GE.AND P0, PT, R166, c[0x0][0x17c], PT ;  /* 0x00005f00a6007a0c */ /* 0x000fc60003f06270 */
[----:B------:R-:W3:Y:S04]  /*44ea0*/  LDL.LU R251, [R1+0x664] ;  /* 0x0006640001fb7983 */ /* 0x000ee80000300800 */
[----:B--2---:R1:W-:Y:S01]  /*44eb0*/  @P5 STG.E [R168.64], R165 ;  /* 0x000000a5a8005986 */ /* 0x0043e2000c101904 */
[----:B------:R-:W-:-:S03]  /*44ec0*/  ISETP.LT.AND P5, PT, R138, c[0x0][0x178], !P2 ;  /* 0x00005e008a007a0c */ /* 0x000fc600057a1270 */
[----:B------:R2:W-:Y:S01]  /*44ed0*/  @P4 STG.E [R170.64], R3 ;  /* 0x00000003aa004986 */ /* 0x0005e2000c101904 */
[----:B------:R-:W-:Y:S01]  /*44ee0*/  ISETP.LT.AND P4, PT, R139, c[0x0][0x178], !P2 ;  /* 0x00005e008b007a0c */ /* 0x000fe20005781270 */
[----:B-1----:R-:W-:Y:S01]  /*44ef0*/  IMAD.WIDE R164, R0, 0x4, R6 ;  /* 0x0000000400a47825 */ /* 0x002fe200078e0206 */
[----:B------:R-:W-:Y:S02]  /*44f00*/  IADD3 R168, R252, 0x7, RZ ;  /* 0x00000007fca87810 */ /* 0x000fe40007ffe0ff */
[----:B--2---:R-:W-:Y:S02]  /*44f10*/  IADD3 R3, R0, c[0x0][0x198], RZ ;  /* 0x0000660000037a10 */ /* 0x004fe40007ffe0ff */
[----:B----4-:R1:W-:Y:S01]  /*44f20*/  @P1 STG.E [R164.64], R167 ;  /* 0x000000a7a4001986 */ /* 0x0103e2000c101904 */
[----:B------:R-:W-:Y:S02]  /*44f30*/  ISETP.GE.AND P1, PT, R168, c[0x0][0x17c], PT ;  /* 0x00005f00a8007a0c */ /* 0x000fe40003f26270 */
[----:B------:R-:W-:-:S04]  /*44f40*/  IMAD.WIDE R168, R3, 0x4, R160 ;  /* 0x0000000403a87825 */ /* 0x000fc800078e02a0 */
[----:B------:R-:W-:-:S04]  /*44f50*/  IMAD.WIDE R170, R3, 0x4, R6 ;  /* 0x0000000403aa7825 */ /* 0x000fc800078e0206 */
[----:B-1----:R-:W-:-:S04]  /*44f60*/  IMAD.WIDE R164, R0, 0x4, R4 ;  /* 0x0000000400a47825 */ /* 0x002fc800078e0204 */
[----:B------:R-:W-:Y:S01]  /*44f70*/  IMAD.WIDE R166, R3, 0x4, R162 ;  /* 0x0000000403a67825 */ /* 0x000fe200078e02a2 */
[----:B------:R-:W-:Y:S04]  /*44f80*/  @P3 STG.E [R164.64], R172 ;  /* 0x000000aca4003986 */ /* 0x000fe8000c101904 */
[----:B------:R-:W-:Y:S04]  /*44f90*/  @P6 STG.E [R166.64], R173 ;  /* 0x000000ada6006986 */ /* 0x000fe8000c101904 */
[----:B---3--:R1:W-:Y:S04]  /*44fa0*/  @P5 STG.E [R168.64], R249 ;  /* 0x000000f9a8005986 */ /* 0x0083e8000c101904 */
[----:B------:R2:W-:Y:S04]  /*44fb0*/  @P4 STG.E [R170.64], R248 ;  /* 0x000000f8aa004986 */ /* 0x0005e8000c101904 */
[----:B-1----:R-:W3:Y:S04]  /*44fc0*/  LDL.LU R249, [R1+0x504] ;  /* 0x0005040001f97983 */ /* 0x002ee80000300800 */
[----:B--2---:R-:W2:Y:S01]  /*44fd0*/  LDL.LU R248, [R1+0x354] ;  /* 0x0003540001f87983 */ /* 0x004ea20000300800 */
[----:B------:R-:W-:-:S02]  /*44fe0*/  ISETP.LT.AND P2, PT, R99, c[0x0][0x178], !P2 ;  /* 0x00005e0063007a0c */ /* 0x000fc40005741270 */
[----:B------:R-:W-:Y:S02]  /*44ff0*/  ISETP.LT.AND P6, PT, R207, c[0x0][0x178], !P0 ;  /* 0x00005e00cf007a0c */ /* 0x000fe400047c1270 */
[----:B------:R-:W-:Y:S02]  /*45000*/  ISETP.LT.AND P5, PT, R138, c[0x0][0x178], !P0 ;  /* 0x00005e008a007a0c */ /* 0x000fe400047a1270 */
[C---:B------:R-:W-:Y:S01]  /*45010*/  IADD3 R170, R3.reuse, c[0x0][0x198], RZ ;  /* 0x0000660003aa7a10 */ /* 0x040fe20007ffe0ff */
[----:B------:R-:W-:Y:S01]  /*45020*/  IMAD.WIDE R168, R3, 0x4, R4 ;  /* 0x0000000403a87825 */ /* 0x000fe200078e0204 */
[----:B------:R-:W-:Y:S02]  /*45030*/  ISETP.LT.AND P3, PT, R99, c[0x0][0x178], !P0 ;  /* 0x00005e0063007a0c */ /* 0x000fe40004761270 */
[----:B------:R-:W-:Y:S01]  /*45040*/  ISETP.LT.AND P0, PT, R139, c[0x0][0x178], !P0 ;  /* 0x00005e008b007a0c */ /* 0x000fe20004701270 */
[----:B------:R-:W-:Y:S01]  /*45050*/  IMAD.WIDE R164, R170, 0x4, R162 ;  /* 0x00000004aaa47825 */ /* 0x000fe200078e02a2 */
[----:B------:R-:W-:-:S03]  /*45060*/  IADD3 R0, R252, 0x8, RZ ;  /* 0x00000008fc007810 */ /* 0x000fc60007ffe0ff */
[----:B------:R-:W-:Y:S01]  /*45070*/  IMAD.WIDE R166, R170, 0x4, R160 ;  /* 0x00000004aaa67825 */ /* 0x000fe200078e02a0 */
[----:B------:R1:W-:Y:S01]  /*45080*/  @P2 STG.E [R168.64], R250 ;  /* 0x000000faa8002986 */ /* 0x0003e2000c101904 */
[----:B------:R-:W-:-:S03]  /*45090*/  ISETP.LT.AND P4, PT, R207, c[0x0][0x178], !P1 ;  /* 0x00005e00cf007a0c */ /* 0x000fc60004f81270 */
[----:B------:R4:W-:Y:S01]  /*450a0*/  @P6 STG.E [R164.64], R174 ;  /* 0x000000aea4006986 */ /* 0x0009e2000c101904 */
[----:B------:R-:W-:Y:S02]  /*450b0*/  ISETP.LT.AND P6, PT, R138, c[0x0][0x178], !P1 ;  /* 0x00005e008a007a0c */ /* 0x000fe40004fc1270 */
[----:B------:R-:W-:Y:S01]  /*450c0*/  ISETP.GE.AND P2, PT, R0, c[0x0][0x17c], PT ;  /* 0x00005f0000007a0c */ /* 0x000fe20003f46270 */
[----:B------:R4:W-:Y:S01]  /*450d0*/  @P5 STG.E [R166.64], R175 ;  /* 0x000000afa6005986 */ /* 0x0009e2000c101904 */
[----:B------:R-:W-:Y:S02]  /*450e0*/  ISETP.LT.AND P5, PT, R139, c[0x0][0x178], !P1 ;  /* 0x00005e008b007a0c */ /* 0x000fe40004fa1270 */
[C---:B------:R-:W-:Y:S01]  /*450f0*/  IADD3 R0, R170.reuse, c[0x0][0x198], RZ ;  /* 0x00006600aa007a10 */ /* 0x040fe20007ffe0ff */
[----:B-1----:R-:W2:Y:S01]  /*45100*/  LDL.LU R250, [R1+0x264] ;  /* 0x0002640001fa7983 */ /* 0x002ea20000300800 */
[----:B----4-:R-:W-:-:S03]  /*45110*/  IMAD.WIDE R164, R170, 0x4, R6 ;  /* 0x00000004aaa47825 */ /* 0x010fc600078e0206 */
[----:B------:R-:W4:Y:S01]  /*45120*/  LDL.LU R171, [R1+0x420] ;  /* 0x0004200001ab7983 */ /* 0x000f220000300800 */
[----:B------:R-:W-:-:S03]  /*45130*/  IMAD.WIDE R166, R170, 0x4, R4 ;  /* 0x00000004aaa67825 */ /* 0x000fc600078e0204 */
[----:B------:R1:W-:Y:S01]  /*45140*/  @P0 STG.E [R164.64], R245 ;  /* 0x000000f5a4000986 */ /* 0x0003e2000c101904 */
[----:B------:R-:W-:-:S03]  /*45150*/  IMAD.WIDE R168, R0, 0x4, R162 ;  /* 0x0000000400a87825 */ /* 0x000fc600078e02a2 */
[----:B------:R1:W-:Y:S01]  /*45160*/  @P3 STG.E [R166.64], R244 ;  /* 0x000000f4a6003986 */ /* 0x0003e2000c101904 */
[C---:B------:R-:W-:Y:S02]  /*45170*/  IADD3 R3, R252.reuse, 0x9, RZ ;  /* 0x00000009fc037810 */ /* 0x040fe40007ffe0ff */
[----:B------:R-:W-:Y:S01]  /*45180*/  IADD3 R170, R252, 0xa, RZ ;  /* 0x0000000afcaa7810 */ /* 0x000fe20007ffe0ff */
[----:B------:R-:W4:Y:S01]  /*45190*/  LDL.LU R174, [R1+0x320] ;  /* 0x0003200001ae7983 */ /* 0x000f220000300800 */
[----:B-1----:R-:W-:-:S04]  /*451a0*/  IMAD.WIDE R164, R0, 0x4, R6 ;  /* 0x0000000400a47825 */ /* 0x002fc800078e0206 */
[----:B------:R-:W-:Y:S01]  /*451b0*/  IMAD.WIDE R166, R0, 0x4, R160 ;  /* 0x0000000400a67825 */ /* 0x000fe200078e02a0 */
[----:B------:R1:W-:Y:S01]  /*451c0*/  @P4 STG.E [R168.64], R251 ;  /* 0x000000fba8004986 */ /* 0x0003e2000c101904 */
[----:B------:R-:W-:-:S03]  /*451d0*/  ISETP.GE.AND P0, PT, R3, c[0x0][0x17c], PT ;  /* 0x00005f0003007a0c */ /* 0x000fc60003f06270 */
[----:B------:R-:W4:Y:S01]  /*451e0*/  LDL.LU R175, [R1+0x694] ;  /* 0x0006940001af7983 */ /* 0x000f220000300800 */
[----:B------:R-:W-:-:S03]  /*451f0*/  IADD3 R3, R0, c[0x0][0x198], RZ ;  /* 0x0000660000037a10 */ /* 0x000fc60007ffe0ff */
[----:B-1----:R-:W4:Y:S04]  /*45200*/  LDL.LU R251, [R1+0x614] ;  /* 0x0006140001fb7983 */ /* 0x002f280000300800 */
[----:B---3--:R1:W-:Y:S04]  /*45210*/  @P6 STG.E [R166.64], R249 ;  /* 0x000000f9a6006986 */ /* 0x0083e8000c101904 */
[----:B--2---:R2:W-:Y:S01]  /*45220*/  @P5 STG.E [R164.64], R248 ;  /* 0x000000f8a4005986 */ /* 0x0045e2000c101904 */
[----:B------:R-:W-:-:S03]  /*45230*/  ISETP.GE.AND P5, PT, R170, c[0x0][0x17c], PT ;  /* 0x00005f00aa007a0c */ /* 0x000fc60003fa6270 */
[----:B-1----:R-:W3:Y:S04]  /*45240*/  LDL.LU R249, [R1+0x424] ;  /* 0x0004240001f97983 */ /* 0x002ee80000300800 */
[----:B--2---:R-:W2:Y:S01]  /*45250*/  LDL.LU R248, [R1+0x324] ;  /* 0x0003240001f87983 */ /* 0x004ea20000300800 */
[----:B------:R-:W-:-:S03]  /*45260*/  IMAD.WIDE R164, R0, 0x4, R4 ;  /* 0x0000000400a47825 */ /* 0x000fc600078e0204 */
[----:B------:R-:W2:Y:S04]  /*45270*/  LDL.LU R0, [R1+0x610] ;  /* 0x0006100001007983 */ /* 0x000ea80000300800 */
[----:B------:R-:W2:Y:S01]  /*45280*/  LDL.LU R170, [R1+0x690] ;  /* 0x0006900001aa7983 */ /* 0x000ea20000300800 */
[----:B------:R-:W-:Y:S02]  /*45290*/  ISETP.LT.AND P1, PT, R99, c[0x0][0x178], !P1 ;  /* 0x00005e0063007a0c */ /* 0x000fe40004f21270 */
[----:B------:R-:W-:Y:S02]  /*452a0*/  ISETP.LT.AND P4, PT, R207, c[0x0][0x178], !P2 ;  /* 0x00005e00cf007a0c */ /* 0x000fe40005781270 */
[----:B------:R-:W-:Y:S01]  /*452b0*/  ISETP.LT.AND P3, PT, R138, c[0x0][0x178], !P2 ;  /* 0x00005e008a007a0c */ /* 0x000fe20005761270 */
[----:B------:R-:W-:Y:S01]  /*452c0*/  IMAD.WIDE R166, R3, 0x4, R162 ;  /* 0x0000000403a67825 */ /* 0x000fe200078e02a2 */
[----:B------:R-:W-:Y:S01]  /*452d0*/  ISETP.LT.AND P6, PT, R139, c[0x0][0x178], !P2 ;  /* 0x00005e008b007a0c */ /* 0x000fe200057c1270 */
[----:B------:R-:W3:Y:S02]  /*452e0*/  LDL.LU R172, [R1+0x6f0] ;  /* 0x0006f00001ac7983 */ /* 0x000ee40000300800 */
[----:B------:R-:W-:Y:S01]  /*452f0*/  IMAD.WIDE R168, R3, 0x4, R160 ;  /* 0x0000000403a87825 */ /* 0x000fe200078e02a0 */
[----:B------:R-:W-:Y:S01]  /*45300*/  ISETP.LT.AND P2, PT, R99, c[0x0][0x178], !P2 ;  /* 0x00005e0063007a0c */ /* 0x000fe20005741270 */
[----:B------:R-:W3:Y:S04]  /*45310*/  LDL.LU R173, [R1+0x680] ;  /* 0x0006800001ad7983 */ /* 0x000ee80000300800 */
[----:B------:R1:W-:Y:S01]  /*45320*/  @P1 STG.E [R164.64], R250 ;  /* 0x000000faa4001986 */ /* 0x0003e2000c101904 */
[----:B------:R-:W-:-:S03]  /*45330*/  ISETP.LT.AND P1, PT, R139, c[0x0][0x178], !P0 ;  /* 0x00005e008b007a0c */ /* 0x000fc60004721270 */
[----:B------:R-:W3:Y:S04]  /*45340*/  LDL.LU R245, [R1+0x5f0] ;  /* 0x0005f00001f57983 */ /* 0x000ee80000300800 */
[----:B------:R-:W3:Y:S01]  /*45350*/  LDL.LU R244, [R1+0x360] ;  /* 0x0003600001f47983 */ /* 0x000ee20000300800 */
[----:B-1----:R-:W-:-:S03]  /*45360*/  IMAD.WIDE R164, R3, 0x4, R6 ;  /* 0x0000000403a47825 */ /* 0x002fc600078e0206 */
[----:B------:R-:W3:Y:S04]  /*45370*/  LDL.LU R250, [R1+0x6f4] ;  /* 0x0006f40001fa7983 */ /* 0x000ee80000300800 */
[----:B--2---:R1:W-:Y:S01]  /*45380*/  @P4 STG.E [R166.64], R170 ;  /* 0x000000aaa6004986 */ /* 0x0043e2000c101904 */
[----:B------:R-:W-:-:S03]  /*45390*/  ISETP.LT.AND P4, PT, R207, c[0x0][0x178], !P0 ;  /* 0x00005e00cf007a0c */ /* 0x000fc60004781270 */
[----:B------:R2:W-:Y:S01]  /*453a0*/  @P3 STG.E [R168.64], R0 ;  /* 0x00000000a8003986 */ /* 0x0005e2000c101904 */
[----:B------:R-:W-:-:S03]  /*453b0*/  ISETP.LT.AND P3, PT, R138, c[0x0][0x178], !P0 ;  /* 0x00005e008a007a0c */ /* 0x000fc60004761270 */
[----:B----4-:R4:W-:Y:S01]  /*453c0*/  @P6 STG.E [R164.64], R171 ;  /* 0x000000aba4006986 */ /* 0x0109e2000c101904 */
[----:B-1----:R-:W-:Y:S02]  /*453d0*/  IADD3 R166, R252, 0xb, RZ ;  /* 0x0000000bfca67810 */ /* 0x002fe40007ffe0ff */
[C---:B--2---:R-:W-:Y:S02]  /*453e0*/  IADD3 R0, R3.reuse, c[0x0][0x198], RZ ;  /* 0x0000660003007a10 */ /* 0x044fe40007ffe0ff */
[----:B------:R-:W-:Y:S01]  /*453f0*/  ISETP.GE.AND P6, PT, R166, c[0x0][0x17c], PT ;  /* 0x00005f00a6007a0c */ /* 0x000fe20003fc6270 */
[----:B----4-:R-:W-:-:S04]  /*45400*/  IMAD.WIDE R170, R3, 0x4, R4 ;  /* 0x0000000403aa7825 */ /* 0x010fc800078e0204 */
[C---:B------:R-:W-:Y:S01]  /*45410*/  IMAD.WIDE R164, R0.reuse, 0x4, R162 ;  /* 0x0000000400a47825 */ /* 0x040fe200078e02a2 */
[----:B------:R-:W-:Y:S03]  /*45420*/  @P2 STG.E [R170.64], R174 ;  /* 0x000000aeaa002986 */ /* 0x000fe6000c101904 */
[C---:B------:R-:W-:Y:S01]  /*45430*/  IMAD.WIDE R166, R0.reuse, 0x4, R160 ;  /* 0x0000000400a67825 */ /* 0x040fe200078e02a0 */
[----:B------:R-:W-:Y:S03]  /*45440*/  @P4 STG.E [R164.64], R175 ;  /* 0x000000afa4004986 */ /* 0x000fe6000c101904 */
[C---:B------:R-:W-:Y:S01]  /*45450*/  IMAD.WIDE R168, R0.reuse, 0x4, R6 ;  /* 0x0000000400a87825 */ /* 0x040fe200078e0206 */
[----:B------:R1:W-:Y:S04]  /*45460*/  @P3 STG.E [R166.64], R251 ;  /* 0x000000fba6003986 */ /* 0x0003e8000c101904 */
[----:B---3--:R2:W-:Y:S04]  /*45470*/  @P1 STG.E [R168.64], R249 ;  /* 0x000000f9a8001986 */ /* 0x0085e8000c101904 */
[----:B-1----:R-:W3:Y:S04]  /*45480*/  LDL.LU R251, [R1+0x684] ;  /* 0x0006840001fb7983 */ /* 0x002ee80000300800 */
[----:B--2---:R-:W2:Y:S01]  /*45490*/  LDL.LU R249, [R1+0x5f4] ;  /* 0x0005f40001f97983 */ /* 0x004ea20000300800 */
[----:B------:R-:W-:Y:S01]  /*454a0*/  ISETP.LT.AND P0, PT, R99, c[0x0][0x178], !P0 ;  /* 0x00005e0063007a0c */ /* 0x000fe20004701270 */
[----:B------:R-:W-:-:S12]  /*454b0*/  IMAD.WIDE R170, R0, 0x4, R4 ;  /* 0x0000000400aa7825 */ /* 0x000fd800078e0204 */
[----:B------:R1:W-:Y:S04]  /*454c0*/  @P0 STG.E [R170.64], R248 ;  /* 0x000000f8aa000986 */ /* 0x0003e8000c101904 */
[----:B-1----:R-:W4:Y:S01]  /*454d0*/  LDL.LU R248, [R1+0x364] ;  /* 0x0003640001f87983 */ /* 0x002f220000300800 */
[----:B------:R-:W-:Y:S02]  /*454e0*/  ISETP.LT.AND P1, PT, R207, c[0x0][0x178], !P5 ;  /* 0x00005e00cf007a0c */ /* 0x000fe40006f21270 */
[----:B------:R-:W-:Y:S01]  /*454f0*/  ISETP.LT.AND P3, PT, R138, c[0x0][0x178], !P5 ;  /* 0x00005e008a007a0c */ /* 0x000fe20006f61270 */
[----:B------:R-:W4:Y:S01]  /*45500*/  LDL.LU R174, [R1+0x730] ;  /* 0x0007300001ae7983 */ /* 0x000f220000300800 */
[----:B------:R-:W-:Y:S02]  /*45510*/  IADD3 R3, R0, c[0x0][0x198], RZ ;  /* 0x0000660000037a10 */ /* 0x000fe40007ffe0ff */
[----:B------:R-:W-:Y:S01]  /*45520*/  ISETP.LT.AND P2, PT, R139, c[0x0][0x178], !P5 ;  /* 0x00005e008b007a0c */ /* 0x000fe20006f41270 */
[----:B------:R-:W4:Y:S01]  /*45530*/  LDL.LU R175, [R1+0x6e0] ;  /* 0x0006e00001af7983 */ /* 0x000f220000300800 */
[----:B------:R-:W-:Y:S01]  /*45540*/  IADD3 R0, R252, 0xc, RZ ;  /* 0x0000000cfc007810 */ /* 0x000fe20007ffe0ff */
[----:B------:R-:W-:Y:S01]  /*45550*/  IMAD.WIDE R168, R3, 0x4, R162 ;  /* 0x0000000403a87825 */ /* 0x000fe200078e02a2 */
[----:B------:R-:W-:-:S02]  /*45560*/  ISETP.LT.AND P5, PT, R99, c[0x0][0x178], !P5 ;  /* 0x00005e0063007a0c */ /* 0x000fc40006fa1270 */
[----:B------:R-:W-:Y:S01]  /*45570*/  ISETP.LT.AND P4, PT, R207, c[0x0][0x178], !P6 ;  /* 0x00005e00cf007a0c */ /* 0x000fe20007781270 */
[C---:B------:R-:W-:Y:S01]  /*45580*/  IMAD.WIDE R164, R3.reuse, 0x4, R160 ;  /* 0x0000000403a47825 */ /* 0x040fe200078e02a0 */
[----:B------:R-:W-:Y:S01]  /*45590*/  ISETP.GE.AND P0, PT, R0, c[0x0][0x17c], PT ;  /* 0x00005f0000007a0c */ /* 0x000fe20003f06270 */
[----:B------:R1:W-:Y:S01]  /*455a0*/  @P1 STG.E [R168.64], R172 ;  /* 0x000000aca8001986 */ /* 0x0003e2000c101904 */
[C---:B------:R-:W-:Y:S01]  /*455b0*/  IADD3 R0, R3.reuse, c[0x0][0x198], RZ ;  /* 0x0000660003007a10 */ /* 0x040fe20007ffe0ff */
[----:B------:R-:W-:Y:S01]  /*455c0*/  IMAD.WIDE R166, R3, 0x4, R6 ;  /* 0x0000000403a67825 */ /* 0x000fe200078e0206 */
[----:B------:R-:W-:Y:S01]  /*455d0*/  ISETP.LT.AND P1, PT, R138, c[0x0][0x178], !P6 ;  /* 0x00005e008a007a0c */ /* 0x000fe20007721270 */
[----:B------:R1:W-:Y:S01]  /*455e0*/  @P3 STG.E [R164.64], R173 ;  /* 0x000000ada4003986 */ /* 0x0003e2000c101904 */
[----:B------:R-:W-:-:S03]  /*455f0*/  ISETP.LT.AND P3, PT, R139, c[0x0][0x178], !P6 ;  /* 0x00005e008b007a0c */ /* 0x000fc60007761270 */
[----:B------:R1:W-:Y:S02]  /*45600*/  @P2 STG.E [R166.64], R245 ;  /* 0x000000f5a6002986 */ /* 0x0003e4000c101904 */
[----:B-1----:R-:W-:-:S04]  /*45610*/  IMAD.WIDE R168, R3, 0x4, R4 ;  /* 0x0000000403a87825 */ /* 0x002fc800078e0204 */
[C---:B------:R-:W-:Y:S01]  /*45620*/  IMAD.WIDE R164, R0.reuse, 0x4, R162 ;  /* 0x0000000400a47825 */ /* 0x040fe200078e02a2 */
[----:B------:R1:W-:Y:S03]  /*45630*/  @P5 STG.E [R168.64], R244 ;  /* 0x000000f4a8005986 */ /* 0x0003e6000c101904 */
[C---:B------:R-:W-:Y:S01]  /*45640*/  IMAD.WIDE R166, R0.reuse, 0x4, R160 ;  /* 0x0000000400a67825 */ /* 0x040fe200078e02a0 */
[----:B------:R-:W4:Y:S04]  /*45650*/  LDL.LU R245, [R1+0x670] ;  /* 0x0006700001f57983 */ /* 0x000f280000300800 */
[----:B------:R1:W-:Y:S04]  /*45660*/  @P4 STG.E [R164.64], R250 ;  /* 0x000000faa4004986 */ /* 0x0003e8000c101904 */
[----:B-1----:R-:W4:Y:S01]  /*45670*/  LDL.LU R244, [R1+0x4f0] ;  /* 0x0004f00001f47983 */ /* 0x002f220000300800 */
[----:B------:R-:W-:-:S03]  /*45680*/  IMAD.WIDE R164, R0, 0x4, R6 ;  /* 0x0000000400a47825 */ /* 0x000fc600078e0206 */
[----:B------:R-:W4:Y:S01]  /*45690*/  LDL.LU R250, [R1+0x734] ;  /* 0x0007340001fa7983 */ /* 0x000f220000300800 */
[----:B------:R-:W-:Y:S02]  /*456a0*/  ISETP.LT.AND P5, PT, R99, c[0x0][0x178], !P6 ;  /* 0x00005e0063007a0c */ /* 0x000fe400077a1270 */
[----:B------:R-:W-:-:S04]  /*456b0*/  IADD3 R168, R252, 0xd, RZ ;  /* 0x0000000dfca87810 */ /* 0x000fc80007ffe0ff */
[----:B------:R-:W-:Y:S01]  /*456c0*/  ISETP.GE.AND P2, PT, R168, c[0x0][0x17c], PT ;  /* 0x00005f00a8007a0c */ /* 0x000fe20003f46270 */
[----:B------:R-:W-:Y:S01]  /*456d0*/  IMAD.WIDE R168, R0, 0x4, R4 ;  /* 0x0000000400a87825 */ /* 0x000fe200078e0204 */
[----:B---3--:R1:W-:Y:S04]  /*456e0*/  @P1 STG.E [R166.64], R251 ;  /* 0x000000fba6001986 */ /* 0x0083e8000c101904 */
[----:B--2---:R2:W-:Y:S04]  /*456f0*/  @P3 STG.E [R164.64], R249 ;  /* 0x000000f9a4003986 */ /* 0x0045e8000c101904 */
[----:B-1----:R-:W3:Y:S04]  /*45700*/  LDL.LU R251, [R1+0x6e4] ;  /* 0x0006e40001fb7983 */ /* 0x002ee80000300800 */
[----:B--2---:R-:W2:Y:S04]  /*45710*/  LDL.LU R249, [R1+0x674] ;  /* 0x0006740001f97983 */ /* 0x004ea80000300800 */
[----:B----4-:R1:W-:Y:S04]  /*45720*/  @P5 STG.E [R168.64], R248 ;  /* 0x000000f8a8005986 */ /* 0x0103e8000c101904 */
[----:B-1----:R-:W4:Y:S01]  /*45730*/  LDL.LU R248, [R1+0x4f4] ;  /* 0x0004f40001f87983 */ /* 0x002f220000300800 */
[----:B------:R-:W-:-:S02]  /*45740*/  ISETP.LT.AND P6, PT, R207, c[0x0][0x178], !P0 ;  /* 0x00005e00cf007a0c */ /* 0x000fc400047c1270 */
[----:B------:R-:W-:Y:S01]  /*45750*/  ISETP.LT.AND P4, PT, R138, c[0x0][0x178], !P0 ;  /* 0x00005e008a007a0c */ /* 0x000fe20004781270 */
[----:B------:R-:W4:Y:S01]  /*45760*/  LDL.LU R170, [R1+0x770] ;  /* 0x0007700001aa7983 */ /* 0x000f220000300800 */
[----:B------:R-:W-:Y:S02]  /*45770*/  IADD3 R3, R0, c[0x0][0x198], RZ ;  /* 0x0000660000037a10 */ /* 0x000fe40007ffe0ff */
[----:B------:R-:W-:Y:S01]  /*45780*/  ISETP.LT.AND P5, PT, R139, c[0x0][0x178], !P0 ;  /* 0x00005e008b007a0c */ /* 0x000fe200047a1270 */
[----:B------:R-:W4:Y:S01]  /*45790*/  LDL.LU R171, [R1+0x700] ;  /* 0x0007000001ab7983 */ /* 0x000f220000300800 */
[----:B------:R-:W-:Y:S01]  /*457a0*/  ISETP.LT.AND P0, PT, R99, c[0x0][0x178], !P0 ;  /* 0x00005e0063007a0c */ /* 0x000fe20004701270 */
[----:B------:R-:W-:Y:S01]  /*457b0*/  IMAD.WIDE R166, R3, 0x4, R162 ;  /* 0x0000000403a67825 */ /* 0x000fe200078e02a2 */
[----:B------:R-:W-:Y:S01]  /*457c0*/  ISETP.LT.AND P3, PT, R207, c[0x0][0x178], !P2 ;  /* 0x00005e00cf007a0c */ /* 0x000fe20005761270 */
[----:B------:R-:W4:Y:S02]  /*457d0*/  LDL.LU R172, [R1+0x6b0] ;  /* 0x0006b00001ac7983 */ /* 0x000f240000300800 */
[----:B------:R-:W-:-:S02]  /*457e0*/  IMAD.WIDE R164, R3, 0x4, R160 ;  /* 0x0000000403a47825 */ /* 0x000fc400078e02a0 */
[----:B------:R1:W-:Y:S01]  /*457f0*/  @P6 STG.E [R166.64], R174 ;  /* 0x000000aea6006986 */ /* 0x0003e2000c101904 */
[----:B------:R-:W-:Y:S02]  /*45800*/  ISETP.LT.AND P6, PT, R138, c[0x0][0x178], !P2 ;  /* 0x00005e008a007a0c */ /* 0x000fe400057c1270 */
[----:B------:R-:W-:Y:S01]  /*45810*/  ISETP.LT.AND P1, PT, R139, c[0x0][0x178], !P2 ;  /* 0x00005e008b007a0c */ /* 0x000fe20005721270 */
[----:B------:R1:W-:Y:S01]  /*45820*/  @P4 STG.E [R164.64], R175 ;  /* 0x000000afa4004986 */ /* 0x0003e2000c101904 */
[C---:B------:R-:W-:Y:S02]  /*45830*/  IADD3 R0, R3.reuse, c[0x0][0x198], RZ ;  /* 0x0000660003007a10 */ /* 0x040fe40007ffe0ff */
[C---:B------:R-:W-:Y:S02]  /*45840*/  IADD3 R168, R252.reuse, 0xe, RZ ;  /* 0x0000000efca87810 */ /* 0x040fe40007ffe0ff */
[----:B------:R-:W-:Y:S01]  /*45850*/  IADD3 R169, R252, 0xf, RZ ;  /* 0x0000000ffca97810 */ /* 0x000fe20007ffe0ff */
[----:B-1----:R-:W-:-:S04]  /*45860*/  IMAD.WIDE R166, R3, 0x4, R4 ;  /* 0x0000000403a67825 */ /* 0x002fc800078e0204 */
[----:B------:R-:W-:Y:S01]  /*45870*/  IMAD.WIDE R164, R3, 0x4, R6 ;  /* 0x0000000403a47825 */ /* 0x000fe200078e0206 */
[----:B------:R-:W-:-:S04]  /*45880*/  ISETP.GE.AND P4, PT, R168, c[0x0][0x17c], PT ;  /* 0x00005f00a8007a0c */ /* 0x000fc80003f86270 */
[----:B------:R1:W-:Y:S01]  /*45890*/  @P5 STG.E [R164.64], R245 ;  /* 0x000000f5a4005986 */ /* 0x0003e2000c101904 */
[----:B------:R-:W-:Y:S01]  /*458a0*/  ISETP.GE.AND P5, PT, R169, c[0x0][0x17c], PT ;  /* 0x00005f00a9007a0c */ /* 0x000fe20003fa6270 */
[C---:B------:R-:W-:Y:S02]  /*458b0*/  IMAD.WIDE R168, R0.reuse, 0x4, R6 ;  /* 0x0000000400a87825 */ /* 0x040fe400078e0206 */
[----:B------:R1:W-:Y:S02]  /*458c0*/  @P0 STG.E [R166.64], R244 ;  /* 0x000000f4a6000986 */ /* 0x0003e4000c101904 */
[----:B-1----:R-:W-:-:S04]  /*458d0*/  IMAD.WIDE R164, R0, 0x4, R162 ;  /* 0x0000000400a47825 */ /* 0x002fc800078e02a2 */
[C---:B------:R-:W-:Y:S01]  /*458e0*/  IMAD.WIDE R166, R0.reuse, 0x4, R160 ;  /* 0x0000000400a67825 */ /* 0x040fe200078e02a0 */
[----:B------:R1:W-:Y:S01]  /*458f0*/  @P3 STG.E [R164.64], R250 ;  /* 0x000000faa4003986 */ /* 0x0003e2000c101904 */
[----:B------:R-:W-:Y:S02]  /*45900*/  ISETP.LT.AND P2, PT, R99, c[0x0][0x178], !P2 ;  /* 0x00005e0063007a0c */ /* 0x000fe40005741270 */
[----:B-1----:R-:W-:Y:S01]  /*45910*/  IMAD.WIDE R164, R0, 0x4, R4 ;  /* 0x0000000400a47825 */ /* 0x002fe200078e0204 */
[----:B---3--:R1:W-:Y:S04]  /*45920*/  @P6 STG.E [R166.64], R251 ;  /* 0x000000fba6006986 */ /* 0x0083e8000c101904 */
[----:B--2---:R2:W-:Y:S04]  /*45930*/  @P1 STG.E [R168.64], R249 ;  /* 0x000000f9a8001986 */ /* 0x0045e8000c101904 */
[----:B-1----:R-:W3:Y:S04]  /*45940*/  LDL.LU R251, [R1+0x600] ;  /* 0x0006000001fb7983 */ /* 0x002ee80000300800 */
[----:B--2---:R-:W2:Y:S04]  /*45950*/  LDL.LU R249, [R1+0x774] ;  /* 0x0007740001f97983 */ /* 0x004ea80000300800 */
[----:B------:R-:W2:Y:S04]  /*45960*/  LDL.LU R173, [R1+0x704] ;  /* 0x0007040001ad7983 */ /* 0x000ea80000300800 */
[----:B------:R-:W2:Y:S04]  /*45970*/  LDL.LU R250, [R1+0x6b4] ;  /* 0x0006b40001fa7983 */ /* 0x000ea80000300800 */
[----:B----4-:R1:W-:Y:S04]  /*45980*/  @P2 STG.E [R164.64], R248 ;  /* 0x000000f8a4002986 */ /* 0x0103e8000c101904 */
[----:B-1----:R-:W4:Y:S01]  /*45990*/  LDL.LU R248, [R1+0x604] ;  /* 0x0006040001f87983 */ /* 0x002f220000300800 */
[----:B------:R-:W-:-:S02]  /*459a0*/  ISETP.LT.AND P0, PT, R207, c[0x0][0x178], !P4 ;  /* 0x00005e00cf007a0c */ /* 0x000fc40006701270 */
[----:B------:R-:W-:Y:S01]  /*459b0*/  IADD3 R3, R0, c[0x0][0x198], RZ ;  /* 0x0000660000037a10 */ /* 0x000fe20007ffe0ff */
[----:B------:R-:W4:Y:S01]  /*459c0*/  LDL.LU R174, [R1+0x3f8] ;  /* 0x0003f80001ae7983 */ /* 0x000f220000300800 */
[----:B------:R-:W-:Y:S02]  /*459d0*/  ISETP.LT.AND P1, PT, R138, c[0x0][0x178], !P4 ;  /* 0x00005e008a007a0c */ /* 0x000fe40006721270 */
[----:B------:R-:W-:Y:S01]  /*459e0*/  ISETP.LT.AND P6, PT, R139, c[0x0][0x178], !P4 ;  /* 0x00005e008b007a0c */ /* 0x000fe200067c1270 */
[----:B------:R-:W-:Y:S01]  /*459f0*/  IMAD.WIDE R166, R3, 0x4, R162 ;  /* 0x0000000403a67825 */ /* 0x000fe200078e02a2 */
[----:B------:R-:W-:Y:S01]  /*45a00*/  IADD3 R0, R252, 0x11, RZ ;  /* 0x00000011fc007810 */ /* 0x000fe20007ffe0ff */
[----:B------:R-:W4:Y:S01]  /*45a10*/  LDL.LU R175, [R1+0x298] ;  /* 0x0002980001af7983 */ /* 0x000f220000300800 */
[----:B------:R-:W-:Y:S01]  /*45a20*/  ISETP.LT.AND P4, PT, R99, c[0x0][0x178], !P4 ;  /* 0x00005e0063007a0c */ /* 0x000fe20006781270 */
[----:B------:R-:W-:Y:S02]  /*45a30*/  IMAD.WIDE R164, R3, 0x4, R160 ;  /* 0x0000000403a47825 */ /* 0x000fe400078e02a0 */
[----:B------:R1:W-:Y:S01]  /*45a40*/  @P0 STG.E [R166.64], R170 ;  /* 0x000000aaa6000986 */ /* 0x0003e2000c101904 */
[----:B------:R-:W-:-:S02]  /*45a50*/  ISETP.LT.AND P0, PT, R207, c[0x0][0x178], !P5 ;  /* 0x00005e00cf007a0c */ /* 0x000fc40006f01270 */
[----:B------:R-:W-:Y:S02]  /*45a60*/  IADD3 R168, R252, 0x10, RZ ;  /* 0x00000010fca87810 */ /* 0x000fe40007ffe0ff */
[----:B------:R-:W-:Y:S01]  /*45a70*/  ISETP.GE.AND P2, PT, R0, c[0x0][0x17c], PT ;  /* 0x00005f0000007a0c */ /* 0x000fe20003f46270 */
[----:B------:R1:W-:Y:S01]  /*45a80*/  @P1 STG.E [R164.64], R171 ;  /* 0x000000aba4001986 */ /* 0x0003e2000c101904 */
[----:B------:R-:W-:-:S03]  /*45a90*/  IADD3 R0, R3, c[0x0][0x198], RZ ;  /* 0x0000660003007a10 */ /* 0x000fc60007ffe0ff */
[----:B------:R-:W4:Y:S01]  /*45aa0*/  LDL.LU R245, [R1+0x1a8] ;  /* 0x0001a80001f57983 */ /* 0x000f220000300800 */
[C---:B-1----:R-:W-:Y:S01]  /*45ab0*/  IMAD.WIDE R166, R3.reuse, 0x4, R6 ;  /* 0x0000000403a67825 */ /* 0x042fe200078e0206 */
[----:B------:R-:W-:Y:S02]  /*45ac0*/  ISETP.LT.AND P1, PT, R138, c[0x0][0x178], !P5 ;  /* 0x00005e008a007a0c */ /* 0x000fe40006f21270 */
[----:B------:R-:W4:Y:S01]  /*45ad0*/  LDL.LU R244, [R1+0xa8] ;  /* 0x0000a80001f47983 */ /* 0x000f220000300800 */
[----:B------:R-:W-:Y:S01]  /*45ae0*/  ISETP.GE.AND P3, PT, R168, c[0x0][0x17c], PT ;  /* 0x00005f00a8007a0c */ /* 0x000fe20003f66270 */
[----:B------:R-:W-:Y:S02]  /*45af0*/  IMAD.WIDE R168, R3, 0x4, R4 ;  /* 0x0000000403a87825 */ /* 0x000fe400078e0204 */
[----:B------:R1:W-:Y:S01]  /*45b00*/  @P6 STG.E [R166.64], R172 ;  /* 0x000000aca6006986 */ /* 0x0003e2000c101904 */
[----:B------:R-:W-:Y:S01]  /*45b10*/  ISETP.LT.AND P6, PT, R139, c[0x0][0x178], !P5 ;  /* 0x00005e008b007a0c */ /* 0x000fe20006fc1270 */
[----:B------:R-:W-:-:S04]  /*45b20*/  IMAD.WIDE R164, R0, 0x4, R162 ;  /* 0x0000000400a47825 */ /* 0x000fc800078e02a2 */
[C---:B-1----:R-:W-:Y:S01]  /*45b30*/  IMAD.WIDE R166, R0.reuse, 0x4, R160 ;  /* 0x0000000400a67825 */ /* 0x042fe200078e02a0 */
[----:B------:R-:W-:Y:S01]  /*45b40*/  ISETP.LT.AND P5, PT, R99, c[0x0][0x178], !P5 ;  /* 0x00005e0063007a0c */ /* 0x000fe20006fa1270 */
[----:B---3--:R1:W-:Y:S04]  /*45b50*/  @P4 STG.E [R168.64], R251 ;  /* 0x000000fba8004986 */ /* 0x0083e8000c101904 */
[----:B--2---:R2:W-:Y:S04]  /*45b60*/  @P0 STG.E [R164.64], R249 ;  /* 0x000000f9a4000986 */ /* 0x0045e8000c101904 */
[----:B-1----:R-:W3:Y:S04]  /*45b70*/  LDL.LU R251, [R1+0x3fc] ;  /* 0x0003fc0001fb7983 */ /* 0x002ee80000300800 */
[----:B--2---:R-:W2:Y:S01]  /*45b80*/  LDL.LU R249, [R1+0x29c] ;  /* 0x00029c0001f97983 */ /* 0x004ea20000300800 */
[----:B------:R-:W-:-:S03]  /*45b90*/  IMAD.WIDE R164, R0, 0x4, R6 ;  /* 0x0000000400a47825 */ /* 0x000fc600078e0206 */
[----:B------:R-:W-:Y:S04]  /*45ba0*/  @P1 STG.E [R166.64], R173 ;  /* 0x000000ada6001986 */ /* 0x000fe8000c101904 */
[----:B------:R1:W-:Y:S04]  /*45bb0*/  @P6 STG.E [R164.64], R250 ;  /* 0x000000faa4006986 */ /* 0x0003e8000c101904 */
[----:B-1----:R-:W2:Y:S01]  /*45bc0*/  LDL.LU R250, [R1+0x1ac] ;  /* 0x0001ac0001fa7983 */ /* 0x002ea20000300800 */
[----:B------:R-:W-:-:S05]  /*45bd0*/  IMAD.WIDE R168, R0, 0x4, R4 ;  /* 0x0000000400a87825 */ /* 0x000fca00078e0204 */
[----:B----4-:R1:W-:Y:S04]  /*45be0*/  @P5 STG.E [R168.64], R248 ;  /* 0x000000f8a8005986 */ /* 0x0103e8000c101904 */
[----:B-1----:R-:W4:Y:S01]  /*45bf0*/  LDL.LU R248, [R1+0xac] ;  /* 0x0000ac0001f87983 */ /* 0x002f220000300800 */
[----:B------:R-:W-:Y:S02]  /*45c00*/  IADD3 R3, R252, 0x12, RZ ;  /* 0x00000012fc037810 */ /* 0x000fe40007ffe0ff */
[----:B------:R-:W-:Y:S02]  /*45c10*/  ISETP.LT.AND P4, PT, R207, c[0x0][0x178], !P3 ;  /* 0x00005e00cf007a0c */ /* 0x000fe40005f81270 */
[----:B------:R-:W-:Y:S02]  /*45c20*/  ISETP.GE.AND P0, PT, R3, c[0x0][0x17c], PT ;  /* 0x00005f0003007a0c */ /* 0x000fe40003f06270 */
[----:B------:R-:W-:-:S02]  /*45c30*/  IADD3 R3, R0, c[0x0][0x198], RZ ;  /* 0x0000660000037a10 */ /* 0x000fc40007ffe0ff */
[C---:B------:R-:W-:Y:S02]  /*45c40*/  ISETP.LT.AND P1, PT, R138.reuse, c[0x0][0x178], !P3 ;  /* 0x00005e008a007a0c */ /* 0x040fe40005f21270 */
[----:B------:R-:W-:Y:S01]  /*45c50*/  ISETP.LT.AND P5, PT, R139, c[0x0][0x178], !P3 ;  /* 0x00005e008b007a0c */ /* 0x000fe20005fa1270 */
[----:B------:R-:W-:Y:S01]  /*45c60*/  IMAD.WIDE R166, R3, 0x4, R162 ;  /* 0x0000000403a67825 */ /* 0x000fe200078e02a2 */
[----:B------:R-:W-:Y:S02]  /*45c70*/  ISETP.LT.AND P3, PT, R99, c[0x0][0x178], !P3 ;  /* 0x00005e0063007a0c */ /* 0x000fe40005f61270 */
[----:B------:R-:W-:Y:S02]  /*45c80*/  ISETP.LT.AND P6, PT, R207, c[0x0][0x178], !P2 ;  /* 0x00005e00cf007a0c */ /* 0x000fe400057c1270 */
[----:B------:R1:W-:Y:S01]  /*45c90*/  @P4 STG.E [R166.64], R174 ;  /* 0x000000aea6004986 */ /* 0x0003e2000c101904 */
[----:B------:R-:W-:Y:S01]  /*45ca0*/  IMAD.WIDE R164, R3, 0x4, R6 ;  /* 0x0000000403a47825 */ /* 0x000fe200078e0206 */
[----:B------:R-:W-:-:S03]  /*45cb0*/  ISETP.LT.AND P4, PT, R138, c[0x0][0x178], !P2 ;  /* 0x00005e008a007a0c */ /* 0x000fc60005781270 */
[C---:B------:R-:W-:Y:S01]  /*45cc0*/  IMAD.WIDE R168, R3.reuse, 0x4, R4 ;  /* 0x0000000403a87825 */ /* 0x040fe200078e0204 */
[----:B------:R-:W-:-:S03]  /*45cd0*/  IADD3 R0, R3, c[0x0][0x198], RZ ;  /* 0x0000660003007a10 */ /* 0x000fc60007ffe0ff */
[----:B-1----:R-:W-:Y:S01]  /*45ce0*/  IMAD.WIDE R166, R3, 0x4, R160 ;  /* 0x0000000403a67825 */ /* 0x002fe200078e02a0 */
[----:B------:R-:W4:Y:S04]  /*45cf0*/  LDL.LU R174, [R1+0x178] ;  /* 0x0001780001ae7983 */ /* 0x000f280000300800 */
[----:B------:R1:W-:Y:S04]  /*45d00*/  @P1 STG.E [R166.64], R175 ;  /* 0x000000afa6001986 */ /* 0x0003e8000c101904 */
[----:B------:R1:W-:Y:S04]  /*45d10*/  @P5 STG.E [R164.64], R245 ;  /* 0x000000f5a4005986 */ /* 0x0003e8000c101904 */
[----:B------:R-:W-:Y:S01]  /*45d20*/  @P3 STG.E [R168.64], R244 ;  /* 0x000000f4a8003986 */ /* 0x000fe2000c101904 */
[----:B------:R-:W-:Y:S01]  /*45d30*/  ISETP.LT.AND P3, PT, R139, c[0x0][0x178], !P2 ;  /* 0x00005e008b007a0c */ /* 0x000fe20005761270 */
[----:B-1----:R-:W-:-:S02]  /*45d40*/  IMAD.WIDE R166, R0, 0x4, R162 ;  /* 0x0000000400a67825 */ /* 0x002fc400078e02a2 */
[----:B------:R-:W4:Y:S02]  /*45d50*/  LDL.LU R175, [R1+0x47c] ;  /* 0x00047c0001af7983 */ /* 0x000f240000300800 */
[C---:B------:R-:W-:Y:S01]  /*45d60*/  IMAD.WIDE R164, R0.reuse, 0x4, R160 ;  /* 0x0000000400a47825 */ /* 0x040fe200078e02a0 */
[----:B------:R-:W-:Y:S02]  /*45d70*/  IADD3 R3, R0, c[0x0][0x198], RZ ;  /* 0x0000660000037a10 */ /* 0x000fe40007ffe0ff */
[----:B------:R-:W-:Y:S02]  /*45d80*/  IADD3 R172, R252, 0x14, RZ ;  /* 0x00000014fcac7810 */ /* 0x000fe40007ffe0ff */
[----:B------:R-:W-:Y:S01]  /*45d90*/  ISETP.LT.AND P2, PT, R99, c[0x0][0x178], !P2 ;  /* 0x00005e0063007a0c */ /* 0x000fe20005741270 */
[----:B---3--:R1:W-:Y:S04]  /*45da0*/  @P6 STG.E [R166.64], R251 ;  /* 0x000000fba6006986 */ /* 0x0083e8000c101904 */
[----:B--2---:R2:W-:Y:S04]  /*45db0*/  @P4 STG.E [R164.64], R249 ;  /* 0x000000f9a4004986 */ /* 0x0045e8000c101904 */
[----:B-1----:R-:W3:Y:S01]  /*45dc0*/  LDL.LU R251, [R1+0x34c] ;  /* 0x00034c0001fb7983 */ /* 0x002ee20000300800 */
[----:B--2---:R-:W-:-:S03]  /*45dd0*/  IMAD.WIDE R164, R0, 0x4, R6 ;  /* 0x0000000400a47825 */ /* 0x004fc600078e0206 */
[----:B------:R-:W2:Y:S01]  /*45de0*/  LDL.LU R249, [R1+0x25c] ;  /* 0x00025c0001f97983 */ /* 0x000ea20000300800 */
[----:B------:R-:W-:-:S03]  /*45df0*/  IMAD.WIDE R166, R0, 0x4, R4 ;  /* 0x0000000400a67825 */ /* 0x000fc600078e0204 */
[----:B------:R-:W2:Y:S04]  /*45e00*/  LDL.LU R0, [R1+0x348] ;  /* 0x0003480001007983 */ /* 0x000ea80000300800 */
[----:B------:R1:W-:Y:S01]  /*45e10*/  @P3 STG.E [R164.64], R250 ;  /* 0x000000faa4003986 */ /* 0x0003e2000c101904 */
[----:B------:R-:W-:-:S03]  /*45e20*/  ISETP.GE.AND P3, PT, R172, c[0x0][0x17c], PT ;  /* 0x00005f00ac007a0c */ /* 0x000fc60003f66270 */
[----:B-1----:R-:W2:Y:S04]  /*45e30*/  LDL.LU R165, [R1+0x478] ;  /* 0x0004780001a57983 */ /* 0x002ea80000300800 */
[----:B------:R-:W3:Y:S04]  /*45e40*/  LDL.LU R172, [R1+0x258] ;  /* 0x0002580001ac7983 */ /* 0x000ee80000300800 */
[----:B----4-:R1:W-:Y:S04]  /*45e50*/  @P2 STG.E [R166.64], R248 ;  /* 0x000000f8a6002986 */ /* 0x0103e8000c101904 */
[----:B-1----:R-:W4:Y:S01]  /*45e60*/  LDL.LU R248, [R1+0x17c] ;  /* 0x00017c0001f87983 */ /* 0x002f220000300800 */
[----:B------:R-:W-:-:S02]  /*45e70*/  ISETP.LT.AND P6, PT, R207, c[0x0][0x178], !P0 ;  /* 0x00005e00cf007a0c */ /* 0x000fc400047c1270 */
[----:B------:R-:W-:Y:S01]  /*45e80*/  ISETP.LT.AND P5, PT, R138, c[0x0][0x178], !P0 ;  /* 0x00005e008a007a0c */ /* 0x000fe200047a1270 */
[----:B------:R-:W-:Y:S01]  /*45e90*/  IMAD.WIDE R168, R3, 0x4, R162 ;  /* 0x0000000403a87825 */ /* 0x000fe200078e02a2 */
[----:B------:R-:W-:Y:S01]  /*45ea0*/  ISETP.LT.AND P4, PT, R139, c[0x0][0x178], !P0 ;  /* 0x00005e008b007a0c */ /* 0x000fe20004781270 */
[----:B------:R-:W4:Y:S01]  /*45eb0*/  LDL.LU R173, [R1+0x408] ;  /* 0x0004080001ad7983 */ /* 0x000f220000300800 */
[----:B------:R-:W-:-:S03]  /*45ec0*/  IADD3 R170, R252, 0x13, RZ ;  /* 0x00000013fcaa7810 */ /* 0x000fc60007ffe0ff */
[----:B------:R-:W4:Y:S01]  /*45ed0*/  LDL.LU R245, [R1+0x2a8] ;  /* 0x0002a80001f57983 */ /* 0x000f220000300800 */
[----:B------:R-:W-:Y:S01]  /*45ee0*/  ISETP.GE.AND P1, PT, R170, c[0x0][0x17c], PT ;  /* 0x00005f00aa007a0c */ /* 0x000fe20003f26270 */
[----:B------:R-:W-:Y:S02]  /*45ef0*/  IMAD.WIDE R170, R3, 0x4, R160 ;  /* 0x0000000403aa7825 */ /* 0x000fe400078e02a0 */
[----:B------:R-:W4:Y:S01]  /*45f00*/  LDL.LU R244, [R1+0x248] ;  /* 0x0002480001f47983 */ /* 0x000f220000300800 */
[----:B------:R-:W-:Y:S02]  /*45f10*/  ISETP.LT.AND P2, PT, R139, c[0x0][0x178], !P1 ;  /* 0x00005e008b007a0c */ /* 0x000fe40004f41270 */
[----:B------:R-:W-:Y:S01]  /*45f20*/  ISETP.LT.AND P0, PT, R99, c[0x0][0x178], !P0 ;  /* 0x00005e0063007a0c */ /* 0x000fe20004701270 */
[----:B------:R-:W4:Y:S04]  /*45f30*/  LDL.LU R250, [R1+0x58c] ;  /* 0x00058c0001fa7983 */ /* 0x000f280000300800 */
[----:B--2---:R1:W-:Y:S04]  /*45f40*/  @P6 STG.E [R168.64], R165 ;  /* 0x000000a5a8006986 */ /* 0x0043e8000c101904 */
[----:B------:R-:W-:Y:S01]  /*45f50*/  @P5 STG.E [R170.64], R0 ;  /* 0x00000000aa005986 */ /* 0x000fe2000c101904 */
[----:B-1----:R-:W-:-:S05]  /*45f60*/  IMAD.WIDE R164, R3, 0x4, R6 ;  /* 0x0000000403a47825 */ /* 0x002fca00078e0206 */
[----:B---3--:R1:W-:Y:S01]  /*45f70*/  @P4 STG.E [R164.64], R172 ;  /* 0x000000aca4004986 */ /* 0x0083e2000c101904 */
[----:B------:R-:W-:Y:S02]  /*45f80*/  ISETP.LT.AND P6, PT, R207, c[0x0][0x178], !P1 ;  /* 0x00005e00cf007a0c */ /* 0x000fe40004fc1270 */
[----:B------:R-:W-:Y:S02]  /*45f90*/  ISETP.LT.AND P5, PT, R138, c[0x0][0x178], !P1 ;  /* 0x00005e008a007a0c */ /* 0x000fe40004fa1270 */
[----:B------:R-:W-:Y:S02]  /*45fa0*/  ISETP.LT.AND P4, PT, R99, c[0x0][0x178], !P1 ;  /* 0x00005e0063007a0c */ /* 0x000fe40004f81270 */
[----:B-1----:R-:W-:-:S04]  /*45fb0*/  IADD3 R172, R252, 0x15, RZ ;  /* 0x00000015fcac7810 */ /* 0x002fc80007ffe0ff */
[----:B------:R-:W-:Y:S02]  /*45fc0*/  ISETP.GE.AND P1, PT, R172, c[0x0][0x17c], PT ;  /* 0x00005f00ac007a0c */ /* 0x000fe40003f26270 */
[----:B------:R-:W2:Y:S01]  /*45fd0*/  LDL.LU R172, [R1+0x588] ;  /* 0x0005880001ac7983 */ /* 0x000ea20000300800 */
[C---:B------:R-:W-:Y:S01]  /*45fe0*/  IADD3 R0, R3.reuse, c[0x0][0x198], RZ ;  /* 0x0000660003007a10 */ /* 0x040fe20007ffe0ff */
[----:B------:R-:W-:-:S04]  /*45ff0*/  IMAD.WIDE R164, R3, 0x4, R4 ;  /* 0x0000000403a47825 */ /* 0x000fc800078e0204 */
[C---:B------:R-:W-:Y:S01]  /*46000*/  IMAD.WIDE R166, R0.reuse, 0x4, R162 ;  /* 0x0000000400a67825 */ /* 0x040fe200078e02a2 */
[----:B------:R1:W-:Y:S03]  /*46010*/  @P0 STG.E [R164.64], R174 ;  /* 0x000000aea4000986 */ /* 0x0003e6000c101904 */
[C---:B------:R-:W-:Y:S01]  /*46020*/  IMAD.WIDE R168, R0.reuse, 0x4, R160 ;  /* 0x0000000400a87825 */ /* 0x040fe200078e02a0 */
[----:B------:R-:W-:Y:S03]  /*46030*/  @P6 STG.E [R166.64], R175 ;  /* 0x000000afa6006986 */ /* 0x000fe6000c101904 */
[C---:B------:R-:W-:Y:S01]  /*46040*/  IMAD.WIDE R170, R0.reuse, 0x4, R6 ;  /* 0x0000000400aa7825 */ /* 0x040fe200078e0206 */
[----:B------:R3:W-:Y:S04]  /*46050*/  @P5 STG.E [R168.64], R251 ;  /* 0x000000fba8005986 */ /* 0x0007e8000c101904 */
[----:B------:R4:W-:Y:S01]  /*46060*/  @P2 STG.E [R170.64], R249 ;  /* 0x000000f9aa002986 */ /* 0x0009e2000c101904 */
[----:B-1----:R-:W-:-:S03]  /*46070*/  IMAD.WIDE R164, R0, 0x4, R4 ;  /* 0x0000000400a47825 */ /* 0x002fc600078e0204 */
[----:B---3--:R-:W3:Y:S04]  /*46080*/  LDL.LU R251, [R1+0x40c] ;  /* 0x00040c0001fb7983 */ /* 0x008ee80000300800 */
[----:B----4-:R-:W4:Y:S04]  /*46090*/  LDL.LU R249, [R1+0x2ac] ;  /* 0x0002ac0001f97983 */ /* 0x010f280000300800 */
[----:B------:R1:W-:Y:S04]  /*460a0*/  @P4 STG.E [R164.64], R248 ;  /* 0x000000f8a4004986 */ /* 0x0003e8000c101904 */
[----:B-1----:R-:W4:Y:S01]  /*460b0*/  LDL.LU R248, [R1+0x24c] ;  /* 0x00024c0001f87983 */ /* 0x002f220000300800 */
[----:B------:R-:W-:-:S02]  /*460c0*/  ISETP.LT.AND P2, PT, R207, c[0x0][0x178], !P3 ;  /* 0x00005e00cf007a0c */ /* 0x000fc40005f41270 */
[----:B------:R-:W-:Y:S01]  /*460d0*/  ISETP.LT.AND P0, PT, R138, c[0x0][0x178], !P3 ;  /* 0x00005e008a007a0c */ /* 0x000fe20005f01270 */
[----:B------:R-:W4:Y:S01]  /*460e0*/  LDL.LU R174, [R1+0x668] ;  /* 0x0006680001ae7983 */ /* 0x000f220000300800 */
[----:B------:R-:W-:Y:S02]  /*460f0*/  ISETP.LT.AND P5, PT, R139, c[0x0][0x178], !P3 ;  /* 0x00005e008b007a0c */ /* 0x000fe40005fa1270 */
[----:B------:R-:W-:Y:S01]  /*46100*/  IADD3 R3, R0, c[0x0][0x198], RZ ;  /* 0x0000660000037a10 */ /* 0x000fe20007ffe0ff */
[----:B------:R-:W4:Y:S01]  /*46110*/  LDL.LU R175, [R1+0x508] ;  /* 0x0005080001af7983 */ /* 0x000f220000300800 */
[----:B------:R-:W-:Y:S02]  /*46120*/  ISETP.LT.AND P3, PT, R99, c[0x0][0x178], !P3 ;  /* 0x00005e0063007a0c */ /* 0x000fe40005f61270 */
[----:B------:R-:W-:Y:S01]  /*46130*/  IADD3 R166, R252, 0x16, RZ ;  /* 0x00000016fca67810 */ /* 0x000fe20007ffe0ff */
[----:B------:R-:W-:-:S03]  /*46140*/  IMAD.WIDE R170, R3, 0x4, R162 ;  /* 0x0000000403aa7825 */ /* 0x000fc600078e02a2 */
[----:B------:R-:W-:Y:S01]  /*46150*/  ISETP.GE.AND P4, PT, R166, c[0x0][0x17c], PT ;  /* 0x00005f00a6007a0c */ /* 0x000fe20003f86270 */
[----:B------:R-:W-:Y:S01]  /*46160*/  IMAD.WIDE R168, R3, 0x4, R160 ;  /* 0x0000000403a87825 */ /* 0x000fe200078e02a0 */
[----:B------:R-:W-:-:S03]  /*46170*/  ISETP.LT.AND P6, PT, R207, c[0x0][0x178], !P1 ;  /* 0x00005e00cf007a0c */ /* 0x000fc60004fc1270 */
[----:B------:R-:W-:-:S04]  /*46180*/  IMAD.WIDE R166, R3, 0x4, R6 ;  /* 0x0000000403a67825 */ /* 0x000fc800078e0206 */
[C---:B------:R-:W-:Y:S01]  /*46190*/  IMAD.WIDE R164, R3.reuse, 0x4, R4 ;  /* 0x0000000403a47825 */ /* 0x040fe200078e0204 */
[----:B------:R-:W-:Y:S01]  /*461a0*/  IADD3 R0, R3, c[0x0][0x198], RZ ;  /* 0x0000660003007a10 */ /* 0x000fe20007ffe0ff */
[----:B--2---:R1:W-:Y:S01]  /*461b0*/  @P2 STG.E [R170.64], R172 ;  /* 0x000000acaa002986 */ /* 0x0043e2000c101904 */
[----:B------:R-:W-:-:S03]  /*461c0*/  ISETP.LT.AND P2, PT, R138, c[0x0][0x178], !P1 ;  /* 0x00005e008a007a0c */ /* 0x000fc60004f41270 */
[----:B------:R-:W-:Y:S04]  /*461d0*/  @P0 STG.E [R168.64], R173 ;  /* 0x000000ada8000986 */ /* 0x000fe8000c101904 */
[----:B------:R2:W-:Y:S04]  /*461e0*/  @P5 STG.E [R166.64], R245 ;  /* 0x000000f5a6005986 */ /* 0x0005e8000c101904 */
[----:B------:R3:W-:Y:S01]  /*461f0*/  @P3 STG.E [R164.64], R244 ;  /* 0x000000f4a4003986 */ /* 0x0007e2000c101904 */
[----:B------:R-:W-:Y:S01]  /*46200*/  ISETP.LT.AND P3, PT, R139, c[0x0][0x178], !P1 ;  /* 0x00005e008b007a0c */ /* 0x000fe20004f61270 */
[----:B-1----:R-:W-:Y:S01]  /*46210*/  IMAD.WIDE R170, R0, 0x4, R162 ;  /* 0x0000000400aa7825 */ /* 0x002fe200078e02a2 */
[----:B------:R-:W-:Y:S01]  /*46220*/  ISETP.LT.AND P0, PT, R99, c[0x0][0x178], !P1 ;  /* 0x00005e0063007a0c */ /* 0x000fe20004f01270 */
[----:B--2---:R-:W2:Y:S01]  /*46230*/  LDL.LU R245, [R1+0x358] ;  /* 0x0003580001f57983 */ /* 0x004ea20000300800 */
[----:B---3--:R-:W-:Y:S01]  /*46240*/  IADD3 R164, R252, 0x17, RZ ;  /* 0x00000017fca47810 */ /* 0x008fe20007ffe0ff */
[----:B------:R-:W-:-:S02]  /*46250*/  IMAD.WIDE R166, R0, 0x4, R160 ;  /* 0x0000000400a67825 */ /* 0x000fc400078e02a0 */
[----:B------:R-:W3:Y:S01]  /*46260*/  LDL.LU R244, [R1+0x268] ;  /* 0x0002680001f47983 */ /* 0x000ee20000300800 */
[----:B------:R-:W-:Y:S01]  /*46270*/  ISETP.GE.AND P1, PT, R164, c[0x0][0x17c], PT ;  /* 0x00005f00a4007a0c */ /* 0x000fe20003f26270 */
[C---:B------:R-:W-:Y:S02]  /*46280*/  IMAD.WIDE R164, R0.reuse, 0x4, R6 ;  /* 0x0000000400a47825 */ /* 0x040fe400078e0206 */
[----:B------:R1:W-:Y:S04]  /*46290*/  @P6 STG.E [R170.64], R250 ;  /* 0x000000faaa006986 */ /* 0x0003e8000c101904 */
[----:B------:R4:W-:Y:S01]  /*462a0*/  @P2 STG.E [R166.64], R251 ;  /* 0x000000fba6002986 */ /* 0x0009e2000c101904 */
[----:B------:R-:W-:-:S03]  /*462b0*/  IMAD.WIDE R168, R0, 0x4, R4 ;  /* 0x0000000400a87825 */ /* 0x000fc600078e0204 */
[----:B----4-:R4:W-:Y:S04]  /*462c0*/  @P3 STG.E [R164.64], R249 ;  /* 0x000000f9a4003986 */ /* 0x0109e8000c101904 */
[----:B-1----:R-:W3:Y:S04]  /*462d0*/  LDL.LU R250, [R1+0x66c] ;  /* 0x00066c0001fa7983 */ /* 0x002ee80000300800 */
[----:B------:R-:W3:Y:S04]  /*462e0*/  LDL.LU R251, [R1+0x50c] ;  /* 0x00050c0001fb7983 */ /* 0x000ee80000300800 */
[----:B----4-:R-:W4:Y:S04]  /*462f0*/  LDL.LU R249, [R1+0x35c] ;  /* 0x00035c0001f97983 */ /* 0x010f280000300800 */
[----:B------:R1:W-:Y:S04]  /*46300*/  @P0 STG.E [R168.64], R248 ;  /* 0x000000f8a8000986 */ /* 0x0003e8000c101904 */
[----:B-1----:R-:W4:Y:S01]  /*46310*/  LDL.LU R248, [R1+0x26c] ;  /* 0x00026c0001f87983 */ /* 0x002f220000300800 */
[----:B------:R-:W-:-:S02]  /*46320*/  ISETP.LT.AND P6, PT, R207, c[0x0][0x178], !P4 ;  /* 0x00005e00cf007a0c */ /* 0x000fc400067c1270 */
[----:B------:R-:W-:Y:S01]  /*46330*/  IADD3 R3, R0, c[0x0][0x198], RZ ;  /* 0x0000660000037a10 */ /* 0x000fe20007ffe0ff */
[----:B------:R-:W4:Y:S01]  /*46340*/  LDL.LU R172, [R1+0x618] ;  /* 0x0006180001ac7983 */ /* 0x000f220000300800 */
[----:B------:R-:W-:-:S03]  /*46350*/  ISETP.LT.AND P5, PT, R138, c[0x0][0x178], !P4 ;  /* 0x00005e008a007a0c */ /* 0x000fc600067a1270 */
[----:B------:R-:W-:-:S04]  /*46360*/  IMAD.WIDE R170, R3, 0x4, R162 ;  /* 0x0000000403aa7825 */ /* 0x000fc800078e02a2 */
[----:B------:R-:W-:Y:S02]  /*46370*/  IMAD.WIDE R166, R3, 0x4, R160 ;  /* 0x0000000403a67825 */ /* 0x000fe400078e02a0 */
[----:B------:R1:W-:Y:S01]  /*46380*/  @P6 STG.E [R170.64], R174 ;  /* 0x000000aeaa006986 */ /* 0x0003e2000c101904 */
[----:B------:R-:W-:Y:S02]  /*46390*/  ISETP.LT.AND P6, PT, R139, c[0x0][0x178], !P4 ;  /* 0x00005e008b007a0c */ /* 0x000fe400067c1270 */
[----:B------:R-:W-:Y:S01]  /*463a0*/  ISETP.LT.AND P4, PT, R99, c[0x0][0x178], !P4 ;  /* 0x00005e0063007a0c */ /* 0x000fe20006781270 */
[----:B------:R1:W-:Y:S01]  /*463b0*/  @P5 STG.E [R166.64], R175 ;  /* 0x000000afa6005986 */ /* 0x0003e2000c101904 */
[----:B------:R-:W-:Y:S02]  /*463c0*/  ISETP.LT.AND P5, PT, R207, c[0x0][0x178], !P1 ;  /* 0x00005e00cf007a0c */ /* 0x000fe40004fa1270 */
[----:B-1----:R-:W-:-:S04]  /*463d0*/  IADD3 R171, R252, 0x1a, RZ ;  /* 0x0000001afcab7810 */ /* 0x002fc80007ffe0ff */
[----:B------:R-:W-:Y:S02]  /*463e0*/  ISETP.GE.AND P2, PT, R171, c[0x0][0x17c], PT ;  /* 0x00005f00ab007a0c */ /* 0x000fe40003f46270 */
[----:B------:R-:W4:Y:S01]  /*463f0*/  LDL.LU R171, [R1+0x698] ;  /* 0x0006980001ab7983 */ /* 0x000f220000300800 */
[C---:B------:R-:W-:Y:S02]  /*46400*/  IADD3 R0, R3.reuse, c[0x0][0x198], RZ ;  /* 0x0000660003007a10 */ /* 0x040fe40007ffe0ff */
[----:B------:R-:W-:Y:S01]  /*46410*/  ISETP.LT.AND P3, PT, R138, c[0x0][0x178], !P1 ;  /* 0x00005e008a007a0c */ /* 0x000fe20004f61270 */
[----:B------:R-:W-:Y:S01]  /*46420*/  IMAD.WIDE R164, R3, 0x4, R6 ;  /* 0x0000000403a47825 */ /* 0x000fe200078e0206 */
[----:B------:R-:W-:Y:S01]  /*46430*/  ISETP.LT.AND P0, PT, R139, c[0x0][0x178], !P1 ;  /* 0x00005e008b007a0c */ /* 0x000fe20004f01270 */
[----:B------:R-:W4:Y:S02]  /*46440*/  LDL.LU R173, [R1+0x428] ;  /* 0x0004280001ad7983 */ /* 0x000f240000300800 */
[----:B------:R-:W-:-:S04]  /*46450*/  IMAD.WIDE R166, R3, 0x4, R4 ;  /* 0x0000000403a67825 */ /* 0x000fc800078e0204 */
[C---:B------:R-:W-:Y:S01]  /*46460*/  IMAD.WIDE R168, R0.reuse, 0x4, R162 ;  /* 0x0000000400a87825 */ /* 0x040fe200078e02a2 */
[----:B------:R-:W-:Y:S01]  /*46470*/  ISETP.LT.AND P1, PT, R99, c[0x0][0x178], !P1 ;  /* 0x00005e0063007a0c */ /* 0x000fe20004f21270 */
[----:B--2---:R1:W-:Y:S04]  /*46480*/  @P6 STG.E [R164.64], R245 ;  /* 0x000000f5a4006986 */ /* 0x0043e8000c101904 */
[----:B---3--:R2:W-:Y:S01]  /*46490*/  @P4 STG.E [R166.64], R244 ;  /* 0x000000f4a6004986 */ /* 0x0085e2000c101904 */
[----:B-1----:R-:W-:-:S03]  /*464a0*/  IMAD.WIDE R164, R0, 0x4, R160 ;  /* 0x0000000400a47825 */ /* 0x002fc600078e02a0 */
[----:B------:R-:W3:Y:S01]  /*464b0*/  LDL.LU R245, [R1+0x328] ;  /* 0x0003280001f57983 */ /* 0x000ee20000300800 */
[----:B--2---:R-:W-:-:S03]  /*464c0*/  IMAD.WIDE R166, R0, 0x4, R6 ;  /* 0x0000000400a67825 */ /* 0x004fc600078e0206 */
[----:B------:R1:W-:Y:S04]  /*464d0*/  @P5 STG.E [R168.64], R250 ;  /* 0x000000faa8005986 */ /* 0x0003e8000c101904 */
[----:B------:R2:W-:Y:S04]  /*464e0*/  @P3 STG.E [R164.64], R251 ;  /* 0x000000fba4003986 */ /* 0x0005e8000c101904 */
[----:B----4-:R4:W-:Y:S04]  /*464f0*/  @P0 STG.E [R166.64], R249 ;  /* 0x000000f9a6000986 */ /* 0x0109e8000c101904 */
[----:B-1----:R-:W3:Y:S01]  /*46500*/  LDL.LU R250, [R1+0x69c] ;  /* 0x00069c0001fa7983 */ /* 0x002ee20000300800 */
[----:B--2---:R-:W-:-:S03]  /*46510*/  IMAD.WIDE R164, R0, 0x4, R4 ;  /* 0x0000000400a47825 */ /* 0x004fc600078e0204 */
[----:B----4-:R-:W2:Y:S04]  /*46520*/  LDL.LU R249, [R1+0x61c] ;  /* 0x00061c0001f97983 */ /* 0x010ea80000300800 */
[----:B------:R-:W4:Y:S04]  /*46530*/  LDL.LU R251, [R1+0x42c] ;  /* 0x00042c0001fb7983 */ /* 0x000f280000300800 */
[----:B------:R1:W-:Y:S04]  /*46540*/  @P1 STG.E [R164.64], R248 ;  /* 0x000000f8a4001986 */ /* 0x0003e8000c101904 */
[----:B-1----:R-:W4:Y:S01]  /*46550*/  LDL.LU R248, [R1+0x32c] ;  /* 0x00032c0001f87983 */ /* 0x002f220000300800 */
[----:B------:R-:W-:-:S02]  /*46560*/  IADD3 R170, R252, 0x18, RZ ;  /* 0x00000018fcaa7810 */ /* 0x000fc40007ffe0ff */
[----:B------:R-:W-:Y:S01]  /*46570*/  IADD3 R3, R0, c[0x0][0x198], RZ ;  /* 0x0000660000037a10 */ /* 0x000fe20007ffe0ff */
[----:B------:R-:W4:Y:S01]  /*46580*/  LDL.LU R174, [R1+0x6f8] ;  /* 0x0006f80001ae7983 */ /* 0x000f220000300800 */
[----:B------:R-:W-:-:S03]  /*46590*/  ISETP.GE.AND P6, PT, R170, c[0x0][0x17c], PT ;  /* 0x00005f00aa007a0c */ /* 0x000fc60003fc6270 */
[----:B------:R-:W-:Y:S01]  /*465a0*/  IMAD.WIDE R166, R3, 0x4, R162 ;  /* 0x0000000403a67825 */ /* 0x000fe200078e02a2 */
[----:B------:R-:W-:Y:S01]  /*465b0*/  ISETP.LT.AND P4, PT, R207, c[0x0][0x178], !P6 ;  /* 0x00005e00cf007a0c */ /* 0x000fe20007781270 */
[----:B------:R-:W4:Y:S01]  /*465c0*/  LDL.LU R175, [R1+0x688] ;  /* 0x0006880001af7983 */ /* 0x000f220000300800 */
[----:B------:R-:W-:Y:S02]  /*465d0*/  ISETP.LT.AND P5, PT, R138, c[0x0][0x178], !P6 ;  /* 0x00005e008a007a0c */ /* 0x000fe400077a1270 */
[----:B------:R-:W-:Y:S01]  /*465e0*/  IADD3 R170, R252, 0x19, RZ ;  /* 0x00000019fcaa7810 */ /* 0x000fe20007ffe0ff */
[----:B------:R-:W-:Y:S01]  /*465f0*/  IMAD.WIDE R168, R3, 0x4, R160 ;  /* 0x0000000403a87825 */ /* 0x000fe200078e02a0 */
[----:B------:R-:W-:Y:S01]  /*46600*/  ISETP.LT.AND P0, PT, R139, c[0x0][0x178], !P6 ;  /* 0x00005e008b007a0c */ /* 0x000fe20007701270 */
[----:B------:R-:W4:Y:S01]  /*46610*/  LDL.LU R244, [R1+0x5f8] ;  /* 0x0005f80001f47983 */ /* 0x000f220000300800 */
[----:B------:R-:W-:Y:S02]  /*46620*/  ISETP.GE.AND P3, PT, R170, c[0x0][0x17c], PT ;  /* 0x00005f00aa007a0c */ /* 0x000fe40003f66270 */
[----:B------:R-:W-:-:S03]  /*46630*/  ISETP.LT.AND P6, PT, R99, c[0x0][0x178], !P6 ;  /* 0x00005e0063007a0c */ /* 0x000fc600077c1270 */
[----:B------:R1:W-:Y:S01]  /*46640*/  @P4 STG.E [R166.64], R171 ;  /* 0x000000aba6004986 */ /* 0x0003e2000c101904 */
[----:B------:R-:W-:-:S03]  /*46650*/  IMAD.WIDE R164, R3, 0x4, R6 ;  /* 0x0000000403a47825 */ /* 0x000fc600078e0206 */
[----:B------:R1:W-:Y:S01]  /*46660*/  @P5 STG.E [R168.64], R172 ;  /* 0x000000aca8005986 */ /* 0x0003e2000c101904 */
[----:B------:R-:W-:Y:S02]  /*46670*/  ISETP.LT.AND P5, PT, R207, c[0x0][0x178], !P3 ;  /* 0x00005e00cf007a0c */ /* 0x000fe40005fa1270 */
[----:B------:R-:W-:Y:S01]  /*46680*/  ISETP.LT.AND P1, PT, R138, c[0x0][0x178], !P3 ;  /* 0x00005e008a007a0c */ /* 0x000fe20005f21270 */
[C---:B-1----:R-:W-:Y:S01]  /*46690*/  IMAD.WIDE R166, R3.reuse, 0x4, R4 ;  /* 0x0000000403a67825 */ /* 0x042fe200078e0204 */
[----:B------:R-:W-:Y:S01]  /*466a0*/  IADD3 R3, R3, c[0x0][0x198], RZ ;  /* 0x0000660003037a10 */ /* 0x000fe20007ffe0ff */
[----:B------:R1:W-:Y:S01]  /*466b0*/  @P0 STG.E [R164.64], R173 ;  /* 0x000000ada4000986 */ /* 0x0003e2000c101904 */
[----:B------:R-:W-:Y:S02]  /*466c0*/  ISETP.LT.AND P4, PT, R139, c[0x0][0x178], !P3 ;  /* 0x00005e008b007a0c */ /* 0x000fe40005f81270 */
[----:B------:R-:W-:Y:S01]  /*466d0*/  ISETP.LT.AND P3, PT, R99, c[0x0][0x178], !P3 ;  /* 0x00005e0063007a0c */ /* 0x000fe20005f61270 */
[----:B------:R-:W-:-:S04]  /*466e0*/  IMAD.WIDE R168, R3, 0x4, R6 ;  /* 0x0000000403a87825 */ /* 0x000fc800078e0206 */
[C---:B-1----:R-:W-:Y:S01]  /*466f0*/  IMAD.WIDE R164, R3.reuse, 0x4, R162 ;  /* 0x0000000403a47825 */ /* 0x042fe200078e02a2 */
[----:B---3--:R1:W-:Y:S03]  /*46700*/  @P6 STG.E [R166.64], R245 ;  /* 0x000000f5a6006986 */ /* 0x0083e6000c101904 */
[C---:B-1----:R-:W-:Y:S01]  /*46710*/  IMAD.WIDE R166, R3.reuse, 0x4, R160 ;  /* 0x0000000403a67825 */ /* 0x042fe200078e02a0 */
[----:B------:R1:W-:Y:S04]  /*46720*/  @P5 STG.E [R164.64], R250 ;  /* 0x000000faa4005986 */ /* 0x0003e8000c101904 */
[----:B--2---:R2:W-:Y:S04]  /*46730*/  @P1 STG.E [R166.64], R249 ;  /* 0x000000f9a6001986 */ /* 0x0045e8000c101904 */
[----:B-1----:R-:W3:Y:S01]  /*46740*/  LDL.LU R250, [R1+0x368] ;  /* 0x0003680001fa7983 */ /* 0x002ee20000300800 */
[----:B------:R-:W-:-:S03]  /*46750*/  IMAD.WIDE R164, R3, 0x4, R4 ;  /* 0x0000000403a47825 */ /* 0x000fc600078e0204 */
[----:B----4-:R1:W-:Y:S04]  /*46760*/  @P4 STG.E [R168.64], R251 ;  /* 0x000000fba8004986 */ /* 0x0103e8000c101904 */
[----:B--2---:R-:W2:Y:S04]  /*46770*/  LDL.LU R249, [R1+0x6fc] ;  /* 0x0006fc0001f97983 */ /* 0x004ea80000300800 */
[----:B------:R-:W4:Y:S04]  /*46780*/  LDL.LU R245, [R1+0x68c] ;  /* 0x00068c0001f57983 */ /* 0x000f280000300800 */
[----:B-1----:R-:W4:Y:S04]  /*46790*/  LDL.LU R251, [R1+0x5fc] ;  /* 0x0005fc0001fb7983 */ /* 0x002f280000300800 */
[----:B------:R1:W-:Y:S04]  /*467a0*/  @P3 STG.E [R164.64], R248 ;  /* 0x000000f8a4003986 */ /* 0x0003e8000c101904 */
[----:B-1----:R-:W4:Y:S01]  /*467b0*/  LDL.LU R248, [R1+0x36c] ;  /* 0x00036c0001f87983 */ /* 0x002f220000300800 */
[----:B------:R-:W-:-:S02]  /*467c0*/  IADD3 R0, R252, 0x1d, RZ ;  /* 0x0000001dfc007810 */ /* 0x000fc40007ffe0ff */
[----:B------:R-:W-:Y:S01]  /*467d0*/  ISETP.LT.AND P6, PT, R207, c[0x0][0x178], !P2 ;  /* 0x00005e00cf007a0c */ /* 0x000fe200057c1270 */
[----:B------:R-:W4:Y:S01]  /*467e0*/  LDL.LU R171, [R1+0x738] ;  /* 0x0007380001ab7983 */ /* 0x000f220000300800 */
[----:B------:R-:W-:Y:S02]  /*467f0*/  ISETP.GE.AND P0, PT, R0, c[0x0][0x17c], PT ;  /* 0x00005f0000007a0c */ /* 0x000fe40003f06270 */
[----:B------:R-:W-:Y:S01]  /*46800*/  ISETP.LT.AND P5, PT, R138, c[0x0][0x178], !P2 ;  /* 0x00005e008a007a0c */ /* 0x000fe200057a1270 */
[----:B------:R-:W4:Y:S01]  /*46810*/  LDL.LU R172, [R1+0x6e8] ;  /* 0x0006e80001ac7983 */ /* 0x000f220000300800 */
[----:B------:R-:W-:Y:S02]  /*46820*/  IADD3 R0, R3, c[0x0][0x198], RZ ;  /* 0x0000660003007a10 */ /* 0x000fe40007ffe0ff */
[----:B------:R-:W-:Y:S02]  /*46830*/  IADD3 R170, R252, 0x1b, RZ ;  /* 0x0000001bfcaa7810 */ /* 0x000fe40007ffe0ff */
[----:B------:R-:W-:Y:S01]  /*46840*/  ISETP.LT.AND P1, PT, R139, c[0x0][0x178], !P2 ;  /* 0x00005e008b007a0c */ /* 0x000fe20005721270 */
[----:B------:R-:W-:Y:S01]  /*46850*/  IMAD.WIDE R166, R0, 0x4, R162 ;  /* 0x0000000400a67825 */ /* 0x000fe200078e02a2 */
[----:B------:R-:W-:-:S02]  /*46860*/  ISETP.GE.AND P4, PT, R170, c[0x0][0x17c], PT ;  /* 0x00005f00aa007a0c */ /* 0x000fc40003f86270 */
[----:B------:R-:W-:Y:S01]  /*46870*/  ISETP.LT.AND P2, PT, R99, c[0x0][0x178], !P2 ;  /* 0x00005e0063007a0c */ /* 0x000fe20005741270 */
[----:B------:R-:W-:Y:S01]  /*46880*/  IMAD.WIDE R168, R0, 0x4, R160 ;  /* 0x0000000400a87825 */ /* 0x000fe200078e02a0 */
[----:B------:R1:W-:Y:S01]  /*46890*/  @P6 STG.E [R166.64], R174 ;  /* 0x000000aea6006986 */ /* 0x0003e2000c101904 */
[----:B------:R-:W-:Y:S02]  /*468a0*/  ISETP.LT.AND P6, PT, R207, c[0x0][0x178], !P4 ;  /* 0x00005e00cf007a0c */ /* 0x000fe400067c1270 */
[----:B------:R-:W-:Y:S01]  /*468b0*/  ISETP.LT.AND P3, PT, R138, c[0x0][0x178], !P4 ;  /* 0x00005e008a007a0c */ /* 0x000fe20006761270 */
[----:B------:R1:W-:Y:S01]  /*468c0*/  @P5 STG.E [R168.64], R175 ;  /* 0x000000afa8005986 */ /* 0x0003e2000c101904 */
[C---:B------:R-:W-:Y:S01]  /*468d0*/  IMAD.WIDE R164, R0.reuse, 0x4, R6 ;  /* 0x0000000400a47825 */ /* 0x040fe200078e0206 */
[----:B------:R-:W-:Y:S02]  /*468e0*/  ISETP.LT.AND P5, PT, R139, c[0x0][0x178], !P4 ;  /* 0x00005e008b007a0c */ /* 0x000fe400067a1270 */
[C---:B------:R-:W-:Y:S01]  /*468f0*/  IADD3 R3, R0.reuse, c[0x0][0x198], RZ ;  /* 0x0000660000037a10 */ /* 0x040fe20007ffe0ff */
[----:B-1----:R-:W-:Y:S01]  /*46900*/  IMAD.WIDE R166, R0, 0x4, R4 ;  /* 0x0000000400a67825 */ /* 0x002fe200078e0204 */
[----:B------:R1:W-:Y:S01]  /*46910*/  @P1 STG.E [R164.64], R244 ;  /* 0x000000f4a4001986 */ /* 0x0003e2000c101904 */
[----:B------:R-:W-:-:S03]  /*46920*/  IADD3 R168, R252, 0x1c, RZ ;  /* 0x0000001cfca87810 */ /* 0x000fc60007ffe0ff */
[----:B------:R-:W4:Y:S01]  /*46930*/  LDL.LU R174, [R1+0x678] ;  /* 0x0006780001ae7983 */ /* 0x000f220000300800 */
[----:B------:R-:W-:Y:S02]  /*46940*/  ISETP.LT.AND P4, PT, R99, c[0x0][0x178], !P4 ;  /* 0x00005e0063007a0c */ /* 0x000fe40006781270 */
[----:B------:R-:W-:Y:S01]  /*46950*/  ISETP.GE.AND P1, PT, R168, c[0x0][0x17c], PT ;  /* 0x00005f00a8007a0c */ /* 0x000fe20003f26270 */
[----:B------:R-:W-:-:S04]  /*46960*/  IMAD.WIDE R168, R3, 0x4, R160 ;  /* 0x0000000403a87825 */ /* 0x000fc800078e02a0 */
[C---:B-1----:R-:W-:Y:S01]  /*46970*/  IMAD.WIDE R164, R3.reuse, 0x4, R162 ;  /* 0x0000000403a47825 */ /* 0x042fe200078e02a2 */
[----:B------:R-:W4:Y:S04]  /*46980*/  LDL.LU R244, [R1+0x4f8] ;  /* 0x0004f80001f47983 */ /* 0x000f280000300800 */
[----:B---3--:R1:W-:Y:S04]  /*46990*/  @P2 STG.E [R166.64], R250 ;  /* 0x000000faa6002986 */ /* 0x0083e8000c101904 */
[----:B--2---:R2:W-:Y:S01]  /*469a0*/  @P6 STG.E [R164.64], R249 ;  /* 0x000000f9a4006986 */ /* 0x0045e2000c101904 */
[----:B-1----:R-:W-:-:S03]  /*469b0*/  IMAD.WIDE R166, R3, 0x4, R6 ;  /* 0x0000000403a67825 */ /* 0x002fc600078e0206 */
[----:B------:R-:W3:Y:S04]  /*469c0*/  LDL.LU R250, [R1+0x73c] ;  /* 0x00073c0001fa7983 */ /* 0x000ee80000300800 */
[----:B----4-:R-:W-:Y:S01]  /*469d0*/  @P3 STG.E [R168.64], R245 ;  /* 0x000000f5a8003986 */ /* 0x010fe2000c101904 */
[----:B--2---:R-:W-:-:S03]  /*469e0*/  IMAD.WIDE R164, R3, 0x4, R4 ;  /* 0x0000000403a47825 */ /* 0x004fc600078e0204 */
[----:B------:R-:W2:Y:S04]  /*469f0*/  LDL.LU R249, [R1+0x6ec] ;  /* 0x0006ec0001f97983 */ /* 0x000ea80000300800 */
[----:B------:R1:W-:Y:S04]  /*46a00*/  @P5 STG.E [R166.64], R251 ;  /* 0x000000fba6005986 */ /* 0x0003e8000c101904 */
[----:B------:R4:W-:Y:S04]  /*46a10*/  @P4 STG.E [R164.64], R248 ;  /* 0x000000f8a4004986 */ /* 0x0009e8000c101904 */
[----:B-1----:R-:W2:Y:S04]  /*46a20*/  LDL.LU R251, [R1+0x67c] ;  /* 0x00067c0001fb7983 */ /* 0x002ea80000300800 */
[----:B----4-:R-:W4:Y:S01]  /*46a30*/  LDL.LU R248, [R1+0x4fc] ;  /* 0x0004fc0001f87983 */ /* 0x010f220000300800 */
[----:B------:R-:W-:-:S02]  /*46a40*/  ISETP.LT.AND P2, PT, R207, c[0x0][0x178], !P1 ;  /* 0x00005e00cf007a0c */ /* 0x000fc40004f41270 */
[C---:B------:R-:W-:Y:S01]  /*46a50*/  ISETP.LT.AND P3, PT, R138.reuse, c[0x0][0x178], !P1 ;  /* 0x00005e008a007a0c */ /* 0x040fe20004f61270 */
        /* <DEDUP_REMOVED lines=8> */
[----:B------:R-:W-:Y:S01]  /*46ae0*/  IMAD.WIDE R166, R3, 0x4, R160 ;  /* 0x0000000403a67825 */ /* 0x000fe200078e02a0 */
[----:B------:R-:W-:Y:S01]  /*46af0*/  ISETP.LT.AND P5, PT, R138, c[0x0][0x178], !P0 ;  /* 0x00005e008a007a0c */ /* 0x000fe200047a1270 */
[----:B------:R1:W-:Y:S01]  /*46b00*/  @P2 STG.E [R164.64], R171 ;  /* 0x000000aba4002986 */ /* 0x0003e2000c101904 */
[----:B------:R-:W-:-:S03]  /*46b10*/  IADD3 R168, R252, 0x1e, RZ ;  /* 0x0000001efca87810 */ /* 0x000fc60007ffe0ff */
[----:B------:R1:W-:Y:S01]  /*46b20*/  @P3 STG.E [R166.64], R172 ;  /* 0x000000aca6003986 */ /* 0x0003e2000c101904 */
[----:B------:R-:W-:Y:S02]  /*46b30*/  ISETP.LT.AND P3, PT, R139, c[0x0][0x178], !P0 ;  /* 0x00005e008b007a0c */ /* 0x000fe40004761270 */
[C---:B------:R-:W-:Y:S01]  /*46b40*/  IADD3 R0, R3.reuse, c[0x0][0x198], RZ ;  /* 0x0000660003007a10 */ /* 0x040fe20007ffe0ff */
[----:B-1----:R-:W-:-:S04]  /*46b50*/  IMAD.WIDE R164, R3, 0x4, R6 ;  /* 0x0000000403a47825 */ /* 0x002fc800078e0206 */
[----:B------:R-:W-:Y:S01]  /*46b60*/  IMAD.WIDE R166, R3, 0x4, R4 ;  /* 0x0000000403a67825 */ /* 0x000fe200078e0204 */
[----:B------:R1:W-:Y:S01]  /*46b70*/  @P4 STG.E [R164.64], R174 ;  /* 0x000000aea4004986 */ /* 0x0003e2000c101904 */
[----:B------:R-:W-:Y:S02]  /*46b80*/  ISETP.GE.AND P2, PT, R168, c[0x0][0x17c], PT ;  /* 0x00005f00a8007a0c */ /* 0x000fe40003f46270 */
[C---:B------:R-:W-:Y:S01]  /*46b90*/  IMAD.WIDE R168, R0.reuse, 0x4, R162 ;  /* 0x0000000400a87825 */ /* 0x040fe200078e02a2 */
[----:B------:R1:W-:Y:S01]  /*46ba0*/  @P1 STG.E [R166.64], R244 ;  /* 0x000000f4a6001986 */ /* 0x0003e2000c101904 */
[----:B------:R-:W-:Y:S02]  /*46bb0*/  ISETP.LT.AND P1, PT, R99, c[0x0][0x178], !P0 ;  /* 0x00005e0063007a0c */ /* 0x000fe40004721270 */
[----:B------:R-:W-:-:S04]  /*46bc0*/  IMAD.WIDE R170, R0, 0x4, R160 ;  /* 0x0000000400aa7825 */ /* 0x000fc800078e02a0 */
[C---:B-1----:R-:W-:Y:S01]  /*46bd0*/  IMAD.WIDE R164, R0.reuse, 0x4, R6 ;  /* 0x0000000400a47825 */ /* 0x042fe200078e0206 */
[----:B------:R-:W4:Y:S04]  /*46be0*/  LDL.LU R244, [R1+0x608] ;  /* 0x0006080001f47983 */ /* 0x000f280000300800 */
[----:B---3--:R1:W-:Y:S04]  /*46bf0*/  @P6 STG.E [R168.64], R250 ;  /* 0x000000faa8006986 */ /* 0x0083e8000c101904 */
[----:B--2---:R2:W-:Y:S04]  /*46c00*/  @P5 STG.E [R170.64], R249 ;  /* 0x000000f9aa005986 */ /* 0x0045e8000c101904 */
[----:B-1----:R-:W3:Y:S04]  /*46c10*/  LDL.LU R250, [R1+0x77c] ;  /* 0x00077c0001fa7983 */ /* 0x002ee80000300800 */
[----:B--2---:R-:W2:Y:S04]  /*46c20*/  LDL.LU R249, [R1+0x70c] ;  /* 0x00070c0001f97983 */ /* 0x004ea80000300800 */
[----:B------:R1:W-:Y:S02]  /*46c30*/  @P3 STG.E [R164.64], R251 ;  /* 0x000000fba4003986 */ /* 0x0003e4000c101904 */
[----:B-1----:R-:W-:-:S02]  /*46c40*/  IMAD.WIDE R164, R0, 0x4, R4 ;  /* 0x0000000400a47825 */ /* 0x002fc400078e0204 */
[----:B------:R-:W2:Y:S04]  /*46c50*/  LDL.LU R251, [R1+0x6bc] ;  /* 0x0006bc0001fb7983 */ /* 0x000ea80000300800 */
[----:B----4-:R1:W-:Y:S04]  /*46c60*/  @P1 STG.E [R164.64], R248 ;  /* 0x000000f8a4001986 */ /* 0x0103e8000c101904 */
[----:B-1----:R-:W4:Y:S01]  /*46c70*/  LDL.LU R248, [R1+0x60c] ;  /* 0x00060c0001f87983 */ /* 0x002f220000300800 */
[----:B------:R-:W-:Y:S02]  /*46c80*/  ISETP.LT.AND P6, PT, R207, c[0x0][0x178], !P2 ;  /* 0x00005e00cf007a0c */ /* 0x000fe400057c1270 */
[----:B------:R-:W-:Y:S01]  /*46c90*/  ISETP.LT.AND P5, PT, R138, c[0x0][0x178], !P2 ;  /* 0x00005e008a007a0c */ /* 0x000fe200057a1270 */
[----:B------:R-:W4:Y:S01]  /*46ca0*/  LDL.LU R172, [R1+0x430] ;  /* 0x0004300001ac7983 */ /* 0x000f220000300800 */
[----:B------:R-:W-:-:S02]  /*46cb0*/  ISETP.LT.AND P4, PT, R139, c[0x0][0x178], !P2 ;  /* 0x00005e008b007a0c */ /* 0x000fc40005781270 */
[----:B------:R-:W-:Y:S01]  /*46cc0*/  IADD3 R166, R252, 0x20, RZ ;  /* 0x00000020fca67810 */ /* 0x000fe20007ffe0ff */
[----:B------:R-:W4:Y:S01]  /*46cd0*/  LDL.LU R174, [R1+0x190] ;  /* 0x0001900001ae7983 */ /* 0x000f220000300800 */
[----:B------:R-:W-:Y:S02]  /*46ce0*/  IADD3 R3, R0, c[0x0][0x198], RZ ;  /* 0x0000660000037a10 */ /* 0x000fe40007ffe0ff */
[----:B------:R-:W-:Y:S02]  /*46cf0*/  IADD3 R168, R252, 0x1f, RZ ;  /* 0x0000001ffca87810 */ /* 0x000fe40007ffe0ff */
[----:B------:R-:W-:Y:S01]  /*46d00*/  ISETP.GE.AND P0, PT, R166, c[0x0][0x17c], PT ;  /* 0x00005f00a6007a0c */ /* 0x000fe20003f06270 */
[----:B------:R-:W-:Y:S01]  /*46d10*/  IMAD.WIDE R166, R3, 0x4, R162 ;  /* 0x0000000403a67825 */ /* 0x000fe200078e02a2 */
[----:B------:R-:W-:-:S03]  /*46d20*/  ISETP.GE.AND P3, PT, R168, c[0x0][0x17c], PT ;  /* 0x00005f00a8007a0c */ /* 0x000fc60003f66270 */
[C---:B------:R-:W-:Y:S01]  /*46d30*/  IMAD.WIDE R168, R3.reuse, 0x4, R160 ;  /* 0x0000000403a87825 */ /* 0x040fe200078e02a0 */
[----:B------:R-:W-:Y:S03]  /*46d40*/  @P6 STG.E [R166.64], R173 ;  /* 0x000000ada6006986 */ /* 0x000fe6000c101904 */
[----:B------:R-:W-:Y:S01]  /*46d50*/  IMAD.WIDE R170, R3, 0x4, R6 ;  /* 0x0000000403aa7825 */ /* 0x000fe200078e0206 */
[----:B------:R-:W-:Y:S01]  /*46d60*/  @P5 STG.E [R168.64], R175 ;  /* 0x000000afa8005986 */ /* 0x000fe2000c101904 */
[----:B------:R-:W-:-:S03]  /*46d70*/  ISETP.LT.AND P2, PT, R99, c[0x0][0x178], !P2 ;  /* 0x00005e0063007a0c */ /* 0x000fc60005741270 */
[----:B------:R1:W-:Y:S01]  /*46d80*/  @P4 STG.E [R170.64], R245 ;  /* 0x000000f5aa004986 */ /* 0x0003e2000c101904 */
[----:B------:R-:W-:Y:S02]  /*46d90*/  ISETP.LT.AND P4, PT, R207, c[0x0][0x178], !P3 ;  /* 0x00005e00cf007a0c */ /* 0x000fe40005f81270 */
[----:B------:R-:W-:Y:S02]  /*46da0*/  ISETP.LT.AND P6, PT, R138, c[0x0][0x178], !P3 ;  /* 0x00005e008a007a0c */ /* 0x000fe40005fc1270 */
[----:B------:R-:W-:Y:S02]  /*46db0*/  ISETP.LT.AND P1, PT, R99, c[0x0][0x178], !P3 ;  /* 0x00005e0063007a0c */ /* 0x000fe40005f21270 */
[----:B------:R-:W-:Y:S01]  /*46dc0*/  ISETP.LT.AND P3, PT, R139, c[0x0][0x178], !P3 ;  /* 0x00005e008b007a0c */ /* 0x000fe20005f61270 */
[C---:B------:R-:W-:Y:S01]  /*46dd0*/  IMAD.WIDE R164, R3.reuse, 0x4, R4 ;  /* 0x0000000403a47825 */ /* 0x040fe200078e0204 */
[----:B-1----:R-:W-:Y:S01]  /*46de0*/  IADD3 R170, R3, c[0x0][0x198], RZ ;  /* 0x0000660003aa7a10 */ /* 0x002fe20007ffe0ff */
[----:B------:R-:W4:Y:S04]  /*46df0*/  LDL.LU R171, [R1+0x620] ;  /* 0x0006200001ab7983 */ /* 0x000f280000300800 */
[C---:B------:R-:W-:Y:S01]  /*46e00*/  IMAD.WIDE R166, R170.reuse, 0x4, R162 ;  /* 0x00000004aaa67825 */ /* 0x040fe200078e02a2 */
[----:B------:R1:W-:Y:S03]  /*46e10*/  @P2 STG.E [R164.64], R244 ;  /* 0x000000f4a4002986 */ /* 0x0003e6000c101904 */
[C---:B------:R-:W-:Y:S01]  /*46e20*/  IMAD.WIDE R168, R170.reuse, 0x4, R160 ;  /* 0x00000004aaa87825 */ /* 0x040fe200078e02a0 */
[----:B------:R-:W4:Y:S03]  /*46e30*/  LDL.LU R245, [R1+0x90] ;  /* 0x0000900001f57983 */ /* 0x000f260000300800 */
[C---:B-1----:R-:W-:Y:S01]  /*46e40*/  IMAD.WIDE R164, R170.reuse, 0x4, R6 ;  /* 0x00000004aaa47825 */ /* 0x042fe200078e0206 */
[----:B---3--:R1:W-:Y:S04]  /*46e50*/  @P4 STG.E [R166.64], R250 ;  /* 0x000000faa6004986 */ /* 0x0083e8000c101904 */
[----:B--2---:R2:W-:Y:S01]  /*46e60*/  @P6 STG.E [R168.64], R249 ;  /* 0x000000f9a8006986 */ /* 0x0045e2000c101904 */
[----:B-1----:R-:W-:-:S03]  /*46e70*/  IMAD.WIDE R166, R170, 0x4, R4 ;  /* 0x00000004aaa67825 */ /* 0x002fc600078e0204 */
[----:B------:R-:W3:Y:S04]  /*46e80*/  LDL.LU R250, [R1+0x624] ;  /* 0x0006240001fa7983 */ /* 0x000ee80000300800 */
[----:B--2---:R-:W2:Y:S04]  /*46e90*/  LDL.LU R249, [R1+0x434] ;  /* 0x0004340001f97983 */ /* 0x004ea80000300800 */
[----:B------:R-:W-:Y:S04]  /*46ea0*/  @P3 STG.E [R164.64], R251 ;  /* 0x000000fba4003986 */ /* 0x000fe8000c101904 */
[----:B----4-:R1:W-:Y:S04]  /*46eb0*/  @P1 STG.E [R166.64], R248 ;  /* 0x000000f8a6001986 */ /* 0x0103e8000c101904 */
[----:B-1----:R-:W4:Y:S01]  /*46ec0*/  LDL.LU R248, [R1+0x194] ;  /* 0x0001940001f87983 */ /* 0x002f220000300800 */
[----:B------:R-:W-:-:S02]  /*46ed0*/  IADD3 R0, R252, 0x21, RZ ;  /* 0x00000021fc007810 */ /* 0x000fc40007ffe0ff */
[----:B------:R-:W-:Y:S01]  /*46ee0*/  ISETP.LT.AND P5, PT, R207, c[0x0][0x178], !P0 ;  /* 0x00005e00cf007a0c */ /* 0x000fe200047a1270 */
[----:B------:R-:W4:Y:S01]  /*46ef0*/  LDL.LU R244, [R1+0x94] ;  /* 0x0000940001f47983 */ /* 0x000f220000300800 */
[----:B------:R-:W-:Y:S02]  /*46f00*/  ISETP.LT.AND P6, PT, R138, c[0x0][0x178], !P0 ;  /* 0x00005e008a007a0c */ /* 0x000fe400047c1270 */
[----:B------:R-:W-:Y:S01]  /*46f10*/  ISETP.GE.AND P2, PT, R0, c[0x0][0x17c], PT ;  /* 0x00005f0000007a0c */ /* 0x000fe20003f46270 */
[----:B------:R-:W4:Y:S01]  /*46f20*/  LDL.LU R251, [R1+0x7b0] ;  /* 0x0007b00001fb7983 */ /* 0x000f220000300800 */
[----:B------:R-:W-:Y:S02]  /*46f30*/  IADD3 R0, R170, c[0x0][0x198], RZ ;  /* 0x00006600aa007a10 */ /* 0x000fe40007ffe0ff */
[----:B------:R-:W-:Y:S01]  /*46f40*/  ISETP.LT.AND P4, PT, R139, c[0x0][0x178], !P0 ;  /* 0x00005e008b007a0c */ /* 0x000fe20004781270 */
[----:B------:R-:W4:Y:S01]  /*46f50*/  LDL.LU R173, [R1+0x270] ;  /* 0x0002700001ad7983 */ /* 0x000f220000300800 */
[----:B------:R-:W-:Y:S01]  /*46f60*/  ISETP.LT.AND P1, PT, R99, c[0x0][0x178], !P0 ;  /* 0x00005e0063007a0c */ /* 0x000fe20004721270 */
[----:B------:R-:W-:Y:S01]  /*46f70*/  IMAD.WIDE R168, R0, 0x4, R162 ;  /* 0x0000000400a87825 */ /* 0x000fe200078e02a2 */
[----:B------:R-:W-:Y:S01]  /*46f80*/  IADD3 R3, R252, 0x24, RZ ;  /* 0x00000024fc037810 */ /* 0x000fe20007ffe0ff */
[----:B------:R-:W4:Y:S02]  /*46f90*/  LDL.LU R175, [R1+0x120] ;  /* 0x0001200001af7983 */ /* 0x000f240000300800 */
[----:B------:R-:W-:Y:S01]  /*46fa0*/  IMAD.WIDE R166, R0, 0x4, R160 ;  /* 0x0000000400a67825 */ /* 0x000fe200078e02a0 */
[----:B------:R-:W-:-:S03]  /*46fb0*/  ISETP.LT.AND P3, PT, R207, c[0x0][0x178], !P2 ;  /* 0x00005e00cf007a0c */ /* 0x000fc60005761270 */
[C---:B------:R-:W-:Y:S01]  /*46fc0*/  IMAD.WIDE R164, R0.reuse, 0x4, R6 ;  /* 0x0000000400a47825 */ /* 0x040fe200078e0206 */
[----:B------:R-:W-:Y:S02]  /*46fd0*/  ISETP.GE.AND P0, PT, R3, c[0x0][0x17c], PT ;  /* 0x00005f0003007a0c */ /* 0x000fe40003f06270 */
[----:B------:R-:W-:Y:S01]  /*46fe0*/  IADD3 R3, R0, c[0x0][0x198], RZ ;  /* 0x0000660000037a10 */ /* 0x000fe20007ffe0ff */
[----:B------:R1:W-:Y:S01]  /*46ff0*/  @P5 STG.E [R168.64], R171 ;  /* 0x000000aba8005986 */ /* 0x0003e2000c101904 */
[----:B------:R-:W-:-:S03]  /*47000*/  ISETP.LT.AND P5, PT, R138, c[0x0][0x178], !P2 ;  /* 0x00005e008a007a0c */ /* 0x000fc600057a1270 */
[----:B------:R1:W-:Y:S01]  /*47010*/  @P6 STG.E [R166.64], R172 ;  /* 0x000000aca6006986 */ /* 0x0003e2000c101904 */
[----:B------:R-:W-:-:S03]  /*47020*/  ISETP.LT.AND P6, PT, R139, c[0x0][0x178], !P2 ;  /* 0x00005e008b007a0c */ /* 0x000fc600057c1270 */
[----:B------:R1:W-:Y:S01]  /*47030*/  @P4 STG.E [R164.64], R174 ;  /* 0x000000aea4004986 */ /* 0x0003e2000c101904 */
[----:B------:R-:W-:Y:S01]  /*47040*/  IADD3 R170, R252, 0x22, RZ ;  /* 0x00000022fcaa7810 */ /* 0x000fe20007ffe0ff */
[----:B-1----:R-:W-:-:S04]  /*47050*/  IMAD.WIDE R168, R3, 0x4, R160 ;  /* 0x0000000403a87825 */ /* 0x002fc800078e02a0 */
[----:B------:R-:W-:-:S04]  /*47060*/  IMAD.WIDE R166, R3, 0x4, R162 ;  /* 0x0000000403a67825 */ /* 0x000fc800078e02a2 */
[----:B------:R-:W-:-:S05]  /*47070*/  IMAD.WIDE R164, R0, 0x4, R4 ;  /* 0x0000000400a47825 */ /* 0x000fca00078e0204 */
[----:B------:R1:W-:Y:S01]  /*47080*/  @P1 STG.E [R164.64], R245 ;  /* 0x000000f5a4001986 */ /* 0x0003e2000c101904 */
[----:B------:R-:W-:Y:S01]  /*47090*/  ISETP.GE.AND P4, PT, R170, c[0x0][0x17c], PT ;  /* 0x00005f00aa007a0c */ /* 0x000fe20003f86270 */
[C---:B------:R-:W-:Y:S01]  /*470a0*/  IMAD.WIDE R170, R3.reuse, 0x4, R4 ;  /* 0x0000000403aa7825 */ /* 0x040fe200078e0204 */
[----:B------:R-:W-:-:S03]  /*470b0*/  IADD3 R0, R3, c[0x0][0x198], RZ ;  /* 0x0000660003007a10 */ /* 0x000fc60007ffe0ff */
[----:B-1----:R-:W-:Y:S01]  /*470c0*/  IMAD.WIDE R164, R3, 0x4, R6 ;  /* 0x0000000403a47825 */ /* 0x002fe200078e0206 */
[----:B---3--:R1:W-:Y:S04]  /*470d0*/  @P3 STG.E [R166.64], R250 ;  /* 0x000000faa6003986 */ /* 0x0083e8000c101904 */
[----:B--2---:R2:W-:Y:S04]  /*470e0*/  @P5 STG.E [R168.64], R249 ;  /* 0x000000f9a8005986 */ /* 0x0045e8000c101904 */
[----:B-1----:R-:W3:Y:S04]  /*470f0*/  LDL.LU R250, [R1+0x7b4] ;  /* 0x0007b40001fa7983 */ /* 0x002ee80000300800 */
[----:B------:R-:W3:Y:S04]  /*47100*/  LDL.LU R245, [R1+0x524] ;  /* 0x0005240001f57983 */ /* 0x000ee80000300800 */
[----:B--2---:R-:W2:Y:S04]  /*47110*/  LDL.LU R249, [R1+0x274] ;  /* 0x0002740001f97983 */ /* 0x004ea80000300800 */
[----:B----4-:R1:W-:Y:S04]  /*47120*/  @P6 STG.E [R164.64], R248 ;  /* 0x000000f8a4006986 */ /* 0x0103e8000c101904 */
[----:B-1----:R-:W4:Y:S04]  /*47130*/  LDL.LU R248, [R1+0x124] ;  /* 0x0001240001f87983 */ /* 0x002f280000300800 */
[----:B------:R-:W2:Y:S01]  /*47140*/  LDL.LU R3, [R1+0x520] ;  /* 0x0005200001037983 */ /* 0x000ea20000300800 */
[----:B------:R-:W-:-:S02]  /*47150*/  ISETP.LT.AND P2, PT, R99, c[0x0][0x178], !P2 ;  /* 0x00005e0063007a0c */ /* 0x000fc40005741270 */
[----:B------:R-:W-:Y:S02]  /*47160*/  ISETP.LT.AND P5, PT, R207, c[0x0][0x178], !P4 ;  /* 0x00005e00cf007a0c */ /* 0x000fe400067a1270 */
[----:B------:R-:W-:Y:S02]  /*47170*/  ISETP.LT.AND P3, PT, R138, c[0x0][0x178], !P4 ;  /* 0x00005e008a007a0c */ /* 0x000fe40006761270 */
[----:B------:R-:W-:Y:S02]  /*47180*/  ISETP.LT.AND P1, PT, R139, c[0x0][0x178], !P4 ;  /* 0x00005e008b007a0c */ /* 0x000fe40006721270 */
[----:B------:R-:W-:Y:S01]  /*47190*/  IADD3 R166, R252, 0x23, RZ ;  /* 0x00000023fca67810 */ /* 0x000fe20007ffe0ff */
[----:B------:R-:W-:Y:S01]  /*471a0*/  IMAD.WIDE R164, R0, 0x4, R162 ;  /* 0x0000000400a47825 */ /* 0x000fe200078e02a2 */
[----:B------:R-:W-:Y:S01]  /*471b0*/  ISETP.LT.AND P4, PT, R99, c[0x0][0x178], !P4 ;  /* 0x00005e0063007a0c */ /* 0x000fe20006781270 */
[----:B------:R-:W3:Y:S01]  /*471c0*/  LDL.LU R172, [R1+0x440] ;  /* 0x0004400001ac7983 */ /* 0x000ee20000300800 */
[----:B------:R-:W-:Y:S01]  /*471d0*/  ISETP.GE.AND P6, PT, R166, c[0x0][0x17c], PT ;  /* 0x00005f00a6007a0c */ /* 0x000fe20003fc6270 */
[----:B------:R-:W-:-:S02]  /*471e0*/  IMAD.WIDE R166, R0, 0x4, R160 ;  /* 0x0000000400a67825 */ /* 0x000fc400078e02a0 */
[----:B------:R1:W-:Y:S02]  /*471f0*/  @P2 STG.E [R170.64], R244 ;  /* 0x000000f4aa002986 */ /* 0x0003e4000c101904 */
[C---:B------:R-:W-:Y:S02]  /*47200*/  IMAD.WIDE R168, R0.reuse, 0x4, R6 ;  /* 0x0000000400a87825 */ /* 0x040fe400078e0206 */
[----:B------:R1:W-:Y:S04]  /*47210*/  @P5 STG.E [R164.64], R251 ;  /* 0x000000fba4005986 */ /* 0x0003e8000c101904 */
[----:B------:R-:W3:Y:S01]  /*47220*/  LDL.LU R174, [R1+0x1c0] ;  /* 0x0001c00001ae7983 */ /* 0x000ee20000300800 */
[----:B-1----:R-:W-:-:S03]  /*47230*/  IMAD.WIDE R170, R0, 0x4, R4 ;  /* 0x0000000400aa7825 */ /* 0x002fc600078e0204 */
[----:B------:R-:W3:Y:S04]  /*47240*/  LDL.LU R244, [R1+0x824] ;  /* 0x0008240001f47983 */ /* 0x000ee80000300800 */
[----:B------:R-:W4:Y:S01]  /*47250*/  LDL.LU R251, [R1+0x1b4c] ;  /* 0x001b4c0001fb7983 */ /* 0x000f220000300800 */
[----:B------:R-:W-:-:S03]  /*47260*/  ISETP.LT.AND P2, PT, R207, c[0x0][0x178], !P6 ;  /* 0x00005e00cf007a0c */ /* 0x000fc60007741270 */
[----:B--2---:R-:W-:Y:S04]  /*47270*/  @P3 STG.E [R166.64], R3 ;  /* 0x00000003a6003986 */ /* 0x004fe8000c101904 */
[----:B------:R-:W-:Y:S04]  /*47280*/  @P1 STG.E [R168.64], R173 ;  /* 0x000000ada8001986 */ /* 0x000fe8000c101904 */
[----:B------:R1:W-:Y:S04]  /*47290*/  @P4 STG.E [R170.64], R175 ;  /* 0x000000afaa004986 */ /* 0x0003e8000c101904 */
[----:B-1----:R-:W2:Y:S01]  /*472a0*/  LDL.LU R170, [R1+0x820] ;  /* 0x0008200001aa7983 */ /* 0x002ea20000300800 */
[----:B------:R-:W-:-:S02]  /*472b0*/  IADD3 R3, R0, c[0x0][0x198], RZ ;  /* 0x0000660000037a10 */ /* 0x000fc40007ffe0ff */
[----:B------:R-:W-:Y:S01]  /*472c0*/  ISETP.LT.AND P4, PT, R138, c[0x0][0x178], !P6 ;  /* 0x00005e008a007a0c */ /* 0x000fe20007781270 */
[----:B------:R-:W2:Y:S01]  /*472d0*/  LDL.LU R171, [R1+0x740] ;  /* 0x0007400001ab7983 */ /* 0x000ea20000300800 */
[----:B------:R-:W-:Y:S01]  /*472e0*/  ISETP.LT.AND P3, PT, R139, c[0x0][0x178], !P6 ;  /* 0x00005e008b007a0c */ /* 0x000fe20007761270 */
[----:B------:R-:W-:Y:S01]  /*472f0*/  IMAD.WIDE R168, R3, 0x4, R162 ;  /* 0x0000000403a87825 */ /* 0x000fe200078e02a2 */
[----:B------:R-:W-:-:S03]  /*47300*/  ISETP.LT.AND P6, PT, R99, c[0x0][0x178], !P6 ;  /* 0x00005e0063007a0c */ /* 0x000fc600077c1270 */
[C---:B------:R-:W-:Y:S01]  /*47310*/  IMAD.WIDE R164, R3.reuse, 0x4, R160 ;  /* 0x0000000403a47825 */ /* 0x040fe200078e02a0 */
[----:B---3--:R1:W-:Y:S03]  /*47320*/  @P2 STG.E [R168.64], R250 ;  /* 0x000000faa8002986 */ /* 0x0083e6000c101904 */
[C---:B------:R-:W-:Y:S02]  /*47330*/  IMAD.WIDE R166, R3.reuse, 0x4, R6 ;  /* 0x0000000403a67825 */ /* 0x040fe400078e0206 */
[----:B------:R-:W-:Y:S04]  /*47340*/  @P4 STG.E [R164.64], R245 ;  /* 0x000000f5a4004986 */ /* 0x000fe8000c101904 */
[----:B-1----:R-:W3:Y:S01]  /*47350*/  LDL.LU R250, [R1+0x744] ;  /* 0x0007440001fa7983 */ /* 0x002ee20000300800 */
[----:B------:R-:W-:-:S03]  /*47360*/  IMAD.WIDE R168, R3, 0x4, R4 ;  /* 0x0000000403a87825 */ /* 0x000fc600078e0204 */
[----:B------:R1:W-:Y:S04]  /*47370*/  @P3 STG.E [R166.64], R249 ;  /* 0x000000f9a6003986 */ /* 0x0003e8000c101904 */
[----:B----4-:R4:W-:Y:S04]  /*47380*/  @P6 STG.E [R168.64], R248 ;  /* 0x000000f8a8006986 */ /* 0x0109e8000c101904 */
[----:B-1----:R-:W3:Y:S04]  /*47390*/  LDL.LU R249, [R1+0x444] ;  /* 0x0004440001f97983 */ /* 0x002ee80000300800 */
[----:B----4-:R-:W4:Y:S01]  /*473a0*/  LDL.LU R248, [R1+0x1c4] ;  /* 0x0001c40001f87983 */ /* 0x010f220000300800 */
[----:B------:R-:W-:-:S02]  /*473b0*/  IADD3 R0, R252, 0x25, RZ ;  /* 0x00000025fc007810 */ /* 0x000fc40007ffe0ff */
[----:B------:R-:W-:Y:S01]  /*473c0*/  ISETP.LT.AND P5, PT, R207, c[0x0][0x178], !P0 ;  /* 0x00005e00cf007a0c */ /* 0x000fe200047a1270 */
[----:B------:R-:W4:Y:S01]  /*473d0*/  LDL.LU R173, [R1+0x8f0] ;  /* 0x0008f00001ad7983 */ /* 0x000f220000300800 */
[----:B------:R-:W-:Y:S02]  /*473e0*/  ISETP.GE.AND P1, PT, R0, c[0x0][0x17c], PT ;  /* 0x00005f0000007a0c */ /* 0x000fe40003f26270 */
[----:B------:R-:W-:Y:S01]  /*473f0*/  IADD3 R0, R3, c[0x0][0x198], RZ ;  /* 0x0000660003007a10 */ /* 0x000fe20007ffe0ff */
[----:B------:R-:W4:Y:S04]  /*47400*/  LDL.LU R175, [R1+0x800] ;  /* 0x0008000001af7983 */ /* 0x000f280000300800 */
[----:B------:R-:W-:Y:S01]  /*47410*/  IMAD.WIDE R164, R0, 0x4, R162 ;  /* 0x0000000400a47825 */ /* 0x000fe200078e02a2 */
[----:B------:R-:W-:Y:S01]  /*47420*/  ISETP.LT.AND P3, PT, R138, c[0x0][0x178], !P0 ;  /* 0x00005e008a007a0c */ /* 0x000fe20004761270 */
[----:B------:R-:W4:Y:S01]  /*47430*/  LDL.LU R245, [R1+0x570] ;  /* 0x0005700001f57983 */ /* 0x000f220000300800 */
[----:B------:R-:W-:-:S02]  /*47440*/  ISETP.LT.AND P4, PT, R139, c[0x0][0x178], !P0 ;  /* 0x00005e008b007a0c */ /* 0x000fc40004781270 */
[----:B------:R-:W-:Y:S01]  /*47450*/  IADD3 R168, R252, 0x26, RZ ;  /* 0x00000026fca87810 */ /* 0x000fe20007ffe0ff */
[----:B------:R-:W-:Y:S01]  /*47460*/  IMAD.WIDE R166, R0, 0x4, R160 ;  /* 0x0000000400a67825 */ /* 0x000fe200078e02a0 */
[----:B------:R-:W-:Y:S02]  /*47470*/  ISETP.LT.AND P6, PT, R207, c[0x0][0x178], !P1 ;  /* 0x00005e00cf007a0c */ /* 0x000fe40004fc1270 */
[----:B------:R-:W-:Y:S01]  /*47480*/  ISETP.GE.AND P2, PT, R168, c[0x0][0x17c], PT ;  /* 0x00005f00a8007a0c */ /* 0x000fe20003f46270 */
[C---:B------:R-:W-:Y:S01]  /*47490*/  IMAD.WIDE R168, R0.reuse, 0x4, R4 ;  /* 0x0000000400a87825 */ /* 0x040fe200078e0204 */
[----:B------:R-:W-:Y:S01]  /*474a0*/  IADD3 R3, R0, c[0x0][0x198], RZ ;  /* 0x0000660000037a10 */ /* 0x000fe20007ffe0ff */
[----:B--2---:R1:W-:Y:S01]  /*474b0*/  @P5 STG.E [R164.64], R170 ;  /* 0x000000aaa4005986 */ /* 0x0043e2000c101904 */
[----:B------:R-:W-:Y:S02]  /*474c0*/  ISETP.LT.AND P5, PT, R99, c[0x0][0x178], !P0 ;  /* 0x00005e0063007a0c */ /* 0x000fe400047a1270 */
[----:B------:R-:W-:Y:S01]  /*474d0*/  ISETP.LT.AND P0, PT, R138, c[0x0][0x178], !P1 ;  /* 0x00005e008a007a0c */ /* 0x000fe20004f01270 */
[----:B------:R2:W-:Y:S01]  /*474e0*/  @P3 STG.E [R166.64], R171 ;  /* 0x000000aba6003986 */ /* 0x0005e2000c101904 */
[----:B-1----:R-:W-:-:S04]  /*474f0*/  IMAD.WIDE R164, R0, 0x4, R6 ;  /* 0x0000000400a47825 */ /* 0x002fc800078e0206 */
[----:B--2---:R-:W-:Y:S01]  /*47500*/  IMAD.WIDE R166, R3, 0x4, R162 ;  /* 0x0000000403a67825 */ /* 0x004fe200078e02a2 */
[----:B------:R1:W-:Y:S04]  /*47510*/  @P4 STG.E [R164.64], R172 ;  /* 0x000000aca4004986 */ /* 0x0003e8000c101904 */
[----:B------:R-:W-:Y:S01]  /*47520*/  @P5 STG.E [R168.64], R174 ;  /* 0x000000aea8005986 */ /* 0x000fe2000c101904 */
[----:B------:R-:W-:-:S03]  /*47530*/  ISETP.LT.AND P5, PT, R139, c[0x0][0x178], !P1 ;  /* 0x00005e008b007a0c */ /* 0x000fc60004fa1270 */
[----:B------:R2:W-:Y:S01]  /*47540*/  @P6 STG.E [R166.64], R244 ;  /* 0x000000f4a6006986 */ /* 0x0005e2000c101904 */
[----:B-1----:R-:W-:Y:S01]  /*47550*/  IMAD.WIDE R164, R3, 0x4, R160 ;  /* 0x0000000403a47825 */ /* 0x002fe200078e02a0 */
[----:B------:R-:W-:-:S04]  /*47560*/  ISETP.LT.AND P1, PT, R99, c[0x0][0x178], !P1 ;  /* 0x00005e0063007a0c */ /* 0x000fc80004f21270 */
[----:B---3--:R1:W-:Y:S04]  /*47570*/  @P0 STG.E [R164.64], R250 ;  /* 0x000000faa4000986 */ /* 0x0083e8000c101904 */
[----:B--2---:R-:W2:Y:S01]  /*47580*/  LDL.LU R244, [R1+0x280] ;  /* 0x0002800001f47983 */ /* 0x004ea20000300800 */
[----:B------:R-:W-:-:S03]  /*47590*/  IMAD.WIDE R166, R3, 0x4, R4 ;  /* 0x0000000403a67825 */ /* 0x000fc600078e0204 */
[----:B-1----:R-:W3:Y:S01]  /*475a0*/  LDL.LU R250, [R1+0x8f4] ;  /* 0x0008f40001fa7983 */ /* 0x002ee20000300800 */
[----:B------:R-:W-:-:S03]  /*475b0*/  IMAD.WIDE R164, R3, 0x4, R6 ;  /* 0x0000000403a47825 */ /* 0x000fc600078e0206 */
[----:B------:R-:W3:Y:S04]  /*475c0*/  LDL.LU R174, [R1+0x804] ;  /* 0x0008040001ae7983 */ /* 0x000ee80000300800 */
[----:B------:R1:W-:Y:S04]  /*475d0*/  @P5 STG.E [R164.64], R249 ;  /* 0x000000f9a4005986 */ /* 0x0003e8000c101904 */
[----:B----4-:R4:W-:Y:S04]  /*475e0*/  @P1 STG.E [R166.64], R248 ;  /* 0x000000f8a6001986 */ /* 0x0109e8000c101904 */
[----:B-1----:R-:W3:Y:S04]  /*475f0*/  LDL.LU R249, [R1+0x574] ;  /* 0x0005740001f97983 */ /* 0x002ee80000300800 */
[----:B----4-:R-:W4:Y:S01]  /*47600*/  LDL.LU R248, [R1+0x284] ;  /* 0x0002840001f87983 */ /* 0x010f220000300800 */
[----:B------:R-:W-:-:S02]  /*47610*/  ISETP.LT.AND P4, PT, R207, c[0x0][0x178], !P2 ;  /* 0x00005e00cf007a0c */ /* 0x000fc40005781270 */
[----:B------:R-:W-:Y:S01]  /*47620*/  ISETP.LT.AND P6, PT, R138, c[0x0][0x178], !P2 ;  /* 0x00005e008a007a0c */ /* 0x000fe200057c1270 */
[----:B------:R-:W4:Y:S01]  /*47630*/  LDL.LU R171, [R1+0x980] ;  /* 0x0009800001ab7983 */ /* 0x000f220000300800 */
[----:B------:R-:W-:Y:S02]  /*47640*/  ISETP.LT.AND P3, PT, R139, c[0x0][0x178], !P2 ;  /* 0x00005e008b007a0c */ /* 0x000fe40005761270 */
[C---:B------:R-:W-:Y:S02]  /*47650*/  IADD3 R168, R252.reuse, 0x27, RZ ;  /* 0x00000027fca87810 */ /* 0x040fe40007ffe0ff */
[----:B------:R-:W-:Y:S02]  /*47660*/  IADD3 R0, R3, c[0x0][0x198], RZ ;  /* 0x0000660003007a10 */ /* 0x000fe40007ffe0ff */
[----:B------:R-:W-:Y:S02]  /*47670*/  IADD3 R169, R252, 0x2e, RZ ;  /* 0x0000002efca97810 */ /* 0x000fe40007ffe0ff */
[----:B------:R-:W-:Y:S01]  /*47680*/  ISETP.GE.AND P5, PT, R168, c[0x0][0x17c], PT ;  /* 0x00005f00a8007a0c */ /* 0x000fe20003fa6270 */
[----:B------:R-:W-:Y:S01]  /*47690*/  IMAD.WIDE R164, R0, 0x4, R162 ;  /* 0x0000000400a47825 */ /* 0x000fe200078e02a2 */
[----:B------:R-:W-:-:S02]  /*476a0*/  ISETP.LT.AND P2, PT, R99, c[0x0][0x178], !P2 ;  /* 0x00005e0063007a0c */ /* 0x000fc40005741270 */
[----:B------:R-:W-:Y:S01]  /*476b0*/  ISETP.GE.AND P0, PT, R169, c[0x0][0x17c], PT ;  /* 0x00005f00a9007a0c */ /* 0x000fe20003f06270 */
[----:B------:R-:W-:Y:S01]  /*476c0*/  IMAD.WIDE R166, R0, 0x4, R160 ;  /* 0x0000000400a67825 */ /* 0x000fe200078e02a0 */
[----:B------:R-:W-:-:S03]  /*476d0*/  ISETP.LT.AND P1, PT, R207, c[0x0][0x178], !P5 ;  /* 0x00005e00cf007a0c */ /* 0x000fc60006f21270 */
[C---:B------:R-:W-:Y:S01]  /*476e0*/  IMAD.WIDE R168, R0.reuse, 0x4, R6 ;  /* 0x0000000400a87825 */ /* 0x040fe200078e0206 */
[----:B------:R1:W-:Y:S01]  /*476f0*/  @P4 STG.E [R164.64], R173 ;  /* 0x000000ada4004986 */ /* 0x0003e2000c101904 */
[----:B------:R-:W-:-:S03]  /*47700*/  IADD3 R3, R0, c[0x0][0x198], RZ ;  /* 0x0000660000037a10 */ /* 0x000fc60007ffe0ff */
[----:B------:R1:W-:Y:S01]  /*47710*/  @P6 STG.E [R166.64], R175 ;  /* 0x000000afa6006986 */ /* 0x0003e2000c101904 */
[----:B------:R-:W-:-:S03]  /*47720*/  ISETP.LT.AND P6, PT, R139, c[0x0][0x178], !P5 ;  /* 0x00005e008b007a0c */ /* 0x000fc60006fc1270 */
[----:B------:R1:W-:Y:S01]  /*47730*/  @P3 STG.E [R168.64], R245 ;  /* 0x000000f5a8003986 */ /* 0x0003e2000c101904 */
[----:B------:R-:W-:Y:S01]  /*47740*/  ISETP.LT.AND P3, PT, R138, c[0x0][0x178], !P5 ;  /* 0x00005e008a007a0c */ /* 0x000fe20006f61270 */
[----:B-1----:R-:W-:Y:S02]  /*47750*/  IMAD.WIDE R164, R0, 0x4, R4 ;  /* 0x0000000400a47825 */ /* 0x002fe400078e0204 */
[----:B------:R-:W4:Y:S02]  /*47760*/  LDL.LU R175, [R1+0x880] ;  /* 0x0008800001af7983 */ /* 0x000f240000300800 */
[----:B------:R-:W-:Y:S01]  /*47770*/  IMAD.WIDE R166, R3, 0x4, R162 ;  /* 0x0000000403a67825 */ /* 0x000fe200078e02a2 */
[----:B------:R-:W-:Y:S01]  /*47780*/  ISETP.LT.AND P5, PT, R99, c[0x0][0x178], !P5 ;  /* 0x00005e0063007a0c */ /* 0x000fe20006fa1270 */
[----:B------:R-:W4:Y:S01]  /*47790*/  LDL.LU R245, [R1+0x790] ;  /* 0x0007900001f57983 */ /* 0x000f220000300800 */
[----:B------:R-:W-:-:S04]  /*477a0*/  IADD3 R168, R252, 0x28, RZ ;  /* 0x00000028fca87810 */ /* 0x000fc80007ffe0ff */
[----:B------:R-:W-:Y:S01]  /*477b0*/  ISETP.GE.AND P4, PT, R168, c[0x0][0x17c], PT ;  /* 0x00005f00a8007a0c */ /* 0x000fe20003f86270 */
[C---:B------:R-:W-:Y:S01]  /*477c0*/  IMAD.WIDE R168, R3.reuse, 0x4, R4 ;  /* 0x0000000403a87825 */ /* 0x040fe200078e0204 */
[----:B--2---:R1:W-:Y:S04]  /*477d0*/  @P2 STG.E [R164.64], R244 ;  /* 0x000000f4a4002986 */ /* 0x0043e8000c101904 */
[----:B---3--:R2:W-:Y:S04]  /*477e0*/  @P1 STG.E [R166.64], R250 ;  /* 0x000000faa6001986 */ /* 0x0085e8000c101904 */
[----:B-1----:R-:W3:Y:S01]  /*477f0*/  LDL.LU R244, [R1+0x530] ;  /* 0x0005300001f47983 */ /* 0x002ee20000300800 */
[----:B------:R-:W-:-:S03]  /*47800*/  IMAD.WIDE R164, R3, 0x4, R160 ;  /* 0x0000000403a47825 */ /* 0x000fc600078e02a0 */
[----:B--2---:R-:W2:Y:S01]  /*47810*/  LDL.LU R250, [R1+0x984] ;  /* 0x0009840001fa7983 */ /* 0x004ea20000300800 */
[----:B------:R-:W-:-:S03]  /*47820*/  IMAD.WIDE R166, R3, 0x4, R6 ;  /* 0x0000000403a67825 */ /* 0x000fc600078e0206 */
[----:B------:R-:W-:Y:S04]  /*47830*/  @P3 STG.E [R164.64], R174 ;  /* 0x000000aea4003986 */ /* 0x000fe8000c101904 */
[----:B------:R1:W-:Y:S04]  /*47840*/  @P6 STG.E [R166.64], R249 ;  /* 0x000000f9a6006986 */ /* 0x0003e8000c101904 */
[----:B----4-:R4:W-:Y:S04]  /*47850*/  @P5 STG.E [R168.64], R248 ;  /* 0x000000f8a8005986 */ /* 0x0109e8000c101904 */
[----:B-1----:R-:W2:Y:S04]  /*47860*/  LDL.LU R249, [R1+0x884] ;  /* 0x0008840001f97983 */ /* 0x002ea80000300800 */
[----:B------:R-:W2:Y:S04]  /*47870*/  LDL.LU R172, [R1+0x794] ;  /* 0x0007940001ac7983 */ /* 0x000ea80000300800 */
        /* <DEDUP_REMOVED lines=10> */
[----:B------:R-:W-:-:S02]  /*47920*/  ISETP.LT.AND P4, PT, R99, c[0x0][0x178], !P4 ;  /* 0x00005e0063007a0c */ /* 0x000fc40006781270 */
[----:B------:R-:W-:Y:S01]  /*47930*/  IADD3 R3, R252, 0x2a, RZ ;  /* 0x0000002afc037810 */ /* 0x000fe20007ffe0ff */
[C---:B------:R-:W-:Y:S01]  /*47940*/  IMAD.WIDE R166, R0.reuse, 0x4, R160 ;  /* 0x0000000400a67825 */ /* 0x040fe200078e02a0 */
[----:B------:R-:W-:Y:S01]  /*47950*/  ISETP.LT.AND P5, PT, R207, c[0x0][0x178], !P2 ;  /* 0x00005e00cf007a0c */ /* 0x000fe200057a1270 */
[----:B------:R1:W-:Y:S01]  /*47960*/  @P1 STG.E [R164.64], R171 ;  /* 0x000000aba4001986 */ /* 0x0003e2000c101904 */
[----:B------:R-:W-:Y:S02]  /*47970*/  ISETP.GE.AND P1, PT, R3, c[0x0][0x17c], PT ;  /* 0x00005f0003007a0c */ /* 0x000fe40003f26270 */
[C---:B------:R-:W-:Y:S01]  /*47980*/  IADD3 R3, R0.reuse, c[0x0][0x198], RZ ;  /* 0x0000660000037a10 */ /* 0x040fe20007ffe0ff */
[----:B------:R-:W-:Y:S01]  /*47990*/  IMAD.WIDE R168, R0, 0x4, R4 ;  /* 0x0000000400a87825 */ /* 0x000fe200078e0204 */
[----:B------:R1:W-:Y:S01]  /*479a0*/  @P3 STG.E [R166.64], R175 ;  /* 0x000000afa6003986 */ /* 0x0003e2000c101904 */
[----:B------:R-:W-:Y:S02]  /*479b0*/  ISETP.LT.AND P3, PT, R138, c[0x0][0x178], !P2 ;  /* 0x00005e008a007a0c */ /* 0x000fe40005761270 */
[----:B-1----:R-:W-:-:S04]  /*479c0*/  IMAD.WIDE R164, R0, 0x4, R6 ;  /* 0x0000000400a47825 */ /* 0x002fc800078e0206 */
[C---:B------:R-:W-:Y:S01]  /*479d0*/  IMAD.WIDE R166, R3.reuse, 0x4, R162 ;  /* 0x0000000403a67825 */ /* 0x040fe200078e02a2 */
[----:B------:R1:W-:Y:S04]  /*479e0*/  @P6 STG.E [R164.64], R245 ;  /* 0x000000f5a4006986 */ /* 0x0003e8000c101904 */
[----:B------:R-:W4:Y:S04]  /*479f0*/  LDL.LU R175, [R1+0x810] ;  /* 0x0008100001af7983 */ /* 0x000f280000300800 */
[----:B-1----:R-:W4:Y:S01]  /*47a00*/  LDL.LU R245, [R1+0x720] ;  /* 0x0007200001f57983 */ /* 0x002f220000300800 */
[----:B------:R-:W-:-:S03]  /*47a10*/  IMAD.WIDE R164, R3, 0x4, R6 ;  /* 0x0000000403a47825 */ /* 0x000fc600078e0206 */
[----:B---3--:R1:W-:Y:S01]  /*47a20*/  @P4 STG.E [R168.64], R244 ;  /* 0x000000f4a8004986 */ /* 0x0083e2000c101904 */
[----:B------:R-:W-:Y:S02]  /*47a30*/  ISETP.LT.AND P4, PT, R139, c[0x0][0x178], !P2 ;  /* 0x00005e008b007a0c */ /* 0x000fe40005781270 */
[----:B------:R-:W-:Y:S01]  /*47a40*/  ISETP.LT.AND P2, PT, R99, c[0x0][0x178], !P2 ;  /* 0x00005e0063007a0c */ /* 0x000fe20005741270 */
[----:B--2---:R2:W-:Y:S04]  /*47a50*/  @P5 STG.E [R166.64], R250 ;  /* 0x000000faa6005986 */ /* 0x0045e8000c101904 */
[----:B-1----:R-:W3:Y:S01]  /*47a60*/  LDL.LU R244, [R1+0xab4] ;  /* 0x000ab40001f47983 */ /* 0x002ee20000300800 */
[----:B------:R-:W-:-:S04]  /*47a70*/  IMAD.WIDE R168, R3, 0x4, R4 ;  /* 0x0000000403a87825 */ /* 0x000fc800078e0204 */
[----:B--2---:R-:W-:Y:S01]  /*47a80*/  IMAD.WIDE R166, R3, 0x4, R160 ;  /* 0x0000000403a67825 */ /* 0x004fe200078e02a0 */
[----:B------:R-:W2:Y:S04]  /*47a90*/  LDL.LU R250, [R1+0x954] ;  /* 0x0009540001fa7983 */ /* 0x000ea80000300800 */
[----:B------:R1:W-:Y:S04]  /*47aa0*/  @P3 STG.E [R166.64], R249 ;  /* 0x000000f9a6003986 */ /* 0x0003e8000c101904 */
[----:B------:R-:W-:Y:S04]  /*47ab0*/  @P4 STG.E [R164.64], R172 ;  /* 0x000000aca4004986 */ /* 0x000fe8000c101904 */
[----:B-1----:R-:W2:Y:S04]  /*47ac0*/  LDL.LU R249, [R1+0x814] ;  /* 0x0008140001f97983 */ /* 0x002ea80000300800 */
[----:B----4-:R1:W-:Y:S04]  /*47ad0*/  @P2 STG.E [R168.64], R248 ;  /* 0x000000f8a8002986 */ /* 0x0103e8000c101904 */
[----:B-1----:R-:W4:Y:S01]  /*47ae0*/  LDL.LU R248, [R1+0x724] ;  /* 0x0007240001f87983 */ /* 0x002f220000300800 */
[----:B------:R-:W-:-:S02]  /*47af0*/  ISETP.LT.AND P5, PT, R207, c[0x0][0x178], !P1 ;  /* 0x00005e00cf007a0c */ /* 0x000fc40004fa1270 */
[----:B------:R-:W-:Y:S02]  /*47b00*/  ISETP.LT.AND P6, PT, R138, c[0x0][0x178], !P1 ;  /* 0x00005e008a007a0c */ /* 0x000fe40004fc1270 */
[----:B------:R-:W-:Y:S02]  /*47b10*/  IADD3 R0, R3, c[0x0][0x198], RZ ;  /* 0x0000660003007a10 */ /* 0x000fe40007ffe0ff */
[----:B------:R-:W-:-:S03]  /*47b20*/  IADD3 R170, R252, 0x2b, RZ ;  /* 0x0000002bfcaa7810 */ /* 0x000fc60007ffe0ff */
[----:B------:R-:W-:Y:S01]  /*47b30*/  IMAD.WIDE R166, R0, 0x4, R162 ;  /* 0x0000000400a67825 */ /* 0x000fe200078e02a2 */
[----:B------:R-:W-:Y:S02]  /*47b40*/  ISETP.GE.AND P3, PT, R170, c[0x0][0x17c], PT ;  /* 0x00005f00aa007a0c */ /* 0x000fe40003f66270 */
[----:B------:R-:W-:Y:S01]  /*47b50*/  ISETP.LT.AND P2, PT, R139, c[0x0][0x178], !P1 ;  /* 0x00005e008b007a0c */ /* 0x000fe20004f41270 */
[----:B------:R-:W-:Y:S01]  /*47b60*/  IMAD.WIDE R164, R0, 0x4, R160 ;  /* 0x0000000400a47825 */ /* 0x000fe200078e02a0 */
[----:B------:R1:W-:Y:S01]  /*47b70*/  @P5 STG.E [R166.64], R173 ;  /* 0x000000ada6005986 */ /* 0x0003e2000c101904 */
[----:B------:R-:W-:Y:S02]  /*47b80*/  ISETP.LT.AND P1, PT, R99, c[0x0][0x178], !P1 ;  /* 0x00005e0063007a0c */ /* 0x000fe40004f21270 */
[----:B------:R-:W-:Y:S01]  /*47b90*/  ISETP.LT.AND P5, PT, R207, c[0x0][0x178], !P3 ;  /* 0x00005e00cf007a0c */ /* 0x000fe20005fa1270 */
[----:B------:R1:W-:Y:S01]  /*47ba0*/  @P6 STG.E [R164.64], R174 ;  /* 0x000000aea4006986 */ /* 0x0003e2000c101904 */
[----:B------:R-:W-:-:S02]  /*47bb0*/  ISETP.LT.AND P4, PT, R138, c[0x0][0x178], !P3 ;  /* 0x00005e008a007a0c */ /* 0x000fc40005f81270 */
[----:B------:R-:W-:Y:S02]  /*47bc0*/  ISETP.LT.AND P6, PT, R139, c[0x0][0x178], !P3 ;  /* 0x00005e008b007a0c */ /* 0x000fe40005fc1270 */
[C---:B------:R-:W-:Y:S02]  /*47bd0*/  IADD3 R3, R0.reuse, c[0x0][0x198], RZ ;  /* 0x0000660000037a10 */ /* 0x040fe40007ffe0ff */
[----:B------:R-:W-:Y:S01]  /*47be0*/  ISETP.LT.AND P3, PT, R99, c[0x0][0x178], !P3 ;  /* 0x00005e0063007a0c */ /* 0x000fe20005f61270 */
[C---:B-1----:R-:W-:Y:S01]  /*47bf0*/  IMAD.WIDE R166, R0.reuse, 0x4, R4 ;  /* 0x0000000400a67825 */ /* 0x042fe200078e0204 */
[----:B------:R-:W4:Y:S03]  /*47c00*/  LDL.LU R173, [R1+0xaf4] ;  /* 0x000af40001ad7983 */ /* 0x000f260000300800 */
[----:B------:R-:W-:Y:S01]  /*47c10*/  IMAD.WIDE R164, R0, 0x4, R6 ;  /* 0x0000000400a47825 */ /* 0x000fe200078e0206 */
[----:B------:R-:W4:Y:S03]  /*47c20*/  LDL.LU R174, [R1+0xa14] ;  /* 0x000a140001ae7983 */ /* 0x000f260000300800 */
[C---:B------:R-:W-:Y:S01]  /*47c30*/  IMAD.WIDE R168, R3.reuse, 0x4, R162 ;  /* 0x0000000403a87825 */ /* 0x040fe200078e02a2 */
[----:B------:R1:W-:Y:S03]  /*47c40*/  @P2 STG.E [R164.64], R175 ;  /* 0x000000afa4002986 */ /* 0x0003e6000c101904 */
[C---:B------:R-:W-:Y:S01]  /*47c50*/  IMAD.WIDE R170, R3.reuse, 0x4, R160 ;  /* 0x0000000403aa7825 */ /* 0x040fe200078e02a0 */
[----:B------:R-:W-:Y:S03]  /*47c60*/  @P1 STG.E [R166.64], R245 ;  /* 0x000000f5a6001986 */ /* 0x000fe6000c101904 */
[C---:B-1----:R-:W-:Y:S01]  /*47c70*/  IMAD.WIDE R164, R3.reuse, 0x4, R6 ;  /* 0x0000000403a47825 */ /* 0x042fe200078e0206 */
[C---:B------:R-:W-:Y:S01]  /*47c80*/  IADD3 R0, R3.reuse, c[0x0][0x198], RZ ;  /* 0x0000660003007a10 */ /* 0x040fe20007ffe0ff */
        /* <DEDUP_REMOVED lines=9> */
[----:B------:R-:W-:Y:S01]  /*47d20*/  IADD3 R172, R252, 0x2c, RZ ;  /* 0x0000002cfcac7810 */ /* 0x000fe20007ffe0ff */
[----:B------:R-:W-:-:S02]  /*47d30*/  IMAD.WIDE R166, R0, 0x4, R162 ;  /* 0x0000000400a67825 */ /* 0x000fc400078e02a2 */
[----:B------:R-:W2:Y:S01]  /*47d40*/  LDL.LU R165, [R1+0xa10] ;  /* 0x000a100001a57983 */ /* 0x000ea20000300800 */
[----:B------:R-:W-:-:S04]  /*47d50*/  ISETP.GE.AND P2, PT, R172, c[0x0][0x17c], PT ;  /* 0x00005f00ac007a0c */ /* 0x000fc80003f46270 */
[----:B------:R-:W-:Y:S02]  /*47d60*/  ISETP.LT.AND P5, PT, R207, c[0x0][0x178], !P2 ;  /* 0x00005e00cf007a0c */ /* 0x000fe400057a1270 */
[----:B------:R-:W-:-:S04]  /*47d70*/  IADD3 R172, R252, 0x2d, RZ ;  /* 0x0000002dfcac7810 */ /* 0x000fc80007ffe0ff */
[----:B------:R-:W-:Y:S02]  /*47d80*/  ISETP.GE.AND P6, PT, R172, c[0x0][0x17c], PT ;  /* 0x00005f00ac007a0c */ /* 0x000fe40003fc6270 */
[----:B------:R-:W2:Y:S04]  /*47d90*/  LDL.LU R172, [R1+0xac0] ;  /* 0x000ac00001ac7983 */ /* 0x000ea80000300800 */
[----:B------:R-:W2:Y:S04]  /*47da0*/  LDL.LU R175, [R1+0x9f0] ;  /* 0x0009f00001af7983 */ /* 0x000ea80000300800 */
[----:B------:R-:W2:Y:S04]  /*47db0*/  LDL.LU R245, [R1+0x850] ;  /* 0x0008500001f57983 */ /* 0x000ea80000300800 */
[----:B------:R-:W3:Y:S04]  /*47dc0*/  LDL.LU R249, [R1+0xb04] ;  /* 0x000b040001f97983 */ /* 0x000ee80000300800 */
[----:B------:R-:W3:Y:S04]  /*47dd0*/  LDL.LU R248, [R1+0xac4] ;  /* 0x000ac40001f87983 */ /* 0x000ee80000300800 */
[----:B----4-:R1:W-:Y:S04]  /*47de0*/  @P5 STG.E [R166.64], R164 ;  /* 0x000000a4a6005986 */ /* 0x0103e8000c101904 */
[----:B-1----:R-:W4:Y:S01]  /*47df0*/  LDL.LU R167, [R1+0x7c0] ;  /* 0x0007c00001a77983 */ /* 0x002f220000300800 */
[----:B------:R-:W-:-:S02]  /*47e00*/  ISETP.LT.AND P4, PT, R138, c[0x0][0x178], !P2 ;  /* 0x00005e008a007a0c */ /* 0x000fc40005781270 */
[----:B------:R-:W-:Y:S02]  /*47e10*/  ISETP.LT.AND P1, PT, R139, c[0x0][0x178], !P2 ;  /* 0x00005e008b007a0c */ /* 0x000fe40005721270 */
[----:B------:R-:W-:Y:S01]  /*47e20*/  ISETP.LT.AND P2, PT, R99, c[0x0][0x178], !P2 ;  /* 0x00005e0063007a0c */ /* 0x000fe20005741270 */
[----:B------:R-:W-:-:S04]  /*47e30*/  IMAD.WIDE R168, R0, 0x4, R160 ;  /* 0x0000000400a87825 */ /* 0x000fc800078e02a0 */
[----:B------:R-:W-:Y:S01]  /*47e40*/  IMAD.WIDE R170, R0, 0x4, R6 ;  /* 0x0000000400aa7825 */ /* 0x000fe200078e0206 */
[----:B------:R-:W-:-:S03]  /*47e50*/  IADD3 R166, R252, 0x2f, RZ ;  /* 0x0000002ffca67810 */ /* 0x000fc60007ffe0ff */
[----:B--2---:R1:W-:Y:S04]  /*47e60*/  @P4 STG.E [R168.64], R165 ;  /* 0x000000a5a8004986 */ /* 0x0043e8000c101904 */
[----:B------:R2:W-:Y:S01]  /*47e70*/  @P1 STG.E [R170.64], R3 ;  /* 0x00000003aa001986 */ /* 0x0005e2000c101904 */
[----:B------:R-:W-:Y:S01]  /*47e80*/  ISETP.GE.AND P4, PT, R166, c[0x0][0x17c], PT ;  /* 0x00005f00a6007a0c */ /* 0x000fe20003f86270 */
[C---:B-1----:R-:W-:Y:S01]  /*47e90*/  IMAD.WIDE R164, R0.reuse, 0x4, R4 ;  /* 0x0000000400a47825 */ /* 0x042fe200078e0204 */
[----:B--2---:R-:W-:-:S04]  /*47ea0*/  IADD3 R3, R0, c[0x0][0x198], RZ ;  /* 0x0000660000037a10 */ /* 0x004fc80007ffe0ff */
[C---:B------:R-:W-:Y:S01]  /*47eb0*/  IADD3 R0, R3.reuse, c[0x0][0x198], RZ ;  /* 0x0000660003007a10 */ /* 0x040fe20007ffe0ff */
[----:B------:R-:W-:-:S04]  /*47ec0*/  IMAD.WIDE R170, R3, 0x4, R162 ;  /* 0x0000000403aa7825 */ /* 0x000fc800078e02a2 */
[----:B------:R-:W-:Y:S01]  /*47ed0*/  IMAD.WIDE R168, R3, 0x4, R160 ;  /* 0x0000000403a87825 */ /* 0x000fe200078e02a0 */
[----:B------:R-:W-:Y:S02]  /*47ee0*/  ISETP.LT.AND P3, PT, R207, c[0x0][0x178], !P6 ;  /* 0x00005e00cf007a0c */ /* 0x000fe40007761270 */
[----:B------:R-:W-:Y:S02]  /*47ef0*/  ISETP.LT.AND P1, PT, R138, c[0x0][0x178], !P6 ;  /* 0x00005e008a007a0c */ /* 0x000fe40007721270 */
[----:B------:R-:W-:Y:S02]  /*47f00*/  ISETP.LT.AND P5, PT, R139, c[0x0][0x178], !P6 ;  /* 0x00005e008b007a0c */ /* 0x000fe400077a1270 */
[----:B------:R-:W-:Y:S01]  /*47f10*/  ISETP.LT.AND P6, PT, R99, c[0x0][0x178], !P6 ;  /* 0x00005e0063007a0c */ /* 0x000fe200077c1270 */
[----:B----4-:R1:W-:Y:S02]  /*47f20*/  @P2 STG.E [R164.64], R167 ;  /* 0x000000a7a4002986 */ /* 0x0103e4000c101904 */
[----:B-1----:R-:W-:-:S04]  /*47f30*/  IMAD.WIDE R166, R3, 0x4, R6 ;  /* 0x0000000403a67825 */ /* 0x002fc800078e0206 */
[----:B------:R-:W-:Y:S02]  /*47f40*/  IMAD.WIDE R164, R3, 0x4, R4 ;  /* 0x0000000403a47825 */ /* 0x000fe400078e0204 */
[----:B------:R-:W2:Y:S04]  /*47f50*/  LDL.LU R3, [R1+0xb00] ;  /* 0x000b000001037983 */ /* 0x000ea80000300800 */
[----:B------:R-:W-:Y:S04]  /*47f60*/  @P3 STG.E [R170.64], R173 ;  /* 0x000000adaa003986 */ /* 0x000fe8000c101904 */
[----:B------:R-:W-:Y:S04]  /*47f70*/  @P1 STG.E [R168.64], R174 ;  /* 0x000000aea8001986 */ /* 0x000fe8000c101904 */
[----:B---3--:R1:W-:Y:S04]  /*47f80*/  @P5 STG.E [R166.64], R244 ;  /* 0x000000f4a6005986 */ /* 0x0083e8000c101904 */
[----:B------:R3:W-:Y:S04]  /*47f90*/  @P6 STG.E [R164.64], R250 ;  /* 0x000000faa4006986 */ /* 0x0007e8000c101904 */
[----:B-1----:R-:W4:Y:S04]  /*47fa0*/  LDL.LU R244, [R1+0x9f4] ;  /* 0x0009f40001f47983 */ /* 0x002f280000300800 */
[----:B---3--:R-:W3:Y:S01]  /*47fb0*/  LDL.LU R250, [R1+0x854] ;  /* 0x0008540001fa7983 */ /* 0x008ee20000300800 */
[C---:B------:R-:W-:Y:S01]  /*47fc0*/  ISETP.LT.AND P2, PT, R207.reuse, c[0x0][0x178], !P0 ;  /* 0x00005e00cf007a0c */ /* 0x040fe20004741270 */
[----:B------:R-:W-:Y:S01]  /*47fd0*/  IMAD.WIDE R170, R0, 0x4, R162 ;  /* 0x0000000400aa7825 */ /* 0x000fe200078e02a2 */
[----:B------:R-:W-:Y:S01]  /*47fe0*/  ISETP.LT.AND P3, PT, R138, c[0x0][0x178], !P0 ;  /* 0x00005e008a007a0c */ /* 0x000fe20004761270 */
[----:B------:R-:W3:Y:S01]  /*47ff0*/  LDL.LU R173, [R1+0x628] ;  /* 0x0006280001ad7983 */ /* 0x000ee20000300800 */
[----:B------:R-:W-:Y:S01]  /*48000*/  IADD3 R164, R252, 0x30, RZ ;  /* 0x00000030fca47810 */ /* 0x000fe20007ffe0ff */
[----:B------:R-:W-:Y:S01]  /*48010*/  IMAD.WIDE R166, R0, 0x4, R160 ;  /* 0x0000000400a67825 */ /* 0x000fe200078e02a0 */
[----:B------:R-:W-:Y:S01]  /*48020*/  ISETP.LT.AND P6, PT, R207, c[0x0][0x178], !P4 ;  /* 0x00005e00cf007a0c */ /* 0x000fe200067c1270 */
[----:B------:R-:W3:Y:S01]  /*48030*/  LDL.LU R174, [R1+0x438] ;  /* 0x0004380001ae7983 */ /* 0x000ee20000300800 */
[----:B------:R-:W-:Y:S01]  /*48040*/  ISETP.GE.AND P1, PT, R164, c[0x0][0x17c], PT ;  /* 0x00005f00a4007a0c */ /* 0x000fe20003f26270 */
[----:B------:R-:W-:Y:S01]  /*48050*/  IMAD.WIDE R164, R0, 0x4, R6 ;  /* 0x0000000400a47825 */ /* 0x000fe200078e0206 */
[----:B------:R-:W-:-:S03]  /*48060*/  ISETP.LT.AND P5, PT, R138, c[0x0][0x178], !P4 ;  /* 0x00005e008a007a0c */ /* 0x000fc600067a1270 */
[C---:B------:R-:W-:Y:S01]  /*48070*/  IMAD.WIDE R168, R0.reuse, 0x4, R4 ;  /* 0x0000000400a87825 */ /* 0x040fe200078e0204 */
[----:B--2---:R1:W-:Y:S01]  /*48080*/  @P2 STG.E [R170.64], R3 ;  /* 0x00000003aa002986 */ /* 0x0043e2000c101904 */
[----:B------:R-:W-:Y:S02]  /*48090*/  ISETP.LT.AND P2, PT, R139, c[0x0][0x178], !P0 ;  /* 0x00005e008b007a0c */ /* 0x000fe40004741270 */
[----:B------:R-:W-:Y:S01]  /*480a0*/  ISETP.LT.AND P0, PT, R99, c[0x0][0x178], !P0 ;  /* 0x00005e0063007a0c */ /* 0x000fe20004701270 */
[----:B------:R2:W-:Y:S01]  /*480b0*/  @P3 STG.E [R166.64], R172 ;  /* 0x000000aca6003986 */ /* 0x0005e2000c101904 */
[----:B-1----:R-:W-:-:S09]  /*480c0*/  IADD3 R3, R0, c[0x0][0x198], RZ ;  /* 0x0000660000037a10 */ /* 0x002fd20007ffe0ff */
[----:B------:R1:W-:Y:S01]  /*480d0*/  @P2 STG.E [R164.64], R175 ;  /* 0x000000afa4002986 */ /* 0x0003e2000c101904 */
[----:B------:R-:W-:-:S03]  /*480e0*/  IMAD.WIDE R170, R3, 0x4, R162 ;  /* 0x0000000403aa7825 */ /* 0x000fc600078e02a2 */
[----:B------:R4:W-:Y:S01]  /*480f0*/  @P0 STG.E [R168.64], R245 ;  /* 0x000000f5a8000986 */ /* 0x0009e2000c101904 */
[----:B--2---:R-:W-:-:S03]  /*48100*/  IMAD.WIDE R166, R3, 0x4, R160 ;  /* 0x0000000403a67825 */ /* 0x004fc600078e02a0 */
[----:B-1----:R-:W2:Y:S04]  /*48110*/  LDL.LU R175, [R1+0x198] ;  /* 0x0001980001af7983 */ /* 0x002ea80000300800 */
[----:B------:R1:W-:Y:S04]  /*48120*/  @P6 STG.E [R170.64], R249 ;  /* 0x000000f9aa006986 */ /* 0x0003e8000c101904 */
[----:B----4-:R-:W4:Y:S04]  /*48130*/  LDL.LU R245, [R1+0x98] ;  /* 0x0000980001f57983 */ /* 0x010f280000300800 */
[----:B------:R3:W-:Y:S04]  /*48140*/  @P5 STG.E [R166.64], R248 ;  /* 0x000000f8a6005986 */ /* 0x0007e8000c101904 */
[----:B-1----:R-:W4:Y:S01]  /*48150*/  LDL.LU R249, [R1+0x62c] ;  /* 0x00062c0001f97983 */ /* 0x002f220000300800 */
[----:B------:R-:W-:-:S03]  /*48160*/  ISETP.LT.AND P6, PT, R139, c[0x0][0x178], !P4 ;  /* 0x00005e008b007a0c */ /* 0x000fc600067c1270 */
[----:B---3--:R-:W3:Y:S01]  /*48170*/  LDL.LU R248, [R1+0x43c] ;  /* 0x00043c0001f87983 */ /* 0x008ee20000300800 */
[----:B------:R-:W-:Y:S01]  /*48180*/  ISETP.LT.AND P4, PT, R99, c[0x0][0x178], !P4 ;  /* 0x00005e0063007a0c */ /* 0x000fe20006781270 */
[----:B------:R-:W-:-:S04]  /*48190*/  IMAD.WIDE R164, R3, 0x4, R6 ;  /* 0x0000000403a47825 */ /* 0x000fc800078e0206 */
[----:B------:R-:W-:-:S04]  /*481a0*/  IMAD.WIDE R166, R3, 0x4, R4 ;  /* 0x0000000403a67825 */ /* 0x000fc800078e0204 */
[----:B------:R1:W-:Y:S04]  /*481b0*/  @P6 STG.E [R164.64], R244 ;  /* 0x000000f4a4006986 */ /* 0x0003e8000c101904 */
[----:B------:R1:W-:Y:S04]  /*481c0*/  @P4 STG.E [R166.64], R250 ;  /* 0x000000faa6004986 */ /* 0x0003e8000c101904 */
[----:B-1----:R-:W3:Y:S04]  /*481d0*/  LDL.LU R244, [R1+0x19c] ;  /* 0x00019c0001f47983 */ /* 0x002ee80000300800 */
[----:B------:R-:W3:Y:S01]  /*481e0*/  LDL.LU R250, [R1+0x9c] ;  /* 0x00009c0001fa7983 */ /* 0x000ee20000300800 */
[----:B------:R-:W-:-:S02]  /*481f0*/  ISETP.LT.AND P5, PT, R207, c[0x0][0x178], !P1 ;  /* 0x00005e00cf007a0c */ /* 0x000fc40004fa1270 */
[----:B------:R-:W-:Y:S02]  /*48200*/  IADD3 R0, R3, c[0x0][0x198], RZ ;  /* 0x0000660003007a10 */ /* 0x000fe40007ffe0ff */
[----:B------:R-:W-:Y:S02]  /*48210*/  IADD3 R170, R252, 0x31, RZ ;  /* 0x00000031fcaa7810 */ /* 0x000fe40007ffe0ff */
[----:B------:R-:W-:Y:S02]  /*48220*/  ISETP.LT.AND P3, PT, R138, c[0x0][0x178], !P1 ;  /* 0x00005e008a007a0c */ /* 0x000fe40004f61270 */
[----:B------:R-:W-:Y:S01]  /*48230*/  ISETP.LT.AND P0, PT, R139, c[0x0][0x178], !P1 ;  /* 0x00005e008b007a0c */ /* 0x000fe20004f01270 */
[----:B------:R-:W-:Y:S01]  /*48240*/  IMAD.WIDE R168, R0, 0x4, R162 ;  /* 0x0000000400a87825 */ /* 0x000fe200078e02a2 */
[----:B------:R-:W-:Y:S02]  /*48250*/  ISETP.GE.AND P6, PT, R170, c[0x0][0x17c], PT ;  /* 0x00005f00aa007a0c */ /* 0x000fe40003fc6270 */
[----:B------:R-:W-:Y:S01]  /*48260*/  ISETP.LT.AND P1, PT, R99, c[0x0][0x178], !P1 ;  /* 0x00005e0063007a0c */ /* 0x000fe20004f21270 */
[----:B------:R-:W-:Y:S01]  /*48270*/  IMAD.WIDE R166, R0, 0x4, R160 ;  /* 0x0000000400a67825 */ /* 0x000fe200078e02a0 */
[----:B------:R1:W-:Y:S01]  /*48280*/  @P5 STG.E [R168.64], R173 ;  /* 0x000000ada8005986 */ /* 0x0003e2000c101904 */
[----:B------:R-:W-:-:S02]  /*48290*/  ISETP.LT.AND P4, PT, R207, c[0x0][0x178], !P6 ;  /* 0x00005e00cf007a0c */ /* 0x000fc40007781270 */
[----:B------:R-:W-:Y:S01]  /*482a0*/  IMAD.WIDE R164, R0, 0x4, R6 ;  /* 0x0000000400a47825 */ /* 0x000fe200078e0206 */
[----:B------:R-:W-:Y:S02]  /*482b0*/  ISETP.LT.AND P5, PT, R138, c[0x0][0x178], !P6 ;  /* 0x00005e008a007a0c */ /* 0x000fe400077a1270 */
[----:B------:R-:W-:Y:S01]  /*482c0*/  IADD3 R3, R0, c[0x0][0x198], RZ ;  /* 0x0000660000037a10 */ /* 0x000fe20007ffe0ff */
[----:B------:R1:W-:Y:S01]  /*482d0*/  @P3 STG.E [R166.64], R174 ;  /* 0x000000aea6003986 */ /* 0x0003e2000c101904 */
[C---:B------:R-:W-:Y:S02]  /*482e0*/  IADD3 R171, R252.reuse, 0x33, RZ ;  /* 0x00000033fcab7810 */ /* 0x040fe40007ffe0ff */
[----:B------:R-:W-:Y:S01]  /*482f0*/  IADD3 R170, R252, 0x32, RZ ;  /* 0x00000032fcaa7810 */ /* 0x000fe20007ffe0ff */
[----:B-1----:R-:W-:Y:S01]  /*48300*/  IMAD.WIDE R168, R3, 0x4, R160 ;  /* 0x0000000403a87825 */ /* 0x002fe200078e02a0 */
[----:B------:R-:W-:Y:S02]  /*48310*/  ISETP.GE.AND P2, PT, R171, c[0x0][0x17c], PT ;  /* 0x00005f00ab007a0c */ /* 0x000fe40003f46270 */
[----:B------:R-:W3:Y:S01]  /*48320*/  LDL.LU R171, [R1+0x278] ;  /* 0x0002780001ab7983 */ /* 0x000ee20000300800 */
[----:B------:R-:W-:Y:S01]  /*48330*/  ISETP.GE.AND P3, PT, R170, c[0x0][0x17c], PT ;  /* 0x00005f00aa007a0c */ /* 0x000fe20003f66270 */
[----:B------:R-:W-:-:S02]  /*48340*/  IMAD.WIDE R166, R3, 0x4, R162 ;  /* 0x0000000403a67825 */ /* 0x000fc400078e02a2 */
[----:B------:R-:W3:Y:S04]  /*48350*/  LDL.LU R170, [R1+0x528] ;  /* 0x0005280001aa7983 */ /* 0x000ee80000300800 */
[----:B------:R-:W3:Y:S04]  /*48360*/  LDL.LU R172, [R1+0x128] ;  /* 0x0001280001ac7983 */ /* 0x000ee80000300800 */
[----:B--2---:R1:W-:Y:S02]  /*48370*/  @P0 STG.E [R164.64], R175 ;  /* 0x000000afa4000986 */ /* 0x0043e4000c101904 */
[----:B-1----:R-:W-:Y:S01]  /*48380*/  IMAD.WIDE R164, R0, 0x4, R4 ;  /* 0x0000000400a47825 */ /* 0x002fe200078e0204 */
[----:B------:R-:W-:-:S04]  /*48390*/  IADD3 R0, R3, c[0x0][0x198], RZ ;  /* 0x0000660003007a10 */ /* 0x000fc80007ffe0ff */
[----:B----4-:R1:W-:Y:S04]  /*483a0*/  @P1 STG.E [R164.64], R245 ;  /* 0x000000f5a4001986 */ /* 0x0103e8000c101904 */
[----:B------:R2:W-:Y:S04]  /*483b0*/  @P4 STG.E [R166.64], R249 ;  /* 0x000000f9a6004986 */ /* 0x0005e8000c101904 */
[----:B---3--:R3:W-:Y:S01]  /*483c0*/  @P5 STG.E [R168.64], R248 ;  /* 0x000000f8a8005986 */ /* 0x0087e2000c101904 */
[----:B-1----:R-:W-:-:S03]  /*483d0*/  IMAD.WIDE R164, R3, 0x4, R6 ;  /* 0x0000000403a47825 */ /* 0x002fc600078e0206 */
[----:B--2---:R-:W2:Y:S01]  /*483e0*/  LDL.LU R249, [R1+0x7bc] ;  /* 0x0007bc0001f97983 */ /* 0x004ea20000300800 */
[----:B------:R-:W-:-:S03]  /*483f0*/  IMAD.WIDE R166, R3, 0x4, R4 ;  /* 0x0000000403a67825 */ /* 0x000fc600078e0204 */
[----:B---3--:R-:W3:Y:S01]  /*48400*/  LDL.LU R248, [R1+0x52c] ;  /* 0x00052c0001f87983 */ /* 0x008ee20000300800 */
[----:B------:R-:W-:-:S03]  /*48410*/  ISETP.LT.AND P0, PT, R139, c[0x0][0x178], !P6 ;  /* 0x00005e008b007a0c */ /* 0x000fc60007701270 */
[----:B------:R-:W4:Y:S01]  /*48420*/  LDL.LU R3, [R1+0x7b8] ;  /* 0x0007b80001037983 */ /* 0x000f220000300800 */
[----:B------:R-:W-:-:S09]  /*48430*/  ISETP.LT.AND P6, PT, R99, c[0x0][0x178], !P6 ;  /* 0x00005e0063007a0c */ /* 0x000fd200077c1270 */
[----:B------:R1:W-:Y:S04]  /*48440*/  @P0 STG.E [R164.64], R244 ;  /* 0x000000f4a4000986 */ /* 0x0003e8000c101904 */
[----:B------:R1:W-:Y:S04]  /*48450*/  @P6 STG.E [R166.64], R250 ;  /* 0x000000faa6006986 */ /* 0x0003e8000c101904 */
[----:B-1----:R-:W2:Y:S04]  /*48460*/  LDL.LU R244, [R1+0x27c] ;  /* 0x00027c0001f47983 */ /* 0x002ea80000300800 */
[----:B------:R-:W3:Y:S01]  /*48470*/  LDL.LU R250, [R1+0x12c] ;  /* 0x00012c0001fa7983 */ /* 0x000ee20000300800 */
[----:B------:R-:W-:-:S02]  /*48480*/  ISETP.LT.AND P5, PT, R207, c[0x0][0x178], !P3 ;  /* 0x00005e00cf007a0c */ /* 0x000fc40005fa1270 */
[----:B------:R-:W-:Y:S01]  /*48490*/  IADD3 R168, R252, 0x36, RZ ;  /* 0x00000036fca87810 */ /* 0x000fe20007ffe0ff */
[----:B------:R-:W3:Y:S01]  /*484a0*/  LDL.LU R173, [R1+0x828] ;  /* 0x0008280001ad7983 */ /* 0x000ee20000300800 */
[----:B------:R-:W-:Y:S02]  /*484b0*/  ISETP.LT.AND P1, PT, R138, c[0x0][0x178], !P3 ;  /* 0x00005e008a007a0c */ /* 0x000fe40005f21270 */
[----:B------:R-:W-:Y:S01]  /*484c0*/  ISETP.LT.AND P4, PT, R139, c[0x0][0x178], !P3 ;  /* 0x00005e008b007a0c */ /* 0x000fe20005f81270 */
[----:B------:R-:W-:Y:S01]  /*484d0*/  IMAD.WIDE R164, R0, 0x4, R160 ;  /* 0x0000000400a47825 */ /* 0x000fe200078e02a0 */
[----:B------:R-:W-:Y:S01]  /*484e0*/  ISETP.GE.AND P0, PT, R168, c[0x0][0x17c], PT ;  /* 0x00005f00a8007a0c */ /* 0x000fe20003f06270 */
[----:B------:R-:W3:Y:S02]  /*484f0*/  LDL.LU R174, [R1+0x748] ;  /* 0x0007480001ae7983 */ /* 0x000ee40000300800 */
[C---:B------:R-:W-:Y:S01]  /*48500*/  IMAD.WIDE R168, R0.reuse, 0x4, R162 ;  /* 0x0000000400a87825 */ /* 0x040fe200078e02a2 */
[----:B------:R-:W-:Y:S01]  /*48510*/  ISETP.LT.AND P3, PT, R99, c[0x0][0x178], !P3 ;  /* 0x00005e0063007a0c */ /* 0x000fe20005f61270 */
[----:B------:R-:W3:Y:S01]  /*48520*/  LDL.LU R175, [R1+0x448] ;  /* 0x0004480001af7983 */ /* 0x000ee20000300800 */
[----:B------:R-:W-:Y:S01]  /*48530*/  ISETP.LT.AND P6, PT, R207, c[0x0][0x178], !P2 ;  /* 0x00005e00cf007a0c */ /* 0x000fe200057c1270 */
[----:B------:R-:W-:-:S02]  /*48540*/  IMAD.WIDE R166, R0, 0x4, R6 ;  /* 0x0000000400a67825 */ /* 0x000fc400078e0206 */
[----:B------:R-:W3:Y:S04]  /*48550*/  LDL.LU R245, [R1+0x1c8] ;  /* 0x0001c80001f57983 */ /* 0x000ee80000300800 */
[----:B----4-:R1:W-:Y:S01]  /*48560*/  @P5 STG.E [R168.64], R3 ;  /* 0x00000003a8005986 */ /* 0x0103e2000c101904 */
[----:B------:R-:W-:-:S03]  /*48570*/  ISETP.LT.AND P5, PT, R138, c[0x0][0x178], !P2 ;  /* 0x00005e008a007a0c */ /* 0x000fc600057a1270 */
[----:B------:R4:W-:Y:S01]  /*48580*/  @P1 STG.E [R164.64], R170 ;  /* 0x000000aaa4001986 */ /* 0x0009e2000c101904 */
[----:B------:R-:W-:-:S03]  /*48590*/  ISETP.LT.AND P1, PT, R139, c[0x0][0x178], !P2 ;  /* 0x00005e008b007a0c */ /* 0x000fc60005721270 */
[----:B------:R2:W-:Y:S01]  /*485a0*/  @P4 STG.E [R166.64], R171 ;  /* 0x000000aba6004986 */ /* 0x0005e2000c101904 */
[C---:B-1----:R-:W-:Y:S01]  /*485b0*/  IADD3 R3, R0.reuse, c[0x0][0x198], RZ ;  /* 0x0000660000037a10 */ /* 0x042fe20007ffe0ff */
[----:B----4-:R-:W-:-:S04]  /*485c0*/  IMAD.WIDE R164, R0, 0x4, R4 ;  /* 0x0000000400a47825 */ /* 0x010fc800078e0204 */
[----:B--2---:R-:W-:Y:S01]  /*485d0*/  IMAD.WIDE R166, R3, 0x4, R162 ;  /* 0x0000000403a67825 */ /* 0x004fe200078e02a2 */
[----:B------:R-:W-:Y:S01]  /*485e0*/  @P3 STG.E [R164.64], R172 ;  /* 0x000000aca4003986 */ /* 0x000fe2000c101904 */
[----:B------:R-:W-:Y:S02]  /*485f0*/  ISETP.LT.AND P2, PT, R99, c[0x0][0x178], !P2 ;  /* 0x00005e0063007a0c */ /* 0x000fe40005741270 */
[C---:B------:R-:W-:Y:S01]  /*48600*/  IMAD.WIDE R168, R3.reuse, 0x4, R160 ;  /* 0x0000000403a87825 */ /* 0x040fe200078e02a0 */
[----:B------:R1:W-:Y:S04]  /*48610*/  @P6 STG.E [R166.64], R249 ;  /* 0x000000f9a6006986 */ /* 0x0003e8000c101904 */
[----:B---3--:R2:W-:Y:S04]  /*48620*/  @P5 STG.E [R168.64], R248 ;  /* 0x000000f8a8005986 */ /* 0x0085e8000c101904 */
        /* <DEDUP_REMOVED lines=9> */
[----:B------:R-:W-:Y:S01]  /*486c0*/  IADD3 R0, R3, c[0x0][0x198], RZ ;  /* 0x0000660003007a10 */ /* 0x000fe20007ffe0ff */
[----:B------:R-:W4:Y:S01]  /*486d0*/  LDL.LU R172, [R1+0x8fc] ;  /* 0x0008fc0001ac7983 */ /* 0x000f220000300800 */
[----:B------:R-:W-:-:S04]  /*486e0*/  ISETP.GE.AND P4, PT, R170, c[0x0][0x17c], PT ;  /* 0x00005f00aa007a0c */ /* 0x000fc80003f86270 */
[----:B------:R-:W-:Y:S02]  /*486f0*/  ISETP.LT.AND P6, PT, R207, c[0x0][0x178], !P4 ;  /* 0x00005e00cf007a0c */ /* 0x000fe400067c1270 */
[----:B------:R-:W-:Y:S02]  /*48700*/  ISETP.LT.AND P3, PT, R138, c[0x0][0x178], !P4 ;  /* 0x00005e008a007a0c */ /* 0x000fe40006761270 */
[----:B------:R-:W-:Y:S02]  /*48710*/  ISETP.LT.AND P5, PT, R139, c[0x0][0x178], !P4 ;  /* 0x00005e008b007a0c */ /* 0x000fe400067a1270 */
[----:B------:R-:W-:Y:S02]  /*48720*/  IADD3 R170, R252, 0x35, RZ ;  /* 0x00000035fcaa7810 */ /* 0x000fe40007ffe0ff */
[----:B------:R-:W-:Y:S01]  /*48730*/  ISETP.LT.AND P4, PT, R99, c[0x0][0x178], !P4 ;  /* 0x00005e0063007a0c */ /* 0x000fe20006781270 */
[----:B------:R-:W-:Y:S01]  /*48740*/  IMAD.WIDE R168, R0, 0x4, R162 ;  /* 0x0000000400a87825 */ /* 0x000fe200078e02a2 */
[----:B------:R-:W-:-:S03]  /*48750*/  ISETP.GE.AND P1, PT, R170, c[0x0][0x17c], PT ;  /* 0x00005f00aa007a0c */ /* 0x000fc60003f26270 */
[C---:B------:R-:W-:Y:S01]  /*48760*/  IMAD.WIDE R166, R0.reuse, 0x4, R160 ;  /* 0x0000000400a67825 */ /* 0x040fe200078e02a0 */
[----:B------:R1:W-:Y:S01]  /*48770*/  @P6 STG.E [R168.64], R173 ;  /* 0x000000ada8006986 */ /* 0x0003e2000c101904 */
[----:B------:R-:W-:Y:S02]  /*48780*/  ISETP.LT.AND P2, PT, R207, c[0x0][0x178], !P1 ;  /* 0x00005e00cf007a0c */ /* 0x000fe40004f41270 */
[C---:B------:R-:W-:Y:S01]  /*48790*/  IMAD.WIDE R164, R0.reuse, 0x4, R6 ;  /* 0x0000000400a47825 */ /* 0x040fe200078e0206 */
[----:B------:R-:W-:Y:S01]  /*487a0*/  @P3 STG.E [R166.64], R174 ;  /* 0x000000aea6003986 */ /* 0x000fe2000c101904 */
[----:B------:R-:W-:Y:S02]  /*487b0*/  IADD3 R3, R0, c[0x0][0x198], RZ ;  /* 0x0000660000037a10 */ /* 0x000fe40007ffe0ff */
[----:B------:R-:W-:Y:S01]  /*487c0*/  ISETP.LT.AND P3, PT, R138, c[0x0][0x178], !P1 ;  /* 0x00005e008a007a0c */ /* 0x000fe20004f61270 */
[----:B------:R1:W-:Y:S02]  /*487d0*/  @P5 STG.E [R164.64], R175 ;  /* 0x000000afa4005986 */ /* 0x0003e4000c101904 */
[----:B-1----:R-:W-:-:S05]  /*487e0*/  IMAD.WIDE R168, R0, 0x4, R4 ;  /* 0x0000000400a87825 */ /* 0x002fca00078e0204 */
[----:B------:R-:W-:Y:S01]  /*487f0*/  @P4 STG.E [R168.64], R245 ;  /* 0x000000f5a8004986 */ /* 0x000fe2000c101904 */
[----:B------:R-:W-:Y:S01]  /*48800*/  ISETP.LT.AND P4, PT, R139, c[0x0][0x178], !P1 ;  /* 0x00005e008b007a0c */ /* 0x000fe20004f81270 */
[----:B------:R-:W-:Y:S01]  /*48810*/  IMAD.WIDE R164, R3, 0x4, R162 ;  /* 0x0000000403a47825 */ /* 0x000fe200078e02a2 */
[----:B------:R-:W-:-:S03]  /*48820*/  ISETP.LT.AND P1, PT, R99, c[0x0][0x178], !P1 ;  /* 0x00005e0063007a0c */ /* 0x000fc60004f21270 */
        /* <DEDUP_REMOVED lines=13> */
[----:B------:R-:W-:-:S02]  /*48900*/  ISETP.LT.AND P6, PT, R207, c[0x0][0x178], !P0 ;  /* 0x00005e00cf007a0c */ /* 0x000fc400047c1270 */
[----:B------:R-:W-:Y:S02]  /*48910*/  IADD3 R168, R252, 0x37, RZ ;  /* 0x00000037fca87810 */ /* 0x000fe40007ffe0ff */
[----:B------:R-:W-:Y:S01]  /*48920*/  ISETP.LT.AND P5, PT, R138, c[0x0][0x178], !P0 ;  /* 0x00005e008a007a0c */ /* 0x000fe200047a1270 */
[----:B------:R-:W-:Y:S01]  /*48930*/  IMAD.WIDE R170, R0, 0x4, R160 ;  /* 0x0000000400aa7825 */ /* 0x000fe200078e02a0 */
[----:B------:R-:W-:Y:S01]  /*48940*/  ISETP.LT.AND P3, PT, R139, c[0x0][0x178], !P0 ;  /* 0x00005e008b007a0c */ /* 0x000fe20004761270 */
[----:B------:R-:W3:Y:S01]  /*48950*/  LDL.LU R244, [R1+0x28c] ;  /* 0x00028c0001f47983 */ /* 0x000ee20000300800 */
[----:B------:R-:W-:Y:S01]  /*48960*/  ISETP.GE.AND P2, PT, R168, c[0x0][0x17c], PT ;  /* 0x00005f00a8007a0c */ /* 0x000fe20003f46270 */
[C---:B------:R-:W-:Y:S02]  /*48970*/  IMAD.WIDE R168, R0.reuse, 0x4, R162 ;  /* 0x0000000400a87825 */ /* 0x040fe400078e02a2 */
[----:B------:R-:W3:Y:S04]  /*48980*/  LDL.LU R173, [R1+0x988] ;  /* 0x0009880001ad7983 */ /* 0x000ee80000300800 */
[----:B------:R-:W3:Y:S04]  /*48990*/  LDL.LU R174, [R1+0x888] ;  /* 0x0008880001ae7983 */ /* 0x000ee80000300800 */
[----:B------:R-:W3:Y:S04]  /*489a0*/  LDL.LU R175, [R1+0x798] ;  /* 0x0007980001af7983 */ /* 0x000ee80000300800 */
[----:B------:R-:W3:Y:S04]  /*489b0*/  LDL.LU R245, [R1+0x538] ;  /* 0x0005380001f57983 */ /* 0x000ee80000300800 */
[----:B------:R-:W3:Y:S04]  /*489c0*/  LDL.LU R250, [R1+0x98c] ;  /* 0x00098c0001fa7983 */ /* 0x000ee80000300800 */
[----:B--2---:R1:W-:Y:S04]  /*489d0*/  @P6 STG.E [R168.64], R165 ;  /* 0x000000a5a8006986 */ /* 0x0043e8000c101904 */
[----:B------:R2:W-:Y:S01]  /*489e0*/  @P5 STG.E [R170.64], R3 ;  /* 0x00000003aa005986 */ /* 0x0005e2000c101904 */
[C---:B-1----:R-:W-:Y:S01]  /*489f0*/  IMAD.WIDE R164, R0.reuse, 0x4, R6 ;  /* 0x0000000400a47825 */ /* 0x042fe200078e0206 */
[----:B--2---:R-:W-:-:S04]  /*48a00*/  IADD3 R3, R0, c[0x0][0x198], RZ ;  /* 0x0000660000037a10 */ /* 0x004fc80007ffe0ff */
[----:B----4-:R1:W-:Y:S02]  /*48a10*/  @P3 STG.E [R164.64], R167 ;  /* 0x000000a7a4003986 */ /* 0x0103e4000c101904 */
[----:B-1----:R-:W-:Y:S02]  /*48a20*/  IMAD.WIDE R164, R0, 0x4, R4 ;  /* 0x0000000400a47825 */ /* 0x002fe400078e0204 */
[----:B------:R-:W2:Y:S01]  /*48a30*/  LDL.LU R0, [R1+0x288] ;  /* 0x0002880001007983 */ /* 0x000ea20000300800 */
[----:B------:R-:W-:Y:S02]  /*48a40*/  ISETP.LT.AND P1, PT, R99, c[0x0][0x178], !P0 ;  /* 0x00005e0063007a0c */ /* 0x000fe40004721270 */
[----:B------:R-:W-:Y:S02]  /*48a50*/  ISETP.LT.AND P6, PT, R207, c[0x0][0x178], !P2 ;  /* 0x00005e00cf007a0c */ /* 0x000fe400057c1270 */
[----:B------:R-:W-:Y:S02]  /*48a60*/  ISETP.LT.AND P5, PT, R138, c[0x0][0x178], !P2 ;  /* 0x00005e008a007a0c */ /* 0x000fe400057a1270 */
[----:B------:R-:W-:-:S02]  /*48a70*/  ISETP.LT.AND P4, PT, R139, c[0x0][0x178], !P2 ;  /* 0x00005e008b007a0c */ /* 0x000fc40005781270 */
[C---:B------:R-:W-:Y:S02]  /*48a80*/  IADD3 R166, R252.reuse, 0x39, RZ ;  /* 0x00000039fca67810 */ /* 0x040fe40007ffe0ff */
[----:B------:R-:W-:Y:S02]  /*48a90*/  IADD3 R168, R252, 0x38, RZ ;  /* 0x00000038fca87810 */ /* 0x000fe40007ffe0ff */
[----:B------:R-:W-:Y:S01]  /*48aa0*/  ISETP.GE.AND P0, PT, R166, c[0x0][0x17c], PT ;  /* 0x00005f00a6007a0c */ /* 0x000fe20003f06270 */
[----:B------:R-:W-:Y:S01]  /*48ab0*/  IMAD.WIDE R166, R3, 0x4, R162 ;  /* 0x0000000403a67825 */ /* 0x000fe200078e02a2 */
[----:B------:R-:W-:-:S03]  /*48ac0*/  ISETP.GE.AND P3, PT, R168, c[0x0][0x17c], PT ;  /* 0x00005f00a8007a0c */ /* 0x000fc60003f66270 */
[----:B------:R-:W-:-:S04]  /*48ad0*/  IMAD.WIDE R168, R3, 0x4, R160 ;  /* 0x0000000403a87825 */ /* 0x000fc800078e02a0 */
[----:B------:R-:W-:Y:S01]  /*48ae0*/  IMAD.WIDE R170, R3, 0x4, R6 ;  /* 0x0000000403aa7825 */ /* 0x000fe200078e0206 */
[----:B------:R-:W-:Y:S01]  /*48af0*/  ISETP.LT.AND P2, PT, R99, c[0x0][0x178], !P2 ;  /* 0x00005e0063007a0c */ /* 0x000fe20005741270 */
[----:B--2---:R-:W-:Y:S04]  /*48b00*/  @P1 STG.E [R164.64], R0 ;  /* 0x00000000a4001986 */ /* 0x004fe8000c101904 */
[----:B------:R-:W-:Y:S04]  /*48b10*/  @P6 STG.E [R166.64], R172 ;  /* 0x000000aca6006986 */ /* 0x000fe8000c101904 */
[----:B---3--:R1:W-:Y:S04]  /*48b20*/  @P5 STG.E [R168.64], R249 ;  /* 0x000000f9a8005986 */ /* 0x0083e8000c101904 */
[----:B------:R2:W-:Y:S04]  /*48b30*/  @P4 STG.E [R170.64], R248 ;  /* 0x000000f8aa004986 */ /* 0x0005e8000c101904 */
[----:B-1----:R-:W3:Y:S04]  /*48b40*/  LDL.LU R249, [R1+0x88c] ;  /* 0x00088c0001f97983 */ /* 0x002ee80000300800 */
[----:B--2---:R-:W2:Y:S01]  /*48b50*/  LDL.LU R248, [R1+0x79c] ;  /* 0x00079c0001f87983 */ /* 0x004ea20000300800 */
[----:B------:R-:W-:-:S02]  /*48b60*/  ISETP.LT.AND P4, PT, R207, c[0x0][0x178], !P3 ;  /* 0x00005e00cf007a0c */ /* 0x000fc40005f81270 */
        /* <DEDUP_REMOVED lines=11> */
[----:B------:R-:W-:-:S03]  /*48c20*/  ISETP.GE.AND P2, PT, R0, c[0x0][0x17c], PT ;  /* 0x00005f0000007a0c */ /* 0x000fc60003f46270 */
[----:B------:R4:W-:Y:S01]  /*48c30*/  @P6 STG.E [R168.64], R174 ;  /* 0x000000aea8006986 */ /* 0x0009e2000c101904 */
[----:B------:R-:W-:Y:S02]  /*48c40*/  ISETP.LT.AND P6, PT, R138, c[0x0][0x178], !P0 ;  /* 0x00005e008a007a0c */ /* 0x000fe400047c1270 */
[----:B------:R-:W-:Y:S01]  /*48c50*/  ISETP.LT.AND P4, PT, R139, c[0x0][0x178], !P0 ;  /* 0x00005e008b007a0c */ /* 0x000fe20004781270 */
[C---:B-1----:R-:W-:Y:S01]  /*48c60*/  IMAD.WIDE R164, R170.reuse, 0x4, R6 ;  /* 0x00000004aaa47825 */ /* 0x042fe200078e0206 */
[C---:B------:R-:W-:Y:S01]  /*48c70*/  IADD3 R0, R170.reuse, c[0x0][0x198], RZ ;  /* 0x00006600aa007a10 */ /* 0x040fe20007ffe0ff */
[----:B------:R-:W2:Y:S02]  /*48c80*/  LDL.LU R244, [R1+0x53c] ;  /* 0x00053c0001f47983 */ /* 0x000ea40000300800 */
[----:B----4-:R-:W-:Y:S02]  /*48c90*/  IMAD.WIDE R166, R170, 0x4, R4 ;  /* 0x00000004aaa67825 */ /* 0x010fe400078e0204 */
[----:B------:R1:W-:Y:S02]  /*48ca0*/  @P3 STG.E [R164.64], R175 ;  /* 0x000000afa4003986 */ /* 0x0003e4000c101904 */
[----:B------:R-:W-:-:S02]  /*48cb0*/  IMAD.WIDE R168, R0, 0x4, R162 ;  /* 0x0000000400a87825 */ /* 0x000fc400078e02a2 */
[----:B------:R4:W-:Y:S01]  /*48cc0*/  @P1 STG.E [R166.64], R245 ;  /* 0x000000f5a6001986 */ /* 0x0009e2000c101904 */
[C---:B------:R-:W-:Y:S02]  /*48cd0*/  IADD3 R3, R252.reuse, 0x3d, RZ ;  /* 0x0000003dfc037810 */ /* 0x040fe40007ffe0ff */
[----:B------:R-:W-:Y:S01]  /*48ce0*/  IADD3 R170, R252, 0x3b, RZ ;  /* 0x0000003bfcaa7810 */ /* 0x000fe20007ffe0ff */
[----:B------:R-:W2:Y:S01]  /*48cf0*/  LDL.LU R171, [R1+0x818] ;  /* 0x0008180001ab7983 */ /* 0x000ea20000300800 */
[----:B-1----:R-:W-:-:S03]  /*48d00*/  IMAD.WIDE R164, R0, 0x4, R160 ;  /* 0x0000000400a47825 */ /* 0x002fc600078e02a0 */
[----:B------:R-:W2:Y:S01]  /*48d10*/  LDL.LU R173, [R1+0x728] ;  /* 0x0007280001ad7983 */ /* 0x000ea20000300800 */
[----:B----4-:R-:W-:-:S03]  /*48d20*/  IMAD.WIDE R166, R0, 0x4, R6 ;  /* 0x0000000400a67825 */ /* 0x010fc600078e0206 */
[----:B------:R1:W-:Y:S01]  /*48d30*/  @P5 STG.E [R168.64], R250 ;  /* 0x000000faa8005986 */ /* 0x0003e2000c101904 */
[----:B------:R-:W-:-:S03]  /*48d40*/  ISETP.LT.AND P1, PT, R99, c[0x0][0x178], !P0 ;  /* 0x00005e0063007a0c */ /* 0x000fc60004721270 */
[----:B------:R-:W4:Y:S01]  /*48d50*/  LDL.LU R174, [R1+0xabc] ;  /* 0x000abc0001ae7983 */ /* 0x000f220000300800 */
[----:B------:R-:W-:Y:S02]  /*48d60*/  ISETP.GE.AND P0, PT, R3, c[0x0][0x17c], PT ;  /* 0x00005f0003007a0c */ /* 0x000fe40003f06270 */
[----:B------:R-:W-:Y:S01]  /*48d70*/  IADD3 R3, R0, c[0x0][0x198], RZ ;  /* 0x0000660000037a10 */ /* 0x000fe20007ffe0ff */
[----:B-1----:R-:W4:Y:S04]  /*48d80*/  LDL.LU R250, [R1+0x95c] ;  /* 0x00095c0001fa7983 */ /* 0x002f280000300800 */
[----:B---3--:R1:W-:Y:S04]  /*48d90*/  @P6 STG.E [R164.64], R249 ;  /* 0x000000f9a4006986 */ /* 0x0083e8000c101904 */
[----:B--2---:R2:W-:Y:S01]  /*48da0*/  @P4 STG.E [R166.64], R248 ;  /* 0x000000f8a6004986 */ /* 0x0045e2000c101904 */
[----:B------:R-:W-:-:S03]  /*48db0*/  ISETP.GE.AND P4, PT, R170, c[0x0][0x17c], PT ;  /* 0x00005f00aa007a0c */ /* 0x000fc60003f86270 */
[----:B-1----:R-:W3:Y:S01]  /*48dc0*/  LDL.LU R249, [R1+0x81c] ;  /* 0x00081c0001f97983 */ /* 0x002ee20000300800 */
[----:B------:R-:W-:-:S03]  /*48dd0*/  IMAD.WIDE R164, R0, 0x4, R4 ;  /* 0x0000000400a47825 */ /* 0x000fc600078e0204 */
[----:B--2---:R-:W2:Y:S04]  /*48de0*/  LDL.LU R248, [R1+0x72c] ;  /* 0x00072c0001f87983 */ /* 0x004ea80000300800 */
[----:B------:R-:W2:Y:S04]  /*48df0*/  LDL.LU R0, [R1+0x958] ;  /* 0x0009580001007983 */ /* 0x000ea80000300800 */
[----:B------:R-:W2:Y:S01]  /*48e00*/  LDL.LU R170, [R1+0xab8] ;  /* 0x000ab80001aa7983 */ /* 0x000ea20000300800 */
[----:B------:R-:W-:Y:S02]  /*48e10*/  ISETP.LT.AND P3, PT, R207, c[0x0][0x178], !P2 ;  /* 0x00005e00cf007a0c */ /* 0x000fe40005761270 */
[----:B------:R-:W-:-:S02]  /*48e20*/  ISETP.LT.AND P5, PT, R138, c[0x0][0x178], !P2 ;  /* 0x00005e008a007a0c */ /* 0x000fc400057a1270 */
[----:B------:R-:W-:Y:S01]  /*48e30*/  ISETP.LT.AND P6, PT, R139, c[0x0][0x178], !P2 ;  /* 0x00005e008b007a0c */ /* 0x000fe200057c1270 */
[----:B------:R-:W-:Y:S01]  /*48e40*/  IMAD.WIDE R166, R3, 0x4, R162 ;  /* 0x0000000403a67825 */ /* 0x000fe200078e02a2 */
[----:B------:R-:W-:Y:S01]  /*48e50*/  ISETP.LT.AND P2, PT, R99, c[0x0][0x178], !P2 ;  /* 0x00005e0063007a0c */ /* 0x000fe20005741270 */
[----:B------:R-:W3:Y:S02]  /*48e60*/  LDL.LU R172, [R1+0xa18] ;  /* 0x000a180001ac7983 */ /* 0x000ee40000300800 */
[----:B------:R-:W-:Y:S02]  /*48e70*/  IMAD.WIDE R168, R3, 0x4, R160 ;  /* 0x0000000403a87825 */ /* 0x000fe400078e02a0 */
        /* <DEDUP_REMOVED lines=9> */
[----:B------:R-:W-:Y:S02]  /*48f10*/  ISETP.LT.AND P5, PT, R207, c[0x0][0x178], !P4 ;  /* 0x00005e00cf007a0c */ /* 0x000fe400067a1270 */
[----:B------:R-:W-:Y:S01]  /*48f20*/  ISETP.LT.AND P4, PT, R99, c[0x0][0x178], !P4 ;  /* 0x00005e0063007a0c */ /* 0x000fe20006781270 */
[----:B------:R4:W-:Y:S01]  /*48f30*/  @P6 STG.E [R164.64], R171 ;  /* 0x000000aba4006986 */ /* 0x0009e2000c101904 */
[----:B-1----:R-:W-:Y:S02]  /*48f40*/  IADD3 R166, R252, 0x3c, RZ ;  /* 0x0000003cfca67810 */ /* 0x002fe40007ffe0ff */
[C---:B--2---:R-:W-:Y:S01]  /*48f50*/  IADD3 R0, R3.reuse, c[0x0][0x198], RZ ;  /* 0x0000660003007a10 */ /* 0x044fe20007ffe0ff */
[----:B----4-:R-:W-:Y:S01]  /*48f60*/  IMAD.WIDE R170, R3, 0x4, R4 ;  /* 0x0000000403aa7825 */ /* 0x010fe200078e0204 */
[----:B------:R-:W-:-:S03]  /*48f70*/  ISETP.GE.AND P6, PT, R166, c[0x0][0x17c], PT ;  /* 0x00005f00a6007a0c */ /* 0x000fc60003fc6270 */
[C---:B------:R-:W-:Y:S01]  /*48f80*/  IMAD.WIDE R164, R0.reuse, 0x4, R162 ;  /* 0x0000000400a47825 */ /* 0x040fe200078e02a2 */
[----:B------:R1:W-:Y:S03]  /*48f90*/  @P2 STG.E [R170.64], R173 ;  /* 0x000000adaa002986 */ /* 0x0003e6000c101904 */
[C---:B------:R-:W-:Y:S01]  /*48fa0*/  IMAD.WIDE R166, R0.reuse, 0x4, R160 ;  /* 0x0000000400a67825 */ /* 0x040fe200078e02a0 */
[----:B------:R-:W-:Y:S03]  /*48fb0*/  @P5 STG.E [R164.64], R174 ;  /* 0x000000aea4005986 */ /* 0x000fe6000c101904 */
[C---:B------:R-:W-:Y:S01]  /*48fc0*/  IMAD.WIDE R168, R0.reuse, 0x4, R6 ;  /* 0x0000000400a87825 */ /* 0x040fe200078e0206 */
[----:B------:R-:W-:Y:S03]  /*48fd0*/  @P3 STG.E [R166.64], R250 ;  /* 0x000000faa6003986 */ /* 0x000fe6000c101904 */
[----:B-1----:R-:W-:Y:S01]  /*48fe0*/  IMAD.WIDE R170, R0, 0x4, R4 ;  /* 0x0000000400aa7825 */ /* 0x002fe200078e0204 */
[----:B---3--:R-:W-:Y:S04]  /*48ff0*/  @P1 STG.E [R168.64], R249 ;  /* 0x000000f9a8001986 */ /* 0x008fe8000c101904 */
[----:B------:R1:W-:Y:S04]  /*49000*/  @P4 STG.E [R170.64], R248 ;  /* 0x000000f8aa004986 */ /* 0x0003e8000c101904 */
[----:B-1----:R-:W2:Y:S04]  /*49010*/  LDL.LU R171, [R1+0xaf8] ;  /* 0x000af80001ab7983 */ /* 0x002ea80000300800 */
[----:B------:R-:W3:Y:S04]  /*49020*/  LDL.LU R250, [R1+0xa1c] ;  /* 0x000a1c0001fa7983 */ /* 0x000ee80000300800 */
[----:B------:R-:W4:Y:S04]  /*49030*/  LDL.LU R249, [R1+0x8bc] ;  /* 0x0008bc0001f97983 */ /* 0x000f280000300800 */
[----:B------:R-:W3:Y:S01]  /*49040*/  LDL.LU R248, [R1+0x7cc] ;  /* 0x0007cc0001f87983 */ /* 0x000ee20000300800 */
[----:B------:R-:W-:-:S02]  /*49050*/  ISETP.LT.AND P2, PT, R207, c[0x0][0x178], !P6 ;  /* 0x00005e00cf007a0c */ /* 0x000fc40007741270 */
[----:B------:R-:W-:Y:S01]  /*49060*/  ISETP.LT.AND P4, PT, R138, c[0x0][0x178], !P6 ;  /* 0x00005e008a007a0c */ /* 0x000fe20007781270 */
[----:B------:R-:W3:Y:S01]  /*49070*/  LDL.LU R173, [R1+0xb08] ;  /* 0x000b080001ad7983 */ /* 0x000ee20000300800 */
[----:B------:R-:W-:Y:S02]  /*49080*/  ISETP.LT.AND P3, PT, R139, c[0x0][0x178], !P6 ;  /* 0x00005e008b007a0c */ /* 0x000fe40007761270 */
[----:B------:R-:W-:Y:S01]  /*49090*/  IADD3 R3, R0, c[0x0][0x198], RZ ;  /* 0x0000660000037a10 */ /* 0x000fe20007ffe0ff */
[----:B------:R-:W3:Y:S01]  /*490a0*/  LDL.LU R174, [R1+0xac8] ;  /* 0x000ac80001ae7983 */ /* 0x000ee20000300800 */
[----:B------:R-:W-:-:S03]  /*490b0*/  IADD3 R0, R252, 0x3e, RZ ;  /* 0x0000003efc007810 */ /* 0x000fc60007ffe0ff */
[----:B------:R-:W-:Y:S01]  /*490c0*/  IMAD.WIDE R168, R3, 0x4, R162 ;  /* 0x0000000403a87825 */ /* 0x000fe200078e02a2 */
[----:B------:R-:W-:-:S03]  /*490d0*/  ISETP.LT.AND P6, PT, R99, c[0x0][0x178], !P6 ;  /* 0x00005e0063007a0c */ /* 0x000fc600077c1270 */
[----:B------:R-:W-:Y:S01]  /*490e0*/  IMAD.WIDE R164, R3, 0x4, R160 ;  /* 0x0000000403a47825 */ /* 0x000fe200078e02a0 */
[----:B------:R-:W-:-:S03]  /*490f0*/  ISETP.LT.AND P5, PT, R207, c[0x0][0x178], !P0 ;  /* 0x00005e00cf007a0c */ /* 0x000fc600047a1270 */
[C---:B------:R-:W-:Y:S01]  /*49100*/  IMAD.WIDE R166, R3.reuse, 0x4, R6 ;  /* 0x0000000403a67825 */ /* 0x040fe200078e0206 */
[----:B------:R-:W-:Y:S02]  /*49110*/  ISETP.GE.AND P1, PT, R0, c[0x0][0x17c], PT ;  /* 0x00005f0000007a0c */ /* 0x000fe40003f26270 */
[----:B------:R-:W-:Y:S01]  /*49120*/  IADD3 R0, R3, c[0x0][0x198], RZ ;  /* 0x0000660003007a10 */ /* 0x000fe20007ffe0ff */
[----:B--2---:R1:W-:Y:S04]  /*49130*/  @P2 STG.E [R168.64], R171 ;  /* 0x000000aba8002986 */ /* 0x0043e8000c101904 */
[----:B------:R2:W-:Y:S01]  /*49140*/  @P4 STG.E [R164.64], R172 ;  /* 0x000000aca4004986 */ /* 0x0005e2000c101904 */
[----:B------:R-:W-:-:S03]  /*49150*/  ISETP.LT.AND P4, PT, R139, c[0x0][0x178], !P0 ;  /* 0x00005e008b007a0c */ /* 0x000fc60004781270 */
[----:B------:R3:W-:Y:S01]  /*49160*/  @P3 STG.E [R166.64], R175 ;  /* 0x000000afa6003986 */ /* 0x0007e2000c101904 */
[----:B------:R-:W-:Y:S01]  /*49170*/  ISETP.LT.AND P3, PT, R138, c[0x0][0x178], !P0 ;  /* 0x00005e008a007a0c */ /* 0x000fe20004761270 */
[----:B-1----:R-:W-:-:S04]  /*49180*/  IMAD.WIDE R168, R3, 0x4, R4 ;  /* 0x0000000403a87825 */ /* 0x002fc800078e0204 */
[C---:B--2---:R-:W-:Y:S01]  /*49190*/  IMAD.WIDE R164, R0.reuse, 0x4, R162 ;  /* 0x0000000400a47825 */ /* 0x044fe200078e02a2 */
[----:B------:R1:W-:Y:S03]  /*491a0*/  @P6 STG.E [R168.64], R245 ;  /* 0x000000f5a8006986 */ /* 0x0003e6000c101904 */
[C---:B---3--:R-:W-:Y:S01]  /*491b0*/  IMAD.WIDE R166, R0.reuse, 0x4, R160 ;  /* 0x0000000400a67825 */ /* 0x048fe200078e02a0 */
[----:B------:R-:W2:Y:S04]  /*491c0*/  LDL.LU R175, [R1+0x9f8] ;  /* 0x0009f80001af7983 */ /* 0x000ea80000300800 */
[----:B------:R3:W-:Y:S04]  /*491d0*/  @P5 STG.E [R164.64], R244 ;  /* 0x000000f4a4005986 */ /* 0x0007e8000c101904 */
[----:B-1----:R-:W2:Y:S04]  /*491e0*/  LDL.LU R245, [R1+0x858] ;  /* 0x0008580001f57983 */ /* 0x002ea80000300800 */
[----:B------:R1:W-:Y:S01]  /*491f0*/  @P3 STG.E [R166.64], R250 ;  /* 0x000000faa6003986 */ /* 0x0003e2000c101904 */
[----:B---3--:R-:W-:-:S03]  /*49200*/  IMAD.WIDE R164, R0, 0x4, R6 ;  /* 0x0000000400a47825 */ /* 0x008fc600078e0206 */
[----:B------:R-:W3:Y:S04]  /*49210*/  LDL.LU R244, [R1+0xb0c] ;  /* 0x000b0c0001f47983 */ /* 0x000ee80000300800 */
[----:B----4-:R4:W-:Y:S04]  /*49220*/  @P4 STG.E [R164.64], R249 ;  /* 0x000000f9a4004986 */ /* 0x0109e8000c101904 */
[----:B-1----:R-:W3:Y:S04]  /*49230*/  LDL.LU R250, [R1+0xacc] ;  /* 0x000acc0001fa7983 */ /* 0x002ee80000300800 */
[----:B----4-:R-:W4:Y:S01]  /*49240*/  LDL.LU R249, [R1+0x9fc] ;  /* 0x0009fc0001f97983 */ /* 0x010f220000300800 */
[----:B------:R-:W-:-:S02]  /*49250*/  ISETP.LT.AND P5, PT, R99, c[0x0][0x178], !P0 ;  /* 0x00005e0063007a0c */ /* 0x000fc400047a1270 */
[----:B------:R-:W-:-:S04]  /*49260*/  IADD3 R168, R252, 0x3f, RZ ;  /* 0x0000003ffca87810 */ /* 0x000fc80007ffe0ff */
[----:B------:R-:W-:Y:S01]  /*49270*/  ISETP.GE.AND P2, PT, R168, c[0x0][0x17c], PT ;  /* 0x00005f00a8007a0c */ /* 0x000fe20003f46270 */
[----:B------:R-:W-:-:S06]  /*49280*/  IMAD.WIDE R168, R0, 0x4, R4 ;  /* 0x0000000400a87825 */ /* 0x000fcc00078e0204 */
        /* <DEDUP_REMOVED lines=8> */
[----:B------:R-:W-:Y:S01]  /*49310*/  ISETP.LT.AND P1, PT, R99, c[0x0][0x178], !P1 ;  /* 0x00005e0063007a0c */ /* 0x000fe20004f21270 */
[----:B------:R-:W-:-:S04]  /*49320*/  IMAD.WIDE R166, R3, 0x4, R162 ;  /* 0x0000000403a67825 */ /* 0x000fc800078e02a2 */
[----:B------:R-:W-:Y:S01]  /*49330*/  IMAD.WIDE R164, R3, 0x4, R160 ;  /* 0x0000000403a47825 */ /* 0x000fe200078e02a0 */
[----:B------:R1:W-:Y:S01]  /*49340*/  @P6 STG.E [R166.64], R173 ;  /* 0x000000ada6006986 */ /* 0x0003e2000c101904 */
[----:B------:R-:W-:Y:S02]  /*49350*/  ISETP.LT.AND P4, PT, R207, c[0x0][0x178], !P2 ;  /* 0x00005e00cf007a0c */ /* 0x000fe40005781270 */
[----:B------:R-:W-:Y:S01]  /*49360*/  ISETP.LT.AND P6, PT, R138, c[0x0][0x178], !P2 ;  /* 0x00005e008a007a0c */ /* 0x000fe200057c1270 */
[----:B------:R1:W-:Y:S01]  /*49370*/  @P0 STG.E [R164.64], R174 ;  /* 0x000000aea4000986 */ /* 0x0003e2000c101904 */
[----:B------:R-:W-:Y:S02]  /*49380*/  ISETP.LT.AND P3, PT, R139, c[0x0][0x178], !P2 ;  /* 0x00005e008b007a0c */ /* 0x000fe40005761270 */
[----:B------:R-:W-:Y:S01]  /*49390*/  IADD3 R168, R252, 0x47, RZ ;  /* 0x00000047fca87810 */ /* 0x000fe20007ffe0ff */
[----:B-1----:R-:W-:-:S04]  /*493a0*/  IMAD.WIDE R166, R3, 0x4, R4 ;  /* 0x0000000403a67825 */ /* 0x002fc800078e0204 */
[C---:B------:R-:W-:Y:S01]  /*493b0*/  IMAD.WIDE R164, R3.reuse, 0x4, R6 ;  /* 0x0000000403a47825 */ /* 0x040fe200078e0206 */
[----:B------:R-:W-:Y:S02]  /*493c0*/  IADD3 R3, R3, c[0x0][0x198], RZ ;  /* 0x0000660003037a10 */ /* 0x000fe40007ffe0ff */
[----:B------:R-:W-:-:S03]  /*493d0*/  ISETP.GE.AND P0, PT, R168, c[0x0][0x17c], PT ;  /* 0x00005f00a8007a0c */ /* 0x000fc60003f06270 */
[----:B------:R-:W-:Y:S01]  /*493e0*/  IMAD.WIDE R168, R3, 0x4, R6 ;  /* 0x0000000403a87825 */ /* 0x000fe200078e0206 */
[----:B------:R-:W-:Y:S01]  /*493f0*/  ISETP.LT.AND P2, PT, R99, c[0x0][0x178], !P2 ;  /* 0x00005e0063007a0c */ /* 0x000fe20005741270 */
[----:B--2---:R1:W-:Y:S04]  /*49400*/  @P5 STG.E [R164.64], R175 ;  /* 0x000000afa4005986 */ /* 0x0043e8000c101904 */
[----:B------:R2:W-:Y:S01]  /*49410*/  @P1 STG.E [R166.64], R245 ;  /* 0x000000f5a6001986 */ /* 0x0005e2000c101904 */
[----:B-1----:R-:W-:-:S04]  /*49420*/  IMAD.WIDE R164, R3, 0x4, R162 ;  /* 0x0000000403a47825 */ /* 0x002fc800078e02a2 */
[C---:B--2---:R-:W-:Y:S01]  /*49430*/  IMAD.WIDE R166, R3.reuse, 0x4, R160 ;  /* 0x0000000403a67825 */ /* 0x044fe200078e02a0 */
[----:B---3--:R-:W-:Y:S04]  /*49440*/  @P4 STG.E [R164.64], R244 ;  /* 0x000000f4a4004986 */ /* 0x008fe8000c101904 */
[----:B------:R1:W-:Y:S04]  /*49450*/  @P6 STG.E [R166.64], R250 ;  /* 0x000000faa6006986 */ /* 0x0003e8000c101904 */
[----:B----4-:R2:W-:Y:S04]  /*49460*/  @P3 STG.E [R168.64], R249 ;  /* 0x000000f9a8003986 */ /* 0x0105e8000c101904 */
[----:B-1----:R-:W3:Y:S04]  /*49470*/  LDL.LU R250, [R1] ;  /* 0x0000000001fa7983 */ /* 0x002ee80000300800 */
[----:B--2---:R-:W2:Y:S04]  /*49480*/  LDL.LU R169, [R1+0x560] ;  /* 0x0005600001a97983 */ /* 0x004ea80000300800 */
[----:B------:R-:W4:Y:S04]  /*49490*/  LDL.LU R249, [R1+0x564] ;  /* 0x0005640001f97983 */ /* 0x000f280000300800 */
[----:B------:R-:W3:Y:S04]  /*494a0*/  LDL.LU R172, [R1+0x144] ;  /* 0x0001440001ac7983 */ /* 0x000ee80000300800 */
[----:B------:R-:W3:Y:S01]  /*494b0*/  LDL.LU R244, [R1+0x44] ;  /* 0x0000440001f47983 */ /* 0x000ee20000300800 */
[----:B------:R-:W-:-:S05]  /*494c0*/  IMAD.WIDE R164, R3, 0x4, R4 ;  /* 0x0000000403a47825 */ /* 0x000fca00078e0204 */
[----:B------:R1:W-:Y:S04]  /*494d0*/  @P2 STG.E [R164.64], R248 ;  /* 0x000000f8a4002986 */ /* 0x0003e8000c101904 */
[----:B-1----:R-:W4:Y:S01]  /*494e0*/  LDL.LU R248, [R1+0x4] ;  /* 0x0000040001f87983 */ /* 0x002f220000300800 */
[C---:B------:R-:W-:Y:S02]  /*494f0*/  IADD3 R0, R252.reuse, 0x40, RZ ;  /* 0x00000040fc007810 */ /* 0x040fe40007ffe0ff */
[----:B------:R-:W-:Y:S01]  /*49500*/  IADD3 R168, R252, 0x41, RZ ;  /* 0x00000041fca87810 */ /* 0x000fe20007ffe0ff */
[----:B------:R-:W4:Y:S01]  /*49510*/  LDL.LU R173, [R1+0x5a0] ;  /* 0x0005a00001ad7983 */ /* 0x000f220000300800 */
[----:B------:R-:W-:Y:S02]  /*49520*/  ISETP.GE.AND P5, PT, R0, c[0x0][0x17c], PT ;  /* 0x00005f0000007a0c */ /* 0x000fe40003fa6270 */
[----:B------:R-:W-:Y:S01]  /*49530*/  ISETP.GE.AND P4, PT, R168, c[0x0][0x17c], PT ;  /* 0x00005f00a8007a0c */ /* 0x000fe20003f86270 */
[----:B------:R-:W4:Y:S01]  /*49540*/  LDL.LU R174, [R1+0x300] ;  /* 0x0003000001ae7983 */ /* 0x000f220000300800 */
        /* <DEDUP_REMOVED lines=9> */
[----:B------:R-:W-:Y:S01]  /*495e0*/  IMAD.WIDE R164, R0, 0x4, R6 ;  /* 0x0000000400a47825 */ /* 0x000fe200078e0206 */
[----:B------:R-:W-:-:S02]  /*495f0*/  ISETP.GE.AND P2, PT, R3, c[0x0][0x17c], PT ;  /* 0x00005f0003007a0c */ /* 0x000fc40003f46270 */
[C---:B------:R-:W-:Y:S01]  /*49600*/  IADD3 R3, R0.reuse, c[0x0][0x198], RZ ;  /* 0x0000660000037a10 */ /* 0x040fe20007ffe0ff */
[----:B--2---:R1:W-:Y:S01]  /*49610*/  @P1 STG.E [R166.64], R169 ;  /* 0x000000a9a6001986 */ /* 0x0043e2000c101904 */
[----:B------:R-:W-:Y:S01]  /*49620*/  ISETP.LT.AND P1, PT, R207, c[0x0][0x178], !P4 ;  /* 0x00005e00cf007a0c */ /* 0x000fe20006721270 */
[----:B-1----:R-:W-:-:S05]  /*49630*/  IMAD.WIDE R166, R0, 0x4, R160 ;  /* 0x0000000400a67825 */ /* 0x002fca00078e02a0 */
[----:B------:R-:W-:Y:S01]  /*49640*/  @P3 STG.E [R166.64], R170 ;  /* 0x000000aaa6003986 */ /* 0x000fe2000c101904 */
[----:B------:R-:W-:Y:S01]  /*49650*/  ISETP.LT.AND P3, PT, R138, c[0x0][0x178], !P4 ;  /* 0x00005e008a007a0c */ /* 0x000fe20006761270 */
[----:B------:R-:W-:Y:S02]  /*49660*/  IMAD.WIDE R168, R0, 0x4, R4 ;  /* 0x0000000400a87825 */ /* 0x000fe400078e0204 */
[----:B------:R1:W-:Y:S01]  /*49670*/  @P6 STG.E [R164.64], R171 ;  /* 0x000000aba4006986 */ /* 0x0003e2000c101904 */
[----:B------:R-:W-:-:S03]  /*49680*/  ISETP.LT.AND P6, PT, R139, c[0x0][0x178], !P4 ;  /* 0x00005e008b007a0c */ /* 0x000fc600067c1270 */
[----:B---3--:R2:W-:Y:S01]  /*49690*/  @P5 STG.E [R168.64], R250 ;  /* 0x000000faa8005986 */ /* 0x0085e2000c101904 */
[----:B-1----:R-:W-:-:S03]  /*496a0*/  IMAD.WIDE R164, R3, 0x4, R162 ;  /* 0x0000000403a47825 */ /* 0x002fc600078e02a2 */
[----:B--2---:R-:W2:Y:S01]  /*496b0*/  LDL.LU R250, [R1+0x5a4] ;  /* 0x0005a40001fa7983 */ /* 0x004ea20000300800 */
[----:B------:R-:W-:-:S03]  /*496c0*/  IMAD.WIDE R166, R3, 0x4, R160 ;  /* 0x0000000403a67825 */ /* 0x000fc600078e02a0 */
[----:B----4-:R1:W-:Y:S04]  /*496d0*/  @P1 STG.E [R164.64], R249 ;  /* 0x000000f9a4001986 */ /* 0x0103e8000c101904 */
[----:B------:R-:W-:Y:S04]  /*496e0*/  @P3 STG.E [R166.64], R172 ;  /* 0x000000aca6003986 */ /* 0x000fe8000c101904 */
[----:B-1----:R-:W3:Y:S01]  /*496f0*/  LDL.LU R249, [R1+0x304] ;  /* 0x0003040001f97983 */ /* 0x002ee20000300800 */
[----:B------:R-:W-:-:S05]  /*49700*/  IMAD.WIDE R164, R3, 0x4, R6 ;  /* 0x0000000403a47825 */ /* 0x000fca00078e0206 */
[----:B------:R1:W-:Y:S01]  /*49710*/  @P6 STG.E [R164.64], R244 ;  /* 0x000000f4a4006986 */ /* 0x0003e2000c101904 */
[----:B------:R-:W-:-:S03]  /*49720*/  ISETP.LT.AND P4, PT, R99, c[0x0][0x178], !P4 ;  /* 0x00005e0063007a0c */ /* 0x000fc60006781270 */
[----:B-1----:R-:W4:Y:S01]  /*49730*/  LDL.LU R244, [R1+0x84] ;  /* 0x0000840001f47983 */ /* 0x002f220000300800 */
[----:B------:R-:W-:-:S09]  /*49740*/  IMAD.WIDE R168, R3, 0x4, R4 ;  /* 0x0000000403a87825 */ /* 0x000fd200078e0204 */
[----:B------:R1:W-:Y:S04]  /*49750*/  @P4 STG.E [R168.64], R248 ;  /* 0x000000f8a8004986 */ /* 0x0003e8000c101904 */
[----:B-1----:R-:W4:Y:S01]  /*49760*/  LDL.LU R248, [R1+0x24] ;  /* 0x0000240001f87983 */ /* 0x002f220000300800 */
[----:B------:R-:W-:Y:S02]  /*49770*/  IADD3 R0, R252, 0x43, RZ ;  /* 0x00000043fc007810 */ /* 0x000fe40007ffe0ff */
[----:B------:R-:W-:Y:S02]  /*49780*/  ISETP.LT.AND P5, PT, R207, c[0x0][0x178], !P2 ;  /* 0x00005e00cf007a0c */ /* 0x000fe400057a1270 */
[----:B------:R-:W-:Y:S02]  /*49790*/  ISETP.GE.AND P1, PT, R0, c[0x0][0x17c], PT ;  /* 0x00005f0000007a0c */ /* 0x000fe40003f26270 */
[----:B------:R-:W-:-:S02]  /*497a0*/  IADD3 R0, R3, c[0x0][0x198], RZ ;  /* 0x0000660003007a10 */ /* 0x000fc40007ffe0ff */
[----:B------:R-:W-:Y:S02]  /*497b0*/  ISETP.LT.AND P3, PT, R138, c[0x0][0x178], !P2 ;  /* 0x00005e008a007a0c */ /* 0x000fe40005761270 */
[----:B------:R-:W-:Y:S01]  /*497c0*/  ISETP.LT.AND P4, PT, R139, c[0x0][0x178], !P2 ;  /* 0x00005e008b007a0c */ /* 0x000fe20005781270 */
[----:B------:R-:W-:Y:S01]  /*497d0*/  IMAD.WIDE R166, R0, 0x4, R162 ;  /* 0x0000000400a67825 */ /* 0x000fe200078e02a2 */
[----:B------:R-:W-:-:S04]  /*497e0*/  ISETP.LT.AND P2, PT, R99, c[0x0][0x178], !P2 ;  /* 0x00005e0063007a0c */ /* 0x000fc80005741270 */
[----:B------:R1:W-:Y:S01]  /*497f0*/  @P5 STG.E [R166.64], R173 ;  /* 0x000000ada6005986 */ /* 0x0003e2000c101904 */
[----:B------:R-:W-:Y:S01]  /*49800*/  ISETP.LT.AND P5, PT, R207, c[0x0][0x178], !P1 ;  /* 0x00005e00cf007a0c */ /* 0x000fe20004fa1270 */
        /* <DEDUP_REMOVED lines=16> */
[----:B--2---:R1:W-:Y:S04]  /*49910*/  @P5 STG.E [R166.64], R250 ;  /* 0x000000faa6005986 */ /* 0x0043e8000c101904 */
[----:B-1----:R-:W2:Y:S04]  /*49920*/  LDL.LU R250, [R1+0x464] ;  /* 0x0004640001fa7983 */ /* 0x002ea80000300800 */
[----:B---3--:R1:W-:Y:S01]  /*49930*/  @P6 STG.E [R164.64], R249 ;  /* 0x000000f9a4006986 */ /* 0x0083e2000c101904 */
[----:B------:R-:W-:-:S04]  /*49940*/  IMAD.WIDE R166, R3, 0x4, R4 ;  /* 0x0000000403a67825 */ /* 0x000fc800078e0204 */
[----:B-1----:R-:W-:Y:S01]  /*49950*/  IMAD.WIDE R164, R3, 0x4, R6 ;  /* 0x0000000403a47825 */ /* 0x002fe200078e0206 */
[----:B------:R-:W3:Y:S04]  /*49960*/  LDL.LU R249, [R1+0x234] ;  /* 0x0002340001f97983 */ /* 0x000ee80000300800 */
[----:B------:R-:W2:Y:S04]  /*49970*/  LDL.LU R3, [R1+0x460] ;  /* 0x0004600001037983 */ /* 0x000ea80000300800 */
[----:B----4-:R1:W-:Y:S01]  /*49980*/  @P2 STG.E [R164.64], R244 ;  /* 0x000000f4a4002986 */ /* 0x0103e2000c101904 */
[----:B------:R-:W-:-:S03]  /*49990*/  ISETP.GE.AND P2, PT, R172, c[0x0][0x17c], PT ;  /* 0x00005f00ac007a0c */ /* 0x000fc60003f46270 */
[----:B-1----:R-:W4:Y:S04]  /*499a0*/  LDL.LU R165, [R1+0x8a0] ;  /* 0x0008a00001a57983 */ /* 0x002f280000300800 */
[----:B------:R-:W2:Y:S04]  /*499b0*/  LDL.LU R172, [R1+0x230] ;  /* 0x0002300001ac7983 */ /* 0x000ea80000300800 */
[----:B------:R1:W-:Y:S04]  /*499c0*/  @P1 STG.E [R166.64], R248 ;  /* 0x000000f8a6001986 */ /* 0x0003e8000c101904 */
[----:B-1----:R-:W3:Y:S01]  /*499d0*/  LDL.LU R248, [R1+0x64] ;  /* 0x0000640001f87983 */ /* 0x002ee20000300800 */
[----:B------:R-:W-:Y:S01]  /*499e0*/  IADD3 R170, R252, 0x44, RZ ;  /* 0x00000044fcaa7810 */ /* 0x000fe20007ffe0ff */
[----:B------:R-:W-:Y:S01]  /*499f0*/  IMAD.WIDE R168, R0, 0x4, R162 ;  /* 0x0000000400a87825 */ /* 0x000fe200078e02a2 */
[----:B------:R-:W-:Y:S01]  /*49a00*/  ISETP.LT.AND P1, PT, R139, c[0x0][0x178], !P2 ;  /* 0x00005e008b007a0c */ /* 0x000fe20005721270 */
[----:B------:R-:W3:Y:S01]  /*49a10*/  LDL.LU R175, [R1+0x310] ;  /* 0x0003100001af7983 */ /* 0x000ee20000300800 */
[----:B------:R-:W-:-:S03]  /*49a20*/  ISETP.GE.AND P3, PT, R170, c[0x0][0x17c], PT ;  /* 0x00005f00aa007a0c */ /* 0x000fc60003f66270 */
[----:B------:R-:W3:Y:S01]  /*49a30*/  LDL.LU R245, [R1+0x110] ;  /* 0x0001100001f57983 */ /* 0x000ee20000300800 */
[----:B------:R-:W-:Y:S02]  /*49a40*/  ISETP.LT.AND P5, PT, R207, c[0x0][0x178], !P3 ;  /* 0x00005e00cf007a0c */ /* 0x000fe40005fa1270 */
[----:B------:R-:W-:Y:S01]  /*49a50*/  ISETP.LT.AND P4, PT, R138, c[0x0][0x178], !P3 ;  /* 0x00005e008a007a0c */ /* 0x000fe20005f81270 */
[----:B------:R-:W-:Y:S01]  /*49a60*/  IMAD.WIDE R170, R0, 0x4, R160 ;  /* 0x0000000400aa7825 */ /* 0x000fe200078e02a0 */
[----:B------:R-:W-:Y:S01]  /*49a70*/  ISETP.LT.AND P6, PT, R139, c[0x0][0x178], !P3 ;  /* 0x00005e008b007a0c */ /* 0x000fe20005fc1270 */
[----:B------:R-:W3:Y:S01]  /*49a80*/  LDL.LU R244, [R1+0xb64] ;  /* 0x000b640001f47983 */ /* 0x000ee20000300800 */
[----:B------:R-:W-:-:S07]  /*49a90*/  ISETP.LT.AND P3, PT, R99, c[0x0][0x178], !P3 ;  /* 0x00005e0063007a0c */ /* 0x000fce0005f61270 */
[----:B----4-:R1:W-:Y:S01]  /*49aa0*/  @P5 STG.E [R168.64], R165 ;  /* 0x000000a5a8005986 */ /* 0x0103e2000c101904 */
[----:B------:R-:W-:-:S03]  /*49ab0*/  ISETP.LT.AND P5, PT, R207, c[0x0][0x178], !P2 ;  /* 0x00005e00cf007a0c */ /* 0x000fc600057a1270 */
[----:B--2---:R2:W-:Y:S01]  /*49ac0*/  @P4 STG.E [R170.64], R3 ;  /* 0x00000003aa004986 */ /* 0x0045e2000c101904 */
[----:B------:R-:W-:Y:S02]  /*49ad0*/  ISETP.LT.AND P4, PT, R138, c[0x0][0x178], !P2 ;  /* 0x00005e008a007a0c */ /* 0x000fe40005781270 */
[----:B------:R-:W-:Y:S01]  /*49ae0*/  ISETP.LT.AND P2, PT, R99, c[0x0][0x178], !P2 ;  /* 0x00005e0063007a0c */ /* 0x000fe20005741270 */
[C---:B-1----:R-:W-:Y:S01]  /*49af0*/  IMAD.WIDE R164, R0.reuse, 0x4, R6 ;  /* 0x0000000400a47825 */ /* 0x042fe200078e0206 */
[----:B--2---:R-:W-:-:S04]  /*49b00*/  IADD3 R3, R0, c[0x0][0x198], RZ ;  /* 0x0000660000037a10 */ /* 0x004fc80007ffe0ff */
[----:B------:R1:W-:Y:S01]  /*49b10*/  @P6 STG.E [R164.64], R172 ;  /* 0x000000aca4006986 */ /* 0x0003e2000c101904 */
[----:B------:R-:W-:-:S04]  /*49b20*/  IMAD.WIDE R166, R3, 0x4, R162 ;  /* 0x0000000403a67825 */ /* 0x000fc800078e02a2 */
[----:B------:R-:W-:-:S04]  /*49b30*/  IMAD.WIDE R168, R3, 0x4, R160 ;  /* 0x0000000403a87825 */ /* 0x000fc800078e02a0 */
[----:B-1----:R-:W-:Y:S01]  /*49b40*/  IMAD.WIDE R164, R0, 0x4, R4 ;  /* 0x0000000400a47825 */ /* 0x002fe200078e0204 */
[----:B------:R-:W-:-:S03]  /*49b50*/  IADD3 R172, R252, 0x46, RZ ;  /* 0x00000046fcac7810 */ /* 0x000fc60007ffe0ff */
[C---:B------:R-:W-:Y:S01]  /*49b60*/  IMAD.WIDE R170, R3.reuse, 0x4, R6 ;  /* 0x0000000403aa7825 */ /* 0x040fe200078e0206 */
[----:B------:R1:W-:Y:S01]  /*49b70*/  @P3 STG.E [R164.64], R173 ;  /* 0x000000ada4003986 */ /* 0x0003e2000c101904 */
[----:B------:R-:W-:Y:S02]  /*49b80*/  ISETP.GE.AND P6, PT, R172, c[0x0][0x17c], PT ;  /* 0x00005f00ac007a0c */ /* 0x000fe40003fc6270 */
[----:B------:R-:W-:Y:S01]  /*49b90*/  IADD3 R0, R252, 0x48, RZ ;  /* 0x00000048fc007810 */ /* 0x000fe20007ffe0ff */
[----:B------:R-:W-:Y:S04]  /*49ba0*/  @P5 STG.E [R166.64], R174 ;  /* 0x000000aea6005986 */ /* 0x000fe8000c101904 */
[----:B------:R-:W2:Y:S01]  /*49bb0*/  LDL.LU R172, [R1+0x6a0] ;  /* 0x0006a00001ac7983 */ /* 0x000ea20000300800 */
[----:B-1----:R-:W-:-:S03]  /*49bc0*/  IMAD.WIDE R164, R3, 0x4, R4 ;  /* 0x0000000403a47825 */ /* 0x002fc600078e0204 */
[----:B------:R1:W-:Y:S01]  /*49bd0*/  @P4 STG.E [R168.64], R250 ;  /* 0x000000faa8004986 */ /* 0x0003e2000c101904 */
[----:B------:R-:W-:-:S03]  /*49be0*/  IADD3 R3, R3, c[0x0][0x198], RZ ;  /* 0x0000660003037a10 */ /* 0x000fc60007ffe0ff */
[----:B---3--:R3:W-:Y:S01]  /*49bf0*/  @P1 STG.E [R170.64], R249 ;  /* 0x000000f9aa001986 */ /* 0x0087e2000c101904 */
[----:B------:R-:W-:-:S03]  /*49c00*/  ISETP.GE.AND P4, PT, R0, c[0x0][0x17c], PT ;  /* 0x00005f0000007a0c */ /* 0x000fc60003f86270 */
[----:B------:R4:W-:Y:S04]  /*49c10*/  @P2 STG.E [R164.64], R248 ;  /* 0x000000f8a4002986 */ /* 0x0009e8000c101904 */
[----:B-1----:R-:W2:Y:S01]  /*49c20*/  LDL.LU R250, [R1+0x6a4] ;  /* 0x0006a40001fa7983 */ /* 0x002ea20000300800 */
[----:B------:R-:W-:-:S03]  /*49c30*/  IADD3 R0, R3, c[0x0][0x198], RZ ;  /* 0x0000660003007a10 */ /* 0x000fc60007ffe0ff */
[----:B---3--:R-:W3:Y:S01]  /*49c40*/  LDL.LU R249, [R1+0x314] ;  /* 0x0003140001f97983 */ /* 0x008ee20000300800 */
[----:B------:R-:W-:-:S03]  /*49c50*/  IMAD.WIDE R170, R3, 0x4, R162 ;  /* 0x0000000403aa7825 */ /* 0x000fc600078e02a2 */
[----:B----4-:R-:W4:Y:S01]  /*49c60*/  LDL.LU R248, [R1+0x114] ;  /* 0x0001140001f87983 */ /* 0x010f220000300800 */
[----:B------:R-:W-:-:S03]  /*49c70*/  IMAD.WIDE R168, R3, 0x4, R160 ;  /* 0x0000000403a87825 */ /* 0x000fc600078e02a0 */
[----:B------:R-:W2:Y:S01]  /*49c80*/  LDL.LU R173, [R1+0xb90] ;  /* 0x000b900001ad7983 */ /* 0x000ea20000300800 */
[----:B------:R-:W-:-:S03]  /*49c90*/  IMAD.WIDE R166, R3, 0x4, R6 ;  /* 0x0000000403a67825 */ /* 0x000fc600078e0206 */
[----:B------:R-:W2:Y:S01]  /*49ca0*/  LDL.LU R174, [R1+0xb70] ;  /* 0x000b700001ae7983 */ /* 0x000ea20000300800 */
[----:B------:R-:W-:-:S03]  /*49cb0*/  IMAD.WIDE R164, R3, 0x4, R4 ;  /* 0x0000000403a47825 */ /* 0x000fc600078e0204 */
[----:B------:R-:W2:Y:S01]  /*49cc0*/  LDL.LU R3, [R1+0xb60] ;  /* 0x000b600001037983 */ /* 0x000ea20000300800 */
[----:B------:R-:W-:Y:S02]  /*49cd0*/  ISETP.LT.AND P3, PT, R207, c[0x0][0x178], !P6 ;  /* 0x00005e00cf007a0c */ /* 0x000fe40007761270 */
[----:B------:R-:W-:Y:S02]  /*49ce0*/  ISETP.LT.AND P1, PT, R138, c[0x0][0x178], !P6 ;  /* 0x00005e008a007a0c */ /* 0x000fe40007721270 */
[----:B------:R-:W-:Y:S02]  /*49cf0*/  ISETP.LT.AND P5, PT, R139, c[0x0][0x178], !P6 ;  /* 0x00005e008b007a0c */ /* 0x000fe400077a1270 */
[----:B------:R-:W-:Y:S02]  /*49d00*/  ISETP.LT.AND P6, PT, R99, c[0x0][0x178], !P6 ;  /* 0x00005e0063007a0c */ /* 0x000fe400077c1270 */
[----:B------:R-:W-:-:S05]  /*49d10*/  ISETP.LT.AND P2, PT, R207, c[0x0][0x178], !P0 ;  /* 0x00005e00cf007a0c */ /* 0x000fca0004741270 */
[----:B--2---:R1:W-:Y:S01]  /*49d20*/  @P3 STG.E [R170.64], R3 ;  /* 0x00000003aa003986 */ /* 0x0043e2000c101904 */
[----:B------:R-:W-:-:S03]  /*49d30*/  ISETP.LT.AND P3, PT, R138, c[0x0][0x178], !P0 ;  /* 0x00005e008a007a0c */ /* 0x000fc60004761270 */
[----:B------:R-:W-:Y:S04]  /*49d40*/  @P1 STG.E [R168.64], R172 ;  /* 0x000000aca8001986 */ /* 0x000fe8000c101904 */
[----:B------:R2:W-:Y:S01]  /*49d50*/  @P5 STG.E [R166.64], R175 ;  /* 0x000000afa6005986 */ /* 0x0005e2000c101904 */
[----:B-1----:R-:W-:-:S03]  /*49d60*/  IMAD.WIDE R170, R0, 0x4, R162 ;  /* 0x0000000400aa7825 */ /* 0x002fc600078e02a2 */
[----:B------:R1:W-:Y:S04]  /*49d70*/  @P6 STG.E [R164.64], R245 ;  /* 0x000000f5a4006986 */ /* 0x0003e8000c101904 */
[----:B------:R3:W-:Y:S01]  /*49d80*/  @P2 STG.E [R170.64], R244 ;  /* 0x000000f4aa002986 */ /* 0x0007e2000c101904 */
[----:B------:R-:W-:Y:S01]  /*49d90*/  ISETP.LT.AND P2, PT, R139, c[0x0][0x178], !P0 ;  /* 0x00005e008b007a0c */ /* 0x000fe20004741270 */
[----:B--2---:R-:W-:Y:S02]  /*49da0*/  IMAD.WIDE R166, R0, 0x4, R160 ;  /* 0x0000000400a67825 */ /* 0x004fe400078e02a0 */
[----:B------:R-:W2:Y:S01]  /*49db0*/  LDL.LU R175, [R1+0x640] ;  /* 0x0006400001af7983 */ /* 0x000ea20000300800 */
[----:B-1----:R-:W-:-:S03]  /*49dc0*/  IADD3 R164, R252, 0x49, RZ ;  /* 0x00000049fca47810 */ /* 0x002fc60007ffe0ff */
[----:B------:R-:W2:Y:S01]  /*49dd0*/  LDL.LU R245, [R1+0x1b0] ;  /* 0x0001b00001f57983 */ /* 0x000ea20000300800 */
[----:B------:R-:W-:Y:S01]  /*49de0*/  ISETP.GE.AND P1, PT, R164, c[0x0][0x17c], PT ;  /* 0x00005f00a4007a0c */ /* 0x000fe20003f26270 */
[----:B------:R-:W-:Y:S02]  /*49df0*/  IMAD.WIDE R164, R0, 0x4, R6 ;  /* 0x0000000400a47825 */ /* 0x000fe400078e0206 */
[----:B---3--:R-:W3:Y:S04]  /*49e00*/  LDL.LU R244, [R1+0xb94] ;  /* 0x000b940001f47983 */ /* 0x008ee80000300800 */
[----:B------:R1:W-:Y:S04]  /*49e10*/  @P3 STG.E [R166.64], R250 ;  /* 0x000000faa6003986 */ /* 0x0003e8000c101904 */
[----:B------:R4:W-:Y:S04]  /*49e20*/  @P2 STG.E [R164.64], R249 ;  /* 0x000000f9a4002986 */ /* 0x0009e8000c101904 */
[----:B-1----:R-:W3:Y:S04]  /*49e30*/  LDL.LU R250, [R1+0xb74] ;  /* 0x000b740001fa7983 */ /* 0x002ee80000300800 */
[----:B----4-:R-:W4:Y:S01]  /*49e40*/  LDL.LU R249, [R1+0x644] ;  /* 0x0006440001f97983 */ /* 0x010f220000300800 */
[----:B------:R-:W-:-:S02]  /*49e50*/  ISETP.LT.AND P0, PT, R99, c[0x0][0x178], !P0 ;  /* 0x00005e0063007a0c */ /* 0x000fc40004701270 */
[----:B------:R-:W-:Y:S02]  /*49e60*/  ISETP.LT.AND P6, PT, R207, c[0x0][0x178], !P4 ;  /* 0x00005e00cf007a0c */ /* 0x000fe400067c1270 */
[C---:B------:R-:W-:Y:S01]  /*49e70*/  IADD3 R3, R0.reuse, c[0x0][0x198], RZ ;  /* 0x0000660000037a10 */ /* 0x040fe20007ffe0ff */
[----:B------:R-:W-:Y:S01]  /*49e80*/  IMAD.WIDE R168, R0, 0x4, R4 ;  /* 0x0000000400a87825 */ /* 0x000fe200078e0204 */
[----:B------:R-:W-:-:S03]  /*49e90*/  ISETP.LT.AND P5, PT, R138, c[0x0][0x178], !P4 ;  /* 0x00005e008a007a0c */ /* 0x000fc600067a1270 */
[----:B------:R-:W-:-:S04]  /*49ea0*/  IMAD.WIDE R170, R3, 0x4, R162 ;  /* 0x0000000403aa7825 */ /* 0x000fc800078e02a2 */
[----:B------:R1:W-:Y:S01]  /*49eb0*/  @P0 STG.E [R168.64], R248 ;  /* 0x000000f8a8000986 */ /* 0x0003e2000c101904 */
[----:B------:R-:W-:-:S03]  /*49ec0*/  IMAD.WIDE R166, R3, 0x4, R160 ;  /* 0x0000000403a67825 */ /* 0x000fc600078e02a0 */
[----:B------:R1:W-:Y:S01]  /*49ed0*/  @P6 STG.E [R170.64], R173 ;  /* 0x000000adaa006986 */ /* 0x0003e2000c101904 */
[----:B------:R-:W-:Y:S02]  /*49ee0*/  ISETP.LT.AND P6, PT, R139, c[0x0][0x178], !P4 ;  /* 0x00005e008b007a0c */ /* 0x000fe400067c1270 */
[----:B------:R-:W-:Y:S01]  /*49ef0*/  ISETP.LT.AND P4, PT, R99, c[0x0][0x178], !P4 ;  /* 0x00005e0063007a0c */ /* 0x000fe20006781270 */
[----:B------:R1:W-:Y:S01]  /*49f00*/  @P5 STG.E [R166.64], R174 ;  /* 0x000000aea6005986 */ /* 0x0003e2000c101904 */
[----:B------:R-:W-:Y:S01]  /*49f10*/  ISETP.LT.AND P5, PT, R207, c[0x0][0x178], !P1 ;  /* 0x00005e00cf007a0c */ /* 0x000fe20004fa1270 */
[----:B------:R-:W-:Y:S01]  /*49f20*/  IMAD.WIDE R164, R3, 0x4, R6 ;  /* 0x0000000403a47825 */ /* 0x000fe200078e0206 */
[----:B------:R-:W-:Y:S01]  /*49f30*/  ISETP.LT.AND P3, PT, R138, c[0x0][0x178], !P1 ;  /* 0x00005e008a007a0c */ /* 0x000fe20004f61270 */
[----:B-1----:R-:W4:Y:S01]  /*49f40*/  LDL.LU R248, [R1+0x1b4] ;  /* 0x0001b40001f87983 */ /* 0x002f220000300800 */
[----:B------:R-:W-:Y:S02]  /*49f50*/  ISETP.LT.AND P0, PT, R139, c[0x0][0x178], !P1 ;  /* 0x00005e008b007a0c */ /* 0x000fe40004f01270 */
[----:B------:R-:W-:-:S02]  /*49f60*/  IADD3 R0, R3, c[0x0][0x198], RZ ;  /* 0x0000660003007a10 */ /* 0x000fc40007ffe0ff */
[----:B------:R-:W-:Y:S01]  /*49f70*/  IADD3 R171, R252, 0x4a, RZ ;  /* 0x0000004afcab7810 */ /* 0x000fe20007ffe0ff */
[----:B------:R-:W-:-:S04]  /*49f80*/  IMAD.WIDE R166, R3, 0x4, R4 ;  /* 0x0000000403a67825 */ /* 0x000fc800078e0204 */
[C---:B------:R-:W-:Y:S01]  /*49f90*/  IMAD.WIDE R168, R0.reuse, 0x4, R162 ;  /* 0x0000000400a87825 */ /* 0x040fe200078e02a2 */
[----:B------:R-:W-:Y:S01]  /*49fa0*/  IADD3 R3, R0, c[0x0][0x198], RZ ;  /* 0x0000660000037a10 */ /* 0x000fe20007ffe0ff */
[----:B--2---:R1:W-:Y:S01]  /*49fb0*/  @P6 STG.E [R164.64], R175 ;  /* 0x000000afa4006986 */ /* 0x0043e2000c101904 */
[----:B------:R-:W-:-:S03]  /*49fc0*/  ISETP.GE.AND P6, PT, R171, c[0x0][0x17c], PT ;  /* 0x00005f00ab007a0c */ /* 0x000fc60003fc6270 */
[----:B------:R-:W2:Y:S04]  /*49fd0*/  LDL.LU R171, [R1+0xba0] ;  /* 0x000ba00001ab7983 */ /* 0x000ea80000300800 */
[----:B------:R3:W-:Y:S01]  /*49fe0*/  @P4 STG.E [R166.64], R245 ;  /* 0x000000f5a6004986 */ /* 0x0007e2000c101904 */
[----:B-1----:R-:W-:-:S03]  /*49ff0*/  IMAD.WIDE R164, R0, 0x4, R6 ;  /* 0x0000000400a47825 */ /* 0x002fc600078e0206 */
[----:B------:R-:W2:Y:S01]  /*4a000*/  LDL.LU R172, [R1+0xa20] ;  /* 0x000a200001ac7983 */ /* 0x000ea20000300800 */
[----:B---3--:R-:W-:-:S03]  /*4a010*/  IMAD.WIDE R166, R0, 0x4, R160 ;  /* 0x0000000400a67825 */ /* 0x008fc600078e02a0 */
[----:B------:R1:W-:Y:S04]  /*4a020*/  @P5 STG.E [R168.64], R244 ;  /* 0x000000f4a8005986 */ /* 0x0003e8000c101904 */
[----:B------:R-:W3:Y:S04]  /*4a030*/  LDL.LU R175, [R1+0x450] ;  /* 0x0004500001af7983 */ /* 0x000ee80000300800 */
[----:B------:R4:W-:Y:S04]  /*4a040*/  @P3 STG.E [R166.64], R250 ;  /* 0x000000faa6003986 */ /* 0x0009e8000c101904 */
[----:B-1----:R-:W2:Y:S04]  /*4a050*/  LDL.LU R244, [R1+0xc44] ;  /* 0x000c440001f47983 */ /* 0x002ea80000300800 */
[----:B----4-:R1:W-:Y:S04]  /*4a060*/  @P0 STG.E [R164.64], R249 ;  /* 0x000000f9a4000986 */ /* 0x0103e8000c101904 */
[----:B------:R-:W4:Y:S04]  /*4a070*/  LDL.LU R250, [R1+0xba4] ;  /* 0x000ba40001fa7983 */ /* 0x000f280000300800 */
[----:B-1----:R-:W2:Y:S01]  /*4a080*/  LDL.LU R249, [R1+0xa24] ;  /* 0x000a240001f97983 */ /* 0x002ea20000300800 */
[----:B------:R-:W-:-:S03]  /*4a090*/  IMAD.WIDE R164, R0, 0x4, R4 ;  /* 0x0000000400a47825 */ /* 0x000fc600078e0204 */
[----:B------:R-:W2:Y:S01]  /*4a0a0*/  LDL.LU R0, [R1+0xc40] ;  /* 0x000c400001007983 */ /* 0x000ea20000300800 */
[----:B------:R-:W-:Y:S02]  /*4a0b0*/  ISETP.LT.AND P1, PT, R99, c[0x0][0x178], !P1 ;  /* 0x00005e0063007a0c */ /* 0x000fe40004f21270 */
[----:B------:R-:W-:Y:S02]  /*4a0c0*/  ISETP.LT.AND P4, PT, R207, c[0x0][0x178], !P6 ;  /* 0x00005e00cf007a0c */ /* 0x000fe40007781270 */
[----:B------:R-:W-:Y:S02]  /*4a0d0*/  ISETP.LT.AND P5, PT, R138, c[0x0][0x178], !P6 ;  /* 0x00005e008a007a0c */ /* 0x000fe400077a1270 */
[----:B------:R-:W-:Y:S01]  /*4a0e0*/  IADD3 R170, R252, 0x4c, RZ ;  /* 0x0000004cfcaa7810 */ /* 0x000fe20007ffe0ff */
[----:B------:R-:W-:Y:S01]  /*4a0f0*/  IMAD.WIDE R166, R3, 0x4, R162 ;  /* 0x0000000403a67825 */ /* 0x000fe200078e02a2 */
[----:B------:R-:W-:Y:S02]  /*4a100*/  ISETP.LT.AND P0, PT, R139, c[0x0][0x178], !P6 ;  /* 0x00005e008b007a0c */ /* 0x000fe40007701270 */
[----:B------:R-:W-:-:S02]  /*4a110*/  ISETP.GE.AND P2, PT, R170, c[0x0][0x17c], PT ;  /* 0x00005f00aa007a0c */ /* 0x000fc40003f46270 */
[----:B------:R-:W-:Y:S01]  /*4a120*/  IADD3 R170, R252, 0x4b, RZ ;  /* 0x0000004bfcaa7810 */ /* 0x000fe20007ffe0ff */
[----:B------:R-:W-:Y:S01]  /*4a130*/  IMAD.WIDE R168, R3, 0x4, R160 ;  /* 0x0000000403a87825 */ /* 0x000fe200078e02a0 */
[----:B------:R1:W-:Y:S02]  /*4a140*/  @P1 STG.E [R164.64], R248 ;  /* 0x000000f8a4001986 */ /* 0x0003e4000c101904 */
[----:B------:R-:W-:Y:S02]  /*4a150*/  ISETP.GE.AND P3, PT, R170, c[0x0][0x17c], PT ;  /* 0x00005f00aa007a0c */ /* 0x000fe40003f66270 */
[----:B------:R-:W-:Y:S01]  /*4a160*/  ISETP.LT.AND P6, PT, R99, c[0x0][0x178], !P6 ;  /* 0x00005e0063007a0c */ /* 0x000fe200077c1270 */
[----:B-1----:R-:W4:Y:S01]  /*4a170*/  LDL.LU R248, [R1+0x454] ;  /* 0x0004540001f87983 */ /* 0x002f220000300800 */
[----:B------:R-:W-:-:S03]  /*4a180*/  IMAD.WIDE R164, R3, 0x4, R6 ;  /* 0x0000000403a47825 */ /* 0x000fc600078e0206 */
[----:B------:R-:W4:Y:S01]  /*4a190*/  LDL.LU R173, [R1+0xc80] ;  /* 0x000c800001ad7983 */ /* 0x000f220000300800 */
[----:B------:R-:W-:-:S03]  /*4a1a0*/  ISETP.LT.AND P1, PT, R138, c[0x0][0x178], !P3 ;  /* 0x00005e008a007a0c */ /* 0x000fc60005f21270 */
[----:B------:R-:W4:Y:S04]  /*4a1b0*/  LDL.LU R174, [R1+0xbc0] ;  /* 0x000bc00001ae7983 */ /* 0x000f280000300800 */
[----:B------:R-:W4:Y:S04]  /*4a1c0*/  LDL.LU R245, [R1+0xb80] ;  /* 0x000b800001f57983 */ /* 0x000f280000300800 */
[----:B--2---:R1:W-:Y:S04]  /*4a1d0*/  @P4 STG.E [R166.64], R0 ;  /* 0x00000000a6004986 */ /* 0x0043e8000c101904 */
[----:B------:R2:W-:Y:S01]  /*4a1e0*/  @P5 STG.E [R168.64], R171 ;  /* 0x000000aba8005986 */ /* 0x0005e2000c101904 */
[----:B------:R-:W-:-:S02]  /*4a1f0*/  ISETP.LT.AND P5, PT, R207, c[0x0][0x178], !P3 ;  /* 0x00005e00cf007a0c */ /* 0x000fc40005fa1270 */
[----:B------:R-:W-:Y:S01]  /*4a200*/  ISETP.LT.AND P4, PT, R139, c[0x0][0x178], !P3 ;  /* 0x00005e008b007a0c */ /* 0x000fe20005f81270 */
[----:B------:R3:W-:Y:S01]  /*4a210*/  @P0 STG.E [R164.64], R172 ;  /* 0x000000aca4000986 */ /* 0x0007e2000c101904 */
[C---:B-1----:R-:W-:Y:S02]  /*4a220*/  IADD3 R0, R3.reuse, c[0x0][0x198], RZ ;  /* 0x0000660003007a10 */ /* 0x042fe40007ffe0ff */
[----:B--2---:R-:W-:Y:S01]  /*4a230*/  IADD3 R168, R252, 0x4f, RZ ;  /* 0x0000004ffca87810 */ /* 0x004fe20007ffe0ff */
[----:B------:R-:W-:-:S03]  /*4a240*/  IMAD.WIDE R166, R3, 0x4, R4 ;  /* 0x0000000403a67825 */ /* 0x000fc600078e0204 */
[----:B------:R-:W-:Y:S01]  /*4a250*/  ISETP.GE.AND P0, PT, R168, c[0x0][0x17c], PT ;  /* 0x00005f00a8007a0c */ /* 0x000fe20003f06270 */
[C---:B------:R-:W-:Y:S01]  /*4a260*/  IMAD.WIDE R168, R0.reuse, 0x4, R162 ;  /* 0x0000000400a87825 */ /* 0x040fe200078e02a2 */
[----:B---3--:R1:W-:Y:S03]  /*4a270*/  @P6 STG.E [R166.64], R175 ;  /* 0x000000afa6006986 */ /* 0x0083e6000c101904 */
[C---:B------:R-:W-:Y:S01]  /*4a280*/  IMAD.WIDE R164, R0.reuse, 0x4, R160 ;  /* 0x0000000400a47825 */ /* 0x040fe200078e02a0 */
[----:B------:R2:W-:Y:S04]  /*4a290*/  @P5 STG.E [R168.64], R244 ;  /* 0x000000f4a8005986 */ /* 0x0005e8000c101904 */
[----:B----4-:R3:W-:Y:S01]  /*4a2a0*/  @P1 STG.E [R164.64], R250 ;  /* 0x000000faa4001986 */ /* 0x0107e2000c101904 */
[----:B-1----:R-:W-:-:S03]  /*4a2b0*/  IMAD.WIDE R166, R0, 0x4, R6 ;  /* 0x0000000400a67825 */ /* 0x002fc600078e0206 */
[----:B--2---:R-:W2:Y:S04]  /*4a2c0*/  LDL.LU R244, [R1+0x780] ;  /* 0x0007800001f47983 */ /* 0x004ea80000300800 */
[----:B---3--:R-:W3:Y:S04]  /*4a2d0*/  LDL.LU R250, [R1+0xc84] ;  /* 0x000c840001fa7983 */ /* 0x008ee80000300800 */
[----:B------:R1:W-:Y:S04]  /*4a2e0*/  @P4 STG.E [R166.64], R249 ;  /* 0x000000f9a6004986 */ /* 0x0003e8000c101904 */
[----:B------:R-:W4:Y:S04]  /*4a2f0*/  LDL.LU R175, [R1+0xbc4] ;  /* 0x000bc40001af7983 */ /* 0x000f280000300800 */
[----:B-1----:R-:W4:Y:S01]  /*4a300*/  LDL.LU R249, [R1+0xb84] ;  /* 0x000b840001f97983 */ /* 0x002f220000300800 */
[----:B------:R-:W-:-:S02]  /*4a310*/  ISETP.LT.AND P3, PT, R99, c[0x0][0x178], !P3 ;  /* 0x00005e0063007a0c */ /* 0x000fc40005f61270 */
[----:B------:R-:W-:Y:S02]  /*4a320*/  ISETP.LT.AND P6, PT, R207, c[0x0][0x178], !P2 ;  /* 0x00005e00cf007a0c */ /* 0x000fe400057c1270 */
[----:B------:R-:W-:Y:S02]  /*4a330*/  IADD3 R3, R0, c[0x0][0x198], RZ ;  /* 0x0000660000037a10 */ /* 0x000fe40007ffe0ff */
[----:B------:R-:W-:Y:S01]  /*4a340*/  ISETP.LT.AND P5, PT, R138, c[0x0][0x178], !P2 ;  /* 0x00005e008a007a0c */ /* 0x000fe200057a1270 */
[----:B------:R-:W-:Y:S01]  /*4a350*/  IMAD.WIDE R164, R0, 0x4, R4 ;  /* 0x0000000400a47825 */ /* 0x000fe200078e0204 */
[----:B------:R-:W-:-:S03]  /*4a360*/  ISETP.LT.AND P1, PT, R139, c[0x0][0x178], !P2 ;  /* 0x00005e008b007a0c */ /* 0x000fc60005721270 */
[C---:B------:R-:W-:Y:S01]  /*4a370*/  IMAD.WIDE R166, R3.reuse, 0x4, R162 ;  /* 0x0000000403a67825 */ /* 0x040fe200078e02a2 */
[----:B------:R-:W-:Y:S01]  /*4a380*/  IADD3 R170, R252, 0x4d, RZ ;  /* 0x0000004dfcaa7810 */ /* 0x000fe20007ffe0ff */
[----:B------:R1:W-:Y:S02]  /*4a390*/  @P3 STG.E [R164.64], R248 ;  /* 0x000000f8a4003986 */ /* 0x0003e4000c101904 */
[----:B------:R-:W-:Y:S01]  /*4a3a0*/  IMAD.WIDE R168, R3, 0x4, R160 ;  /* 0x0000000403a87825 */ /* 0x000fe200078e02a0 */
[----:B------:R-:W-:Y:S01]  /*4a3b0*/  ISETP.GE.AND P4, PT, R170, c[0x0][0x17c], PT ;  /* 0x00005f00aa007a0c */ /* 0x000fe20003f86270 */
[----:B------:R1:W-:Y:S01]  /*4a3c0*/  @P6 STG.E [R166.64], R173 ;  /* 0x000000ada6006986 */ /* 0x0003e2000c101904 */
[----:B------:R-:W-:Y:S02]  /*4a3d0*/  IADD3 R170, R252, 0x4e, RZ ;  /* 0x0000004efcaa7810 */ /* 0x000fe40007ffe0ff */
[----:B------:R-:W-:Y:S01]  /*4a3e0*/  ISETP.LT.AND P2, PT, R99, c[0x0][0x178], !P2 ;  /* 0x00005e0063007a0c */ /* 0x000fe20005741270 */
[----:B-1----:R-:W4:Y:S01]  /*4a3f0*/  LDL.LU R248, [R1+0x784] ;  /* 0x0007840001f87983 */ /* 0x002f220000300800 */
[----:B------:R-:W-:-:S03]  /*4a400*/  IMAD.WIDE R166, R3, 0x4, R6 ;  /* 0x0000000403a67825 */ /* 0x000fc600078e0206 */
[----:B------:R1:W-:Y:S01]  /*4a410*/  @P5 STG.E [R168.64], R174 ;  /* 0x000000aea8005986 */ /* 0x0003e2000c101904 */
[----:B------:R-:W-:-:S03]  /*4a420*/  ISETP.LT.AND P6, PT, R207, c[0x0][0x178], !P4 ;  /* 0x00005e00cf007a0c */ /* 0x000fc600067c1270 */
[----:B------:R1:W-:Y:S01]  /*4a430*/  @P1 STG.E [R166.64], R245 ;  /* 0x000000f5a6001986 */ /* 0x0003e2000c101904 */
[----:B------:R-:W-:Y:S02]  /*4a440*/  ISETP.GE.AND P1, PT, R170, c[0x0][0x17c], PT ;  /* 0x00005f00aa007a0c */ /* 0x000fe40003f26270 */
[----:B------:R-:W-:Y:S01]  /*4a450*/  ISETP.LT.AND P3, PT, R138, c[0x0][0x178], !P4 ;  /* 0x00005e008a007a0c */ /* 0x000fe20006761270 */
[----:B------:R-:W4:Y:S01]  /*4a460*/  LDL.LU R171, [R1+0xc60] ;  /* 0x000c600001ab7983 */ /* 0x000f220000300800 */
[----:B------:R-:W-:-:S03]  /*4a470*/  ISETP.LT.AND P5, PT, R139, c[0x0][0x178], !P4 ;  /* 0x00005e008b007a0c */ /* 0x000fc600067a1270 */
[----:B------:R-:W4:Y:S01]  /*4a480*/  LDL.LU R170, [R1+0xca0] ;  /* 0x000ca00001aa7983 */ /* 0x000f220000300800 */
[C---:B------:R-:W-:Y:S01]  /*4a490*/  IADD3 R0, R3.reuse, c[0x0][0x198], RZ ;  /* 0x0000660003007a10 */ /* 0x040fe20007ffe0ff */
[----:B------:R-:W-:Y:S02]  /*4a4a0*/  IMAD.WIDE R164, R3, 0x4, R4 ;  /* 0x0000000403a47825 */ /* 0x000fe400078e0204 */
[----:B------:R-:W4:Y:S02]  /*4a4b0*/  LDL.LU R173, [R1+0xbb0] ;  /* 0x000bb00001ad7983 */ /* 0x000f240000300800 */
[C---:B-1----:R-:W-:Y:S02]  /*4a4c0*/  IMAD.WIDE R168, R0.reuse, 0x4, R162 ;  /* 0x0000000400a87825 */ /* 0x042fe400078e02a2 */
[----:B------:R-:W4:Y:S02]  /*4a4d0*/  LDL.LU R245, [R1+0xae0] ;  /* 0x000ae00001f57983 */ /* 0x000f240000300800 */
[----:B------:R-:W-:-:S02]  /*4a4e0*/  IMAD.WIDE R166, R0, 0x4, R160 ;  /* 0x0000000400a67825 */ /* 0x000fc400078e02a0 */
[----:B--2---:R1:W-:Y:S04]  /*4a4f0*/  @P2 STG.E [R164.64], R244 ;  /* 0x000000f4a4002986 */ /* 0x0043e8000c101904 */
[----:B---3--:R2:W-:Y:S01]  /*4a500*/  @P6 STG.E [R168.64], R250 ;  /* 0x000000faa8006986 */ /* 0x0085e2000c101904 */
[----:B-1----:R-:W-:-:S03]  /*4a510*/  IMAD.WIDE R164, R0, 0x4, R6 ;  /* 0x0000000400a47825 */ /* 0x002fc600078e0206 */
[----:B------:R-:W3:Y:S04]  /*4a520*/  LDL.LU R244, [R1+0xca4] ;  /* 0x000ca40001f47983 */ /* 0x000ee80000300800 */
[----:B----4-:R-:W-:Y:S04]  /*4a530*/  @P3 STG.E [R166.64], R175 ;  /* 0x000000afa6003986 */ /* 0x010fe8000c101904 */
[----:B--2---:R-:W2:Y:S04]  /*4a540*/  LDL.LU R250, [R1+0xc64] ;  /* 0x000c640001fa7983 */ /* 0x004ea80000300800 */
[----:B------:R1:W-:Y:S04]  /*4a550*/  @P5 STG.E [R164.64], R249 ;  /* 0x000000f9a4005986 */ /* 0x0003e8000c101904 */
[----:B-1----:R-:W4:Y:S01]  /*4a560*/  LDL.LU R249, [R1+0xbb4] ;  /* 0x000bb40001f97983 */ /* 0x002f220000300800 */
[----:B------:R-:W-:Y:S01]  /*4a570*/  ISETP.LT.AND P4, PT, R99, c[0x0][0x178], !P4 ;  /* 0x00005e0063007a0c */ /* 0x000fe20006781270 */
[----:B------:R-:W-:Y:S01]  /*4a580*/  IMAD.WIDE R168, R0, 0x4, R4 ;  /* 0x0000000400a87825 */ /* 0x000fe200078e0204 */
[----:B------:R-:W-:-:S02]  /*4a590*/  ISETP.LT.AND P2, PT, R207, c[0x0][0x178], !P1 ;  /* 0x00005e00cf007a0c */ /* 0x000fc40004f41270 */
[----:B------:R-:W-:Y:S02]  /*4a5a0*/  ISETP.LT.AND P3, PT, R138, c[0x0][0x178], !P1 ;  /* 0x00005e008a007a0c */ /* 0x000fe40004f61270 */
[----:B------:R-:W-:-:S07]  /*4a5b0*/  IADD3 R3, R0, c[0x0][0x198], RZ ;  /* 0x0000660000037a10 */ /* 0x000fce0007ffe0ff */
[----:B------:R1:W-:Y:S01]  /*4a5c0*/  @P4 STG.E [R168.64], R248 ;  /* 0x000000f8a8004986 */ /* 0x0003e2000c101904 */
[----:B------:R-:W-:Y:S01]  /*4a5d0*/  ISETP.LT.AND P4, PT, R139, c[0x0][0x178], !P1 ;  /* 0x00005e008b007a0c */ /* 0x000fe20004f81270 */
[----:B------:R-:W-:Y:S01]  /*4a5e0*/  IMAD.WIDE R164, R3, 0x4, R162 ;  /* 0x0000000403a47825 */ /* 0x000fe200078e02a2 */
[----:B------:R-:W-:-:S03]  /*4a5f0*/  ISETP.LT.AND P1, PT, R99, c[0x0][0x178], !P1 ;  /* 0x00005e0063007a0c */ /* 0x000fc60004f21270 */
[----:B------:R-:W-:Y:S01]  /*4a600*/  IMAD.WIDE R166, R3, 0x4, R160 ;  /* 0x0000000403a67825 */ /* 0x000fe200078e02a0 */
[----:B-1----:R-:W4:Y:S04]  /*4a610*/  LDL.LU R248, [R1+0xae4] ;  /* 0x000ae40001f87983 */ /* 0x002f280000300800 */
[----:B------:R-:W4:Y:S04]  /*4a620*/  LDL.LU R172, [R1+0x568] ;  /* 0x0005680001ac7983 */ /* 0x000f280000300800 */
[----:B------:R-:W4:Y:S01]  /*4a630*/  LDL.LU R174, [R1+0x148] ;  /* 0x0001480001ae7983 */ /* 0x000f220000300800 */
[----:B------:R-:W-:-:S03]  /*4a640*/  ISETP.LT.AND P6, PT, R207, c[0x0][0x178], !P0 ;  /* 0x00005e00cf007a0c */ /* 0x000fc600047c1270 */
[----:B------:R-:W4:Y:S01]  /*4a650*/  LDL.LU R175, [R1+0x48] ;  /* 0x0000480001af7983 */ /* 0x000f220000300800 */
[----:B------:R-:W-:-:S03]  /*4a660*/  ISETP.LT.AND P5, PT, R138, c[0x0][0x178], !P0 ;  /* 0x00005e008a007a0c */ /* 0x000fc600047a1270 */
[----:B------:R1:W-:Y:S01]  /*4a670*/  @P2 STG.E [R164.64], R170 ;  /* 0x000000aaa4002986 */ /* 0x0003e2000c101904 */
[----:B------:R-:W-:Y:S02]  /*4a680*/  IADD3 R168, R252, 0x50, RZ ;  /* 0x00000050fca87810 */ /* 0x000fe40007ffe0ff */
[----:B------:R-:W-:Y:S01]  /*4a690*/  IADD3 R0, R3, c[0x0][0x198], RZ ;  /* 0x0000660003007a10 */ /* 0x000fe20007ffe0ff */
[----:B------:R1:W-:Y:S01]  /*4a6a0*/  @P3 STG.E [R166.64], R171 ;  /* 0x000000aba6003986 */ /* 0x0003e2000c101904 */
[----:B------:R-:W-:Y:S02]  /*4a6b0*/  ISETP.LT.AND P3, PT, R139, c[0x0][0x178], !P0 ;  /* 0x00005e008b007a0c */ /* 0x000fe40004761270 */
[----:B------:R-:W-:Y:S01]  /*4a6c0*/  ISETP.GE.AND P2, PT, R168, c[0x0][0x17c], PT ;  /* 0x00005f00a8007a0c */ /* 0x000fe20003f46270 */
[----:B------:R-:W-:-:S04]  /*4a6d0*/  IMAD.WIDE R168, R0, 0x4, R162 ;  /* 0x0000000400a87825 */ /* 0x000fc800078e02a2 */
[----:B-1----:R-:W-:-:S04]  /*4a6e0*/  IMAD.WIDE R164, R3, 0x4, R6 ;  /* 0x0000000403a47825 */ /* 0x002fc800078e0206 */
[----:B------:R-:W-:Y:S01]  /*4a6f0*/  IMAD.WIDE R166, R3, 0x4, R4 ;  /* 0x0000000403a67825 */ /* 0x000fe200078e0204 */
[----:B------:R1:W-:Y:S03]  /*4a700*/  @P4 STG.E [R164.64], R173 ;  /* 0x000000ada4004986 */ /* 0x0003e6000c101904 */
[C---:B------:R-:W-:Y:S01]  /*4a710*/  IMAD.WIDE R170, R0.reuse, 0x4, R160 ;  /* 0x0000000400aa7825 */ /* 0x040fe200078e02a0 */
[----:B------:R1:W-:Y:S03]  /*4a720*/  @P1 STG.E [R166.64], R245 ;  /* 0x000000f5a6001986 */ /* 0x0003e6000c101904 */
[----:B-1----:R-:W-:Y:S01]  /*4a730*/  IMAD.WIDE R164, R0, 0x4, R6 ;  /* 0x0000000400a47825 */ /* 0x002fe200078e0206 */
[----:B------:R-:W4:Y:S04]  /*4a740*/  LDL.LU R245, [R1+0x8] ;  /* 0x0000080001f57983 */ /* 0x000f280000300800 */
[----:B---3--:R1:W-:Y:S04]  /*4a750*/  @P6 STG.E [R168.64], R244 ;  /* 0x000000f4a8006986 */ /* 0x0083e8000c101904 */
[----:B--2---:R2:W-:Y:S04]  /*4a760*/  @P5 STG.E [R170.64], R250 ;  /* 0x000000faaa005986 */ /* 0x0045e8000c101904 */
[----:B-1----:R-:W3:Y:S04]  /*4a770*/  LDL.LU R244, [R1+0x56c] ;  /* 0x00056c0001f47983 */ /* 0x002ee80000300800 */
[----:B--2---:R-:W2:Y:S04]  /*4a780*/  LDL.LU R250, [R1+0x14c] ;  /* 0x00014c0001fa7983 */ /* 0x004ea80000300800 */
[----:B----4-:R1:W-:Y:S04]  /*4a790*/  @P3 STG.E [R164.64], R249 ;  /* 0x000000f9a4003986 */ /* 0x0103e8000c101904 */
[----:B-1----:R-:W4:Y:S01]  /*4a7a0*/  LDL.LU R249, [R1+0x4c] ;  /* 0x00004c0001f97983 */ /* 0x002f220000300800 */
[----:B------:R-:W-:-:S02]  /*4a7b0*/  ISETP.LT.AND P1, PT, R99, c[0x0][0x178], !P0 ;  /* 0x00005e0063007a0c */ /* 0x000fc40004721270 */
[----:B------:R-:W-:Y:S02]  /*4a7c0*/  ISETP.LT.AND P6, PT, R207, c[0x0][0x178], !P2 ;  /* 0x00005e00cf007a0c */ /* 0x000fe400057c1270 */
[----:B------:R-:W-:Y:S02]  /*4a7d0*/  ISETP.LT.AND P5, PT, R138, c[0x0][0x178], !P2 ;  /* 0x00005e008a007a0c */ /* 0x000fe400057a1270 */
[----:B------:R-:W-:Y:S02]  /*4a7e0*/  ISETP.LT.AND P4, PT, R139, c[0x0][0x178], !P2 ;  /* 0x00005e008b007a0c */ /* 0x000fe40005781270 */
[----:B------:R-:W-:Y:S02]  /*4a7f0*/  IADD3 R166, R252, 0x52, RZ ;  /* 0x00000052fca67810 */ /* 0x000fe40007ffe0ff */
[----:B------:R-:W-:Y:S02]  /*4a800*/  IADD3 R3, R0, c[0x0][0x198], RZ ;  /* 0x0000660000037a10 */ /* 0x000fe40007ffe0ff */
[----:B------:R-:W-:Y:S01]  /*4a810*/  IADD3 R168, R252, 0x51, RZ ;  /* 0x00000051fca87810 */ /* 0x000fe20007ffe0ff */
[----:B------:R-:W-:Y:S01]  /*4a820*/  IMAD.WIDE R164, R0, 0x4, R4 ;  /* 0x0000000400a47825 */ /* 0x000fe200078e0204 */
[----:B------:R-:W-:-:S02]  /*4a830*/  ISETP.GE.AND P0, PT, R166, c[0x0][0x17c], PT ;  /* 0x00005f00a6007a0c */ /* 0x000fc40003f06270 */
[----:B------:R-:W-:Y:S01]  /*4a840*/  ISETP.GE.AND P3, PT, R168, c[0x0][0x17c], PT ;  /* 0x00005f00a8007a0c */ /* 0x000fe20003f66270 */
[C---:B------:R-:W-:Y:S01]  /*4a850*/  IMAD.WIDE R166, R3.reuse, 0x4, R162 ;  /* 0x0000000403a67825 */ /* 0x040fe200078e02a2 */
[----:B------:R1:W-:Y:S03]  /*4a860*/  @P1 STG.E [R164.64], R248 ;  /* 0x000000f8a4001986 */ /* 0x0003e6000c101904 */
[C---:B------:R-:W-:Y:S01]  /*4a870*/  IMAD.WIDE R168, R3.reuse, 0x4, R160 ;  /* 0x0000000403a87825 */ /* 0x040fe200078e02a0 */
[----:B------:R-:W-:Y:S03]  /*4a880*/  @P6 STG.E [R166.64], R172 ;  /* 0x000000aca6006986 */ /* 0x000fe6000c101904 */
[----:B------:R-:W-:Y:S01]  /*4a890*/  IMAD.WIDE R170, R3, 0x4, R6 ;  /* 0x0000000403aa7825 */ /* 0x000fe200078e0206 */
[----:B------:R-:W-:Y:S01]  /*4a8a0*/  @P5 STG.E [R168.64], R174 ;  /* 0x000000aea8005986 */ /* 0x000fe2000c101904 */
[----:B------:R-:W-:-:S03]  /*4a8b0*/  ISETP.LT.AND P2, PT, R99, c[0x0][0x178], !P2 ;  /* 0x00005e0063007a0c */ /* 0x000fc60005741270 */
[----:B-1----:R-:W4:Y:S01]  /*4a8c0*/  LDL.LU R248, [R1+0xc] ;  /* 0x00000c0001f87983 */ /* 0x002f220000300800 */
[----:B------:R-:W-:-:S03]  /*4a8d0*/  IMAD.WIDE R164, R3, 0x4, R4 ;  /* 0x0000000403a47825 */ /* 0x000fc600078e0204 */
[----:B------:R-:W4:Y:S04]  /*4a8e0*/  LDL.LU R173, [R1+0x88] ;  /* 0x0000880001ad7983 */ /* 0x000f280000300800 */
[----:B------:R1:W-:Y:S01]  /*4a8f0*/  @P4 STG.E [R170.64], R175 ;  /* 0x000000afaa004986 */ /* 0x0003e2000c101904 */
[----:B------:R-:W-:Y:S02]  /*4a900*/  ISETP.LT.AND P4, PT, R207, c[0x0][0x178], !P3 ;  /* 0x00005e00cf007a0c */ /* 0x000fe40005f81270 */
[----:B------:R-:W-:Y:S02]  /*4a910*/  ISETP.LT.AND P6, PT, R138, c[0x0][0x178], !P3 ;  /* 0x00005e008a007a0c */ /* 0x000fe40005fc1270 */
[----:B------:R-:W-:Y:S01]  /*4a920*/  ISETP.LT.AND P1, PT, R99, c[0x0][0x178], !P3 ;  /* 0x00005e0063007a0c */ /* 0x000fe20005f21270 */
[----:B-1----:R-:W4:Y:S01]  /*4a930*/  LDL.LU R171, [R1+0x308] ;  /* 0x0003080001ab7983 */ /* 0x002f220000300800 */
[----:B------:R-:W-:-:S03]  /*4a940*/  IADD3 R170, R3, c[0x0][0x198], RZ ;  /* 0x0000660003aa7a10 */ /* 0x000fc60007ffe0ff */
[----:B------:R-:W4:Y:S01]  /*4a950*/  LDL.LU R3, [R1+0x5a8] ;  /* 0x0005a80001037983 */ /* 0x000f220000300800 */
[----:B------:R-:W-:Y:S01]  /*4a960*/  ISETP.LT.AND P3, PT, R139, c[0x0][0x178], !P3 ;  /* 0x00005e008b007a0c */ /* 0x000fe20005f61270 */
[C---:B------:R-:W-:Y:S02]  /*4a970*/  IMAD.WIDE R166, R170.reuse, 0x4, R162 ;  /* 0x00000004aaa67825 */ /* 0x040fe400078e02a2 */
[----:B------:R-:W4:Y:S02]  /*4a980*/  LDL.LU R175, [R1+0x28] ;  /* 0x0000280001af7983 */ /* 0x000f240000300800 */
[C---:B------:R-:W-:Y:S02]  /*4a990*/  IMAD.WIDE R168, R170.reuse, 0x4, R160 ;  /* 0x00000004aaa87825 */ /* 0x040fe400078e02a0 */
[----:B------:R1:W-:Y:S02]  /*4a9a0*/  @P2 STG.E [R164.64], R245 ;  /* 0x000000f5a4002986 */ /* 0x0003e4000c101904 */
[----:B-1----:R-:W-:-:S02]  /*4a9b0*/  IMAD.WIDE R164, R170, 0x4, R6 ;  /* 0x00000004aaa47825 */ /* 0x002fc400078e0206 */
[----:B---3--:R1:W-:Y:S04]  /*4a9c0*/  @P4 STG.E [R166.64], R244 ;  /* 0x000000f4a6004986 */ /* 0x0083e8000c101904 */
[----:B--2---:R2:W-:Y:S04]  /*4a9d0*/  @P6 STG.E [R168.64], R250 ;  /* 0x000000faa8006986 */ /* 0x0045e8000c101904 */
[----:B-1----:R-:W3:Y:S04]  /*4a9e0*/  LDL.LU R244, [R1+0x5ac] ;  /* 0x0005ac0001f47983 */ /* 0x002ee80000300800 */
[----:B--2---:R-:W2:Y:S04]  /*4a9f0*/  LDL.LU R250, [R1+0x30c] ;  /* 0x00030c0001fa7983 */ /* 0x004ea80000300800 */
[----:B----4-:R1:W-:Y:S04]  /*4aa00*/  @P3 STG.E [R164.64], R249 ;  /* 0x000000f9a4003986 */ /* 0x0103e8000c101904 */
[----:B-1----:R-:W4:Y:S01]  /*4aa10*/  LDL.LU R249, [R1+0x8c] ;  /* 0x00008c0001f97983 */ /* 0x002f220000300800 */
[----:B------:R-:W-:-:S02]  /*4aa20*/  IADD3 R0, R252, 0x53, RZ ;  /* 0x00000053fc007810 */ /* 0x000fc40007ffe0ff */
[----:B------:R-:W-:Y:S01]  /*4aa30*/  ISETP.LT.AND P5, PT, R207, c[0x0][0x178], !P0 ;  /* 0x00005e00cf007a0c */ /* 0x000fe200047a1270 */
[----:B------:R-:W-:Y:S01]  /*4aa40*/  IMAD.WIDE R166, R170, 0x4, R4 ;  /* 0x00000004aaa67825 */ /* 0x000fe200078e0204 */
[----:B------:R-:W-:Y:S01]  /*4aa50*/  ISETP.GE.AND P2, PT, R0, c[0x0][0x17c], PT ;  /* 0x00005f0000007a0c */ /* 0x000fe20003f46270 */
[----:B------:R-:W4:Y:S01]  /*4aa60*/  LDL.LU R245, [R1+0x2c] ;  /* 0x00002c0001f57983 */ /* 0x000f220000300800 */
[----:B------:R-:W-:Y:S02]  /*4aa70*/  IADD3 R0, R170, c[0x0][0x198], RZ ;  /* 0x00006600aa007a10 */ /* 0x000fe40007ffe0ff */
[----:B------:R-:W-:Y:S02]  /*4aa80*/  ISETP.LT.AND P6, PT, R138, c[0x0][0x178], !P0 ;  /* 0x00005e008a007a0c */ /* 0x000fe400047c1270 */
[----:B------:R-:W-:Y:S01]  /*4aa90*/  ISETP.LT.AND P4, PT, R139, c[0x0][0x178], !P0 ;  /* 0x00005e008b007a0c */ /* 0x000fe20004781270 */
[----:B------:R-:W-:Y:S01]  /*4aaa0*/  IMAD.WIDE R168, R0, 0x4, R162 ;  /* 0x0000000400a87825 */ /* 0x000fe200078e02a2 */
[----:B------:R-:W-:-:S03]  /*4aab0*/  ISETP.LT.AND P3, PT, R207, c[0x0][0x178], !P2 ;  /* 0x00005e00cf007a0c */ /* 0x000fc60005761270 */
[C---:B------:R-:W-:Y:S01]  /*4aac0*/  IMAD.WIDE R164, R0.reuse, 0x4, R6 ;  /* 0x0000000400a47825 */ /* 0x040fe200078e0206 */
[----:B------:R1:W-:Y:S01]  /*4aad0*/  @P1 STG.E [R166.64], R248 ;  /* 0x000000f8a6001986 */ /* 0x0003e2000c101904 */
[----:B------:R-:W-:Y:S02]  /*4aae0*/  ISETP.LT.AND P1, PT, R99, c[0x0][0x178], !P0 ;  /* 0x00005e0063007a0c */ /* 0x000fe40004721270 */
[----:B-1----:R-:W-:Y:S01]  /*4aaf0*/  IMAD.WIDE R166, R0, 0x4, R160 ;  /* 0x0000000400a67825 */ /* 0x002fe200078e02a0 */
[----:B------:R-:W4:Y:S01]  /*4ab00*/  LDL.LU R248, [R1+0x8a8] ;  /* 0x0008a80001f87983 */ /* 0x000f220000300800 */
[----:B------:R-:W-:-:S03]  /*4ab10*/  IADD3 R170, R252, 0x54, RZ ;  /* 0x00000054fcaa7810 */ /* 0x000fc60007ffe0ff */
[----:B------:R-:W4:Y:S04]  /*4ab20*/  LDL.LU R172, [R1+0x238] ;  /* 0x0002380001ac7983 */ /* 0x000f280000300800 */
[----:B------:R-:W4:Y:S04]  /*4ab30*/  LDL.LU R174, [R1+0x68] ;  /* 0x0000680001ae7983 */ /* 0x000f280000300800 */
[----:B------:R1:W-:Y:S01]  /*4ab40*/  @P5 STG.E [R168.64], R3 ;  /* 0x00000003a8005986 */ /* 0x0003e2000c101904 */
[----:B------:R-:W-:-:S03]  /*4ab50*/  ISETP.LT.AND P5, PT, R138, c[0x0][0x178], !P2 ;  /* 0x00005e008a007a0c */ /* 0x000fc600057a1270 */
[----:B------:R-:W-:Y:S01]  /*4ab60*/  @P6 STG.E [R166.64], R171 ;  /* 0x000000aba6006986 */ /* 0x000fe2000c101904 */
[----:B------:R-:W-:Y:S02]  /*4ab70*/  ISETP.LT.AND P6, PT, R139, c[0x0][0x178], !P2 ;  /* 0x00005e008b007a0c */ /* 0x000fe400057c1270 */
[----:B-1----:R-:W-:Y:S01]  /*4ab80*/  IADD3 R3, R252, 0x56, RZ ;  /* 0x00000056fc037810 */ /* 0x002fe20007ffe0ff */
[----:B------:R1:W-:Y:S03]  /*4ab90*/  @P4 STG.E [R164.64], R173 ;  /* 0x000000ada4004986 */ /* 0x0003e6000c101904 */
[----:B------:R-:W-:Y:S02]  /*4aba0*/  ISETP.GE.AND P0, PT, R3, c[0x0][0x17c], PT ;  /* 0x00005f0003007a0c */ /* 0x000fe40003f06270 */
[C---:B------:R-:W-:Y:S01]  /*4abb0*/  IADD3 R3, R0.reuse, c[0x0][0x198], RZ ;  /* 0x0000660000037a10 */ /* 0x040fe20007ffe0ff */
[----:B-1----:R-:W-:-:S04]  /*4abc0*/  IMAD.WIDE R164, R0, 0x4, R4 ;  /* 0x0000000400a47825 */ /* 0x002fc800078e0204 */
[C---:B------:R-:W-:Y:S01]  /*4abd0*/  IMAD.WIDE R166, R3.reuse, 0x4, R162 ;  /* 0x0000000403a67825 */ /* 0x040fe200078e02a2 */
[----:B------:R1:W-:Y:S03]  /*4abe0*/  @P1 STG.E [R164.64], R175 ;  /* 0x000000afa4001986 */ /* 0x0003e6000c101904 */
[C---:B------:R-:W-:Y:S01]  /*4abf0*/  IMAD.WIDE R168, R3.reuse, 0x4, R160 ;  /* 0x0000000403a87825 */ /* 0x040fe200078e02a0 */
[----:B------:R-:W-:Y:S02]  /*4ac00*/  ISETP.GE.AND P4, PT, R170, c[0x0][0x17c], PT ;  /* 0x00005f00aa007a0c */ /* 0x000fe40003f86270 */
[C---:B------:R-:W-:Y:S01]  /*4ac10*/  IADD3 R0, R3.reuse, c[0x0][0x198], RZ ;  /* 0x0000660003007a10 */ /* 0x040fe20007ffe0ff */
[----:B-1----:R-:W-:-:S04]  /*4ac20*/  IMAD.WIDE R164, R3, 0x4, R6 ;  /* 0x0000000403a47825 */ /* 0x002fc800078e0206 */
[----:B------:R-:W-:Y:S01]  /*4ac30*/  IMAD.WIDE R170, R3, 0x4, R4 ;  /* 0x0000000403aa7825 */ /* 0x000fe200078e0204 */
        /* <DEDUP_REMOVED lines=11> */
[----:B------:R-:W-:Y:S02]  /*4acf0*/  IADD3 R166, R252, 0x55, RZ ;  /* 0x00000055fca67810 */ /* 0x000fe40007ffe0ff */
[----:B------:R-:W-:Y:S01]  /*4ad00*/  ISETP.LT.AND P1, PT, R139, c[0x0][0x178], !P4 ;  /* 0x00005e008b007a0c */ /* 0x000fe20006721270 */
[----:B------:R-:W-:Y:S01]  /*4ad10*/  IMAD.WIDE R164, R0, 0x4, R162 ;  /* 0x0000000400a47825 */ /* 0x000fe200078e02a2 */
[----:B------:R-:W-:Y:S01]  /*4ad20*/  ISETP.GE.AND P6, PT, R166, c[0x0][0x17c], PT ;  /* 0x00005f00a6007a0c */ /* 0x000fe20003fc6270 */
[----:B------:R-:W3:Y:S01]  /*4ad30*/  LDL.LU R173, [R1+0x118] ;  /* 0x0001180001ad7983 */ /* 0x000ee20000300800 */
[----:B------:R-:W-:Y:S01]  /*4ad40*/  ISETP.LT.AND P4, PT, R99, c[0x0][0x178], !P4 ;  /* 0x00005e0063007a0c */ /* 0x000fe20006781270 */
[----:B------:R-:W-:-:S02]  /*4ad50*/  IMAD.WIDE R166, R0, 0x4, R160 ;  /* 0x0000000400a67825 */ /* 0x000fc400078e02a0 */
[----:B------:R1:W-:Y:S01]  /*4ad60*/  @P2 STG.E [R170.64], R245 ;  /* 0x000000f5aa002986 */ /* 0x0003e2000c101904 */
[----:B------:R-:W-:Y:S01]  /*4ad70*/  ISETP.LT.AND P2, PT, R207, c[0x0][0x178], !P6 ;  /* 0x00005e00cf007a0c */ /* 0x000fe20007741270 */
[C---:B------:R-:W-:Y:S02]  /*4ad80*/  IMAD.WIDE R168, R0.reuse, 0x4, R6 ;  /* 0x0000000400a87825 */ /* 0x040fe400078e0206 */
[----:B------:R1:W-:Y:S02]  /*4ad90*/  @P5 STG.E [R164.64], R248 ;  /* 0x000000f8a4005986 */ /* 0x0003e4000c101904 */
[C---:B-1----:R-:W-:Y:S02]  /*4ada0*/  IMAD.WIDE R170, R0.reuse, 0x4, R4 ;  /* 0x0000000400aa7825 */ /* 0x042fe400078e0204 */
[----:B------:R-:W4:Y:S04]  /*4adb0*/  LDL.LU R245, [R1+0xb6c] ;  /* 0x000b6c0001f57983 */ /* 0x000f280000300800 */
[----:B------:R-:W4:Y:S04]  /*4adc0*/  LDL.LU R248, [R1+0x1b48] ;  /* 0x001b480001f87983 */ /* 0x000f280000300800 */
[----:B--2---:R1:W-:Y:S04]  /*4add0*/  @P3 STG.E [R166.64], R3 ;  /* 0x00000003a6003986 */ /* 0x0043e8000c101904 */
[----:B------:R2:W-:Y:S01]  /*4ade0*/  @P1 STG.E [R168.64], R172 ;  /* 0x000000aca8001986 */ /* 0x0005e2000c101904 */
[----:B-1----:R-:W-:-:S02]  /*4adf0*/  IADD3 R3, R0, c[0x0][0x198], RZ ;  /* 0x0000660000037a10 */ /* 0x002fc40007ffe0ff */
[----:B------:R-:W-:-:S03]  /*4ae00*/  IADD3 R0, R252, 0x57, RZ ;  /* 0x00000057fc007810 */ /* 0x000fc60007ffe0ff */
[C---:B--2---:R-:W-:Y:S01]  /*4ae10*/  IMAD.WIDE R168, R3.reuse, 0x4, R162 ;  /* 0x0000000403a87825 */ /* 0x044fe200078e02a2 */
[----:B------:R1:W-:Y:S01]  /*4ae20*/  @P4 STG.E [R170.64], R174 ;  /* 0x000000aeaa004986 */ /* 0x0003e2000c101904 */
[----:B------:R-:W-:Y:S02]  /*4ae30*/  ISETP.GE.AND P1, PT, R0, c[0x0][0x17c], PT ;  /* 0x00005f0000007a0c */ /* 0x000fe40003f26270 */
[C---:B------:R-:W-:Y:S01]  /*4ae40*/  IMAD.WIDE R164, R3.reuse, 0x4, R160 ;  /* 0x0000000403a47825 */ /* 0x040fe200078e02a0 */
[----:B---3--:R2:W-:Y:S01]  /*4ae50*/  @P2 STG.E [R168.64], R244 ;  /* 0x000000f4a8002986 */ /* 0x0085e2000c101904 */
[C---:B------:R-:W-:Y:S02]  /*4ae60*/  IADD3 R0, R3.reuse, c[0x0][0x198], RZ ;  /* 0x0000660003007a10 */ /* 0x040fe40007ffe0ff */
[C---:B------:R-:W-:Y:S01]  /*4ae70*/  IMAD.WIDE R166, R3.reuse, 0x4, R6 ;  /* 0x0000000403a67825 */ /* 0x040fe200078e0206 */
[----:B-1----:R-:W3:Y:S04]  /*4ae80*/  LDL.LU R170, [R1+0x6a8] ;  /* 0x0006a80001aa7983 */ /* 0x002ee80000300800 */
[----:B------:R-:W3:Y:S01]  /*4ae90*/  LDL.LU R171, [R1+0x318] ;  /* 0x0003180001ab7983 */ /* 0x000ee20000300800 */
[----:B--2---:R-:W-:-:S03]  /*4aea0*/  IMAD.WIDE R168, R3, 0x4, R4 ;  /* 0x0000000403a87825 */ /* 0x004fc600078e0204 */
[----:B------:R-:W2:Y:S04]  /*4aeb0*/  LDL.LU R244, [R1+0x6ac] ;  /* 0x0006ac0001f47983 */ /* 0x000ea80000300800 */
[----:B------:R-:W2:Y:S01]  /*4aec0*/  LDL.LU R3, [R1+0xb68] ;  /* 0x000b680001037983 */ /* 0x000ea20000300800 */
[----:B------:R-:W-:Y:S02]  /*4aed0*/  ISETP.LT.AND P4, PT, R138, c[0x0][0x178], !P6 ;  /* 0x00005e008a007a0c */ /* 0x000fe40007781270 */
[----:B------:R-:W-:Y:S02]  /*4aee0*/  ISETP.LT.AND P3, PT, R139, c[0x0][0x178], !P6 ;  /* 0x00005e008b007a0c */ /* 0x000fe40007761270 */
[----:B------:R-:W-:-:S09]  /*4aef0*/  ISETP.LT.AND P6, PT, R99, c[0x0][0x178], !P6 ;  /* 0x00005e0063007a0c */ /* 0x000fd200077c1270 */
[----:B------:R-:W-:Y:S04]  /*4af00*/  @P4 STG.E [R164.64], R175 ;  /* 0x000000afa4004986 */ /* 0x000fe8000c101904 */
[----:B------:R1:W-:Y:S04]  /*4af10*/  @P3 STG.E [R166.64], R250 ;  /* 0x000000faa6003986 */ /* 0x0003e8000c101904 */
[----:B----4-:R4:W-:Y:S04]  /*4af20*/  @P6 STG.E [R168.64], R249 ;  /* 0x000000f9a8006986 */ /* 0x0109e8000c101904 */
[----:B-1----:R-:W3:Y:S04]  /*4af30*/  LDL.LU R250, [R1+0x31c] ;  /* 0x00031c0001fa7983 */ /* 0x002ee80000300800 */
[----:B----4-:R-:W4:Y:S01]  /*4af40*/  LDL.LU R249, [R1+0x11c] ;  /* 0x00011c0001f97983 */ /* 0x010f220000300800 */
[----:B------:R-:W-:Y:S01]  /*4af50*/  ISETP.LT.AND P5, PT, R207, c[0x0][0x178], !P0 ;  /* 0x00005e00cf007a0c */ /* 0x000fe200047a1270 */
[----:B------:R-:W-:Y:S01]  /*4af60*/  IMAD.WIDE R164, R0, 0x4, R162 ;  /* 0x0000000400a47825 */ /* 0x000fe200078e02a2 */
[----:B------:R-:W-:Y:S01]  /*4af70*/  ISETP.LT.AND P3, PT, R138, c[0x0][0x178], !P0 ;  /* 0x00005e008a007a0c */ /* 0x000fe20004761270 */
[----:B------:R-:W4:Y:S01]  /*4af80*/  LDL.LU R172, [R1+0xb98] ;  /* 0x000b980001ac7983 */ /* 0x000f220000300800 */
[----:B------:R-:W-:-:S02]  /*4af90*/  ISETP.LT.AND P4, PT, R139, c[0x0][0x178], !P0 ;  /* 0x00005e008b007a0c */ /* 0x000fc40004781270 */
[----:B------:R-:W-:Y:S01]  /*4afa0*/  IADD3 R168, R252, 0x58, RZ ;  /* 0x00000058fca87810 */ /* 0x000fe20007ffe0ff */
[----:B------:R-:W-:Y:S01]  /*4afb0*/  IMAD.WIDE R166, R0, 0x4, R160 ;  /* 0x0000000400a67825 */ /* 0x000fe200078e02a0 */
[----:B------:R-:W-:Y:S01]  /*4afc0*/  ISETP.LT.AND P6, PT, R207, c[0x0][0x178], !P1 ;  /* 0x00005e00cf007a0c */ /* 0x000fe20004fc1270 */
[----:B------:R-:W4:Y:S01]  /*4afd0*/  LDL.LU R174, [R1+0xb78] ;  /* 0x000b780001ae7983 */ /* 0x000f220000300800 */
[----:B------:R-:W-:Y:S01]  /*4afe0*/  ISETP.GE.AND P2, PT, R168, c[0x0][0x17c], PT ;  /* 0x00005f00a8007a0c */ /* 0x000fe20003f46270 */
[----:B------:R-:W-:Y:S02]  /*4aff0*/  IMAD.WIDE R168, R0, 0x4, R4 ;  /* 0x0000000400a87825 */ /* 0x000fe400078e0204 */
[----:B------:R-:W4:Y:S04]  /*4b000*/  LDL.LU R175, [R1+0x648] ;  /* 0x0006480001af7983 */ /* 0x000f280000300800 */
[----:B--2---:R1:W-:Y:S01]  /*4b010*/  @P5 STG.E [R164.64], R3 ;  /* 0x00000003a4005986 */ /* 0x0043e2000c101904 */
[----:B------:R-:W-:-:S02]  /*4b020*/  ISETP.LT.AND P5, PT, R99, c[0x0][0x178], !P0 ;  /* 0x00005e0063007a0c */ /* 0x000fc400047a1270 */
[----:B------:R-:W-:Y:S01]  /*4b030*/  ISETP.LT.AND P0, PT, R138, c[0x0][0x178], !P1 ;  /* 0x00005e008a007a0c */ /* 0x000fe20004f01270 */
[----:B---3--:R2:W-:Y:S01]  /*4b040*/  @P3 STG.E [R166.64], R170 ;  /* 0x000000aaa6003986 */ /* 0x0085e2000c101904 */
[C---:B-1----:R-:W-:Y:S01]  /*4b050*/  IMAD.WIDE R164, R0.reuse, 0x4, R6 ;  /* 0x0000000400a47825 */ /* 0x042fe200078e0206 */
[----:B------:R-:W-:-:S04]  /*4b060*/  IADD3 R3, R0, c[0x0][0x198], RZ ;  /* 0x0000660000037a10 */ /* 0x000fc80007ffe0ff */
[----:B------:R1:W-:Y:S01]  /*4b070*/  @P4 STG.E [R164.64], R171 ;  /* 0x000000aba4004986 */ /* 0x0003e2000c101904 */
[----:B--2---:R-:W-:-:S03]  /*4b080*/  IMAD.WIDE R166, R3, 0x4, R162 ;  /* 0x0000000403a67825 */ /* 0x004fc600078e02a2 */
[----:B------:R-:W-:Y:S01]  /*4b090*/  @P5 STG.E [R168.64], R173 ;  /* 0x000000ada8005986 */ /* 0x000fe2000c101904 */
[----:B------:R-:W-:Y:S02]  /*4b0a0*/  ISETP.LT.AND P5, PT, R139, c[0x0][0x178], !P1 ;  /* 0x00005e008b007a0c */ /* 0x000fe40004fa1270 */
[----:B------:R-:W-:Y:S01]  /*4b0b0*/  ISETP.LT.AND P1, PT, R99, c[0x0][0x178], !P1 ;  /* 0x00005e0063007a0c */ /* 0x000fe20004f21270 */
[----:B------:R2:W-:Y:S01]  /*4b0c0*/  @P6 STG.E [R166.64], R245 ;  /* 0x000000f5a6006986 */ /* 0x0005e2000c101904 */
[----:B-1----:R-:W-:-:S05]  /*4b0d0*/  IMAD.WIDE R164, R3, 0x4, R160 ;  /* 0x0000000403a47825 */ /* 0x002fca00078e02a0 */
[----:B------:R1:W-:Y:S04]  /*4b0e0*/  @P0 STG.E [R164.64], R244 ;  /* 0x000000f4a4000986 */ /* 0x0003e8000c101904 */
        /* <DEDUP_REMOVED lines=13> */
[----:B------:R-:W-:Y:S02]  /*4b1c0*/  IADD3 R168, R252, 0x59, RZ ;  /* 0x00000059fca87810 */ /* 0x000fe40007ffe0ff */
[----:B------:R-:W-:Y:S02]  /*4b1d0*/  IADD3 R3, R3, c[0x0][0x198], RZ ;  /* 0x0000660003037a10 */ /* 0x000fe40007ffe0ff */
[----:B------:R-:W-:Y:S02]  /*4b1e0*/  ISETP.GE.AND P5, PT, R168, c[0x0][0x17c], PT ;  /* 0x00005f00a8007a0c */ /* 0x000fe40003fa6270 */
[----:B------:R-:W-:Y:S01]  /*4b1f0*/  IADD3 R0, R252, 0x60, RZ ;  /* 0x00000060fc007810 */ /* 0x000fe20007ffe0ff */
[----:B------:R-:W-:Y:S01]  /*4b200*/  IMAD.WIDE R164, R3, 0x4, R162 ;  /* 0x0000000403a47825 */ /* 0x000fe200078e02a2 */
[----:B------:R-:W-:-:S03]  /*4b210*/  ISETP.LT.AND P2, PT, R99, c[0x0][0x178], !P2 ;  /* 0x00005e0063007a0c */ /* 0x000fc60005741270 */
[----:B------:R-:W-:Y:S01]  /*4b220*/  IMAD.WIDE R166, R3, 0x4, R160 ;  /* 0x0000000403a67825 */ /* 0x000fe200078e02a0 */
[----:B------:R-:W-:-:S03]  /*4b230*/  ISETP.LT.AND P1, PT, R207, c[0x0][0x178], !P5 ;  /* 0x00005e00cf007a0c */ /* 0x000fc60006f21270 */
[C---:B------:R-:W-:Y:S01]  /*4b240*/  IMAD.WIDE R168, R3.reuse, 0x4, R6 ;  /* 0x0000000403a87825 */ /* 0x040fe200078e0206 */
[----:B------:R-:W-:Y:S01]  /*4b250*/  ISETP.GE.AND P0, PT, R0, c[0x0][0x17c], PT ;  /* 0x00005f0000007a0c */ /* 0x000fe20003f06270 */
[----:B------:R1:W-:Y:S01]  /*4b260*/  @P4 STG.E [R164.64], R172 ;  /* 0x000000aca4004986 */ /* 0x0003e2000c101904 */
[----:B------:R-:W-:-:S03]  /*4b270*/  IADD3 R0, R3, c[0x0][0x198], RZ ;  /* 0x0000660003007a10 */ /* 0x000fc60007ffe0ff */
[----:B------:R1:W-:Y:S01]  /*4b280*/  @P6 STG.E [R166.64], R174 ;  /* 0x000000aea6006986 */ /* 0x0003e2000c101904 */
[----:B------:R-:W-:-:S03]  /*4b290*/  ISETP.LT.AND P6, PT, R139, c[0x0][0x178], !P5 ;  /* 0x00005e008b007a0c */ /* 0x000fc60006fc1270 */
[----:B------:R1:W-:Y:S01]  /*4b2a0*/  @P3 STG.E [R168.64], R175 ;  /* 0x000000afa8003986 */ /* 0x0003e2000c101904 */
[----:B------:R-:W-:Y:S02]  /*4b2b0*/  ISETP.LT.AND P3, PT, R138, c[0x0][0x178], !P5 ;  /* 0x00005e008a007a0c */ /* 0x000fe40006f61270 */
[----:B------:R-:W-:Y:S01]  /*4b2c0*/  ISETP.LT.AND P5, PT, R99, c[0x0][0x178], !P5 ;  /* 0x00005e0063007a0c */ /* 0x000fe20006fa1270 */
[----:B-1----:R-:W-:Y:S01]  /*4b2d0*/  IMAD.WIDE R164, R3, 0x4, R4 ;  /* 0x0000000403a47825 */ /* 0x002fe200078e0204 */
[----:B------:R-:W4:Y:S03]  /*4b2e0*/  LDL.LU R174, [R1+0xba8] ;  /* 0x000ba80001ae7983 */ /* 0x000f260000300800 */
[----:B------:R-:W-:Y:S01]  /*4b2f0*/  IMAD.WIDE R166, R0, 0x4, R162 ;  /* 0x0000000400a67825 */ /* 0x000fe200078e02a2 */
[----:B------:R-:W-:Y:S01]  /*4b300*/  IADD3 R168, R252, 0x5a, RZ ;  /* 0x0000005afca87810 */ /* 0x000fe20007ffe0ff */
[----:B------:R-:W4:Y:S03]  /*4b310*/  LDL.LU R175, [R1+0xa28] ;  /* 0x000a280001af7983 */ /* 0x000f260000300800 */
[----:B------:R-:W-:Y:S01]  /*4b320*/  ISETP.GE.AND P4, PT, R168, c[0x0][0x17c], PT ;  /* 0x00005f00a8007a0c */ /* 0x000fe20003f86270 */
[C---:B------:R-:W-:Y:S01]  /*4b330*/  IMAD.WIDE R168, R0.reuse, 0x4, R4 ;  /* 0x0000000400a87825 */ /* 0x040fe200078e0204 */
[----:B--2---:R1:W-:Y:S04]  /*4b340*/  @P2 STG.E [R164.64], R245 ;  /* 0x000000f5a4002986 */ /* 0x0043e8000c101904 */
[----:B---3--:R2:W-:Y:S04]  /*4b350*/  @P1 STG.E [R166.64], R244 ;  /* 0x000000f4a6001986 */ /* 0x0085e8000c101904 */
[----:B-1----:R-:W3:Y:S01]  /*4b360*/  LDL.LU R245, [R1+0x458] ;  /* 0x0004580001f57983 */ /* 0x002ee20000300800 */
[----:B------:R-:W-:-:S04]  /*4b370*/  IMAD.WIDE R164, R0, 0x4, R160 ;  /* 0x0000000400a47825 */ /* 0x000fc800078e02a0 */
[----:B--2---:R-:W-:Y:S01]  /*4b380*/  IMAD.WIDE R166, R0, 0x4, R6 ;  /* 0x0000000400a67825 */ /* 0x004fe200078e0206 */
[----:B------:R-:W2:Y:S04]  /*4b390*/  LDL.LU R244, [R1+0xc4c] ;  /* 0x000c4c0001f47983 */ /* 0x000ea80000300800 */
[----:B------:R-:W-:Y:S04]  /*4b3a0*/  @P3 STG.E [R164.64], R173 ;  /* 0x000000ada4003986 */ /* 0x000fe8000c101904 */
[----:B------:R-:W-:Y:S04]  /*4b3b0*/  @P6 STG.E [R166.64], R250 ;  /* 0x000000faa6006986 */ /* 0x000fe8000c101904 */
[----:B----4-:R1:W-:Y:S04]  /*4b3c0*/  @P5 STG.E [R168.64], R249 ;  /* 0x000000f9a8005986 */ /* 0x0103e8000c101904 */
[----:B-1----:R-:W4:Y:S04]  /*4b3d0*/  LDL.LU R249, [R1+0xbac] ;  /* 0x000bac0001f97983 */ /* 0x002f280000300800 */
[----:B------:R-:W4:Y:S04]  /*4b3e0*/  LDL.LU R171, [R1+0xa2c] ;  /* 0x000a2c0001ab7983 */ /* 0x000f280000300800 */
[----:B------:R-:W4:Y:S01]  /*4b3f0*/  LDL.LU R250, [R1+0x45c] ;  /* 0x00045c0001fa7983 */ /* 0x000f220000300800 */
        /* <DEDUP_REMOVED lines=11> */
[----:B------:R-:W-:Y:S01]  /*4b4b0*/  IMAD.WIDE R166, R3, 0x4, R160 ;  /* 0x0000000403a67825 */ /* 0x000fe200078e02a0 */
[----:B------:R-:W-:Y:S01]  /*4b4c0*/  ISETP.LT.AND P5, PT, R207, c[0x0][0x178], !P2 ;  /* 0x00005e00cf007a0c */ /* 0x000fe200057a1270 */
[----:B------:R1:W-:Y:S01]  /*4b4d0*/  @P1 STG.E [R164.64], R170 ;  /* 0x000000aaa4001986 */ /* 0x0003e2000c101904 */
[----:B------:R-:W-:Y:S02]  /*4b4e0*/  ISETP.GE.AND P1, PT, R0, c[0x0][0x17c], PT ;  /* 0x00005f0000007a0c */ /* 0x000fe40003f26270 */
[C---:B------:R-:W-:Y:S01]  /*4b4f0*/  IADD3 R0, R3.reuse, c[0x0][0x198], RZ ;  /* 0x0000660003007a10 */ /* 0x040fe20007ffe0ff */
[C---:B------:R-:W-:Y:S01]  /*4b500*/  IMAD.WIDE R168, R3.reuse, 0x4, R4 ;  /* 0x0000000403a87825 */ /* 0x040fe200078e0204 */
        /* <DEDUP_REMOVED lines=16> */
[----:B----4-:R1:W-:Y:S04]  /*4b610*/  @P3 STG.E [R166.64], R249 ;  /* 0x000000f9a6003986 */ /* 0x0103e8000c101904 */
[----:B------:R-:W-:Y:S04]  /*4b620*/  @P4 STG.E [R164.64], R171 ;  /* 0x000000aba4004986 */ /* 0x000fe8000c101904 */
[----:B-1----:R-:W4:Y:S04]  /*4b630*/  LDL.LU R249, [R1+0xb8c] ;  /* 0x000b8c0001f97983 */ /* 0x002f280000300800 */
[----:B------:R1:W-:Y:S04]  /*4b640*/  @P2 STG.E [R168.64], R250 ;  /* 0x000000faa8002986 */ /* 0x0003e8000c101904 */
        /* <DEDUP_REMOVED lines=15> */
[----:B------:R-:W-:Y:S02]  /*4b740*/  IADD3 R0, R3, c[0x0][0x198], RZ ;  /* 0x0000660003007a10 */ /* 0x000fe40007ffe0ff */
[----:B------:R-:W-:Y:S01]  /*4b750*/  ISETP.LT.AND P3, PT, R99, c[0x0][0x178], !P3 ;  /* 0x00005e0063007a0c */ /* 0x000fe20005f61270 */
[----:B-1----:R-:W-:-:S04]  /*4b760*/  IMAD.WIDE R166, R3, 0x4, R4 ;  /* 0x0000000403a67825 */ /* 0x002fc800078e0204 */
[----:B------:R-:W-:Y:S01]  /*4b770*/  IMAD.WIDE R164, R3, 0x4, R6 ;  /* 0x0000000403a47825 */ /* 0x000fe200078e0206 */
[----:B------:R-:W-:-:S03]  /*4b780*/  IADD3 R172, R252, 0x5e, RZ ;  /* 0x0000005efcac7810 */ /* 0x000fc60007ffe0ff */
[C---:B------:R-:W-:Y:S01]  /*4b790*/  IMAD.WIDE R168, R0.reuse, 0x4, R162 ;  /* 0x0000000400a87825 */ /* 0x040fe200078e02a2 */
[----:B------:R1:W-:Y:S03]  /*4b7a0*/  @P2 STG.E [R164.64], R174 ;  /* 0x000000aea4002986 */ /* 0x0003e6000c101904 */
[----:B------:R-:W-:Y:S01]  /*4b7b0*/  IMAD.WIDE R170, R0, 0x4, R160 ;  /* 0x0000000400aa7825 */ /* 0x000fe200078e02a0 */
[----:B------:R-:W-:Y:S01]  /*4b7c0*/  @P1 STG.E [R166.64], R175 ;  /* 0x000000afa6001986 */ /* 0x000fe2000c101904 */
[----:B------:R-:W-:Y:S02]  /*4b7d0*/  ISETP.GE.AND P2, PT, R172, c[0x0][0x17c], PT ;  /* 0x00005f00ac007a0c */ /* 0x000fe40003f46270 */
[----:B------:R-:W-:Y:S01]  /*4b7e0*/  IADD3 R172, R252, 0x5f, RZ ;  /* 0x0000005ffcac7810 */ /* 0x000fe20007ffe0ff */
[C---:B-1----:R-:W-:Y:S01]  /*4b7f0*/  IMAD.WIDE R164, R0.reuse, 0x4, R6 ;  /* 0x0000000400a47825 */ /* 0x042fe200078e0206 */
[----:B------:R-:W-:Y:S01]  /*4b800*/  IADD3 R3, R0, c[0x0][0x198], RZ ;  /* 0x0000660000037a10 */ /* 0x000fe20007ffe0ff */
[----:B---3--:R-:W-:Y:S04]  /*4b810*/  @P5 STG.E [R168.64], R245 ;  /* 0x000000f5a8005986 */ /* 0x008fe8000c101904 */
[----:B--2---:R-:W-:Y:S04]  /*4b820*/  @P4 STG.E [R170.64], R244 ;  /* 0x000000f4aa004986 */ /* 0x004fe8000c101904 */
[----:B----4-:R1:W-:Y:S01]  /*4b830*/  @P6 STG.E [R164.64], R249 ;  /* 0x000000f9a4006986 */ /* 0x0103e2000c101904 */
[----:B------:R-:W-:Y:S01]  /*4b840*/  ISETP.GE.AND P6, PT, R172, c[0x0][0x17c], PT ;  /* 0x00005f00ac007a0c */ /* 0x000fe20003fc6270 */
[----:B-1----:R-:W-:-:S02]  /*4b850*/  IMAD.WIDE R164, R0, 0x4, R4 ;  /* 0x0000000400a47825 */ /* 0x002fc400078e0204 */
[----:B------:R-:W2:Y:S04]  /*4b860*/  LDL.LU R249, [R1+0xcac] ;  /* 0x000cac0001f97983 */ /* 0x000ea80000300800 */
[----:B------:R-:W3:Y:S04]  /*4b870*/  LDL.LU R245, [R1+0xaec] ;  /* 0x000aec0001f57983 */ /* 0x000ee80000300800 */
[----:B------:R-:W4:Y:S04]  /*4b880*/  LDL.LU R0, [R1+0xbb8] ;  /* 0x000bb80001007983 */ /* 0x000f280000300800 */
[----:B------:R-:W2:Y:S04]  /*4b890*/  LDL.LU R172, [R1+0xbbc] ;  /* 0x000bbc0001ac7983 */ /* 0x000ea80000300800 */
[----:B------:R1:W-:Y:S04]  /*4b8a0*/  @P3 STG.E [R164.64], R250 ;  /* 0x000000faa4003986 */ /* 0x0003e8000c101904 */
[----:B-1----:R-:W2:Y:S01]  /*4b8b0*/  LDL.LU R164, [R1+0xca8] ;  /* 0x000ca80001a47983 */ /* 0x002ea20000300800 */
[----:B------:R-:W-:Y:S01]  /*4b8c0*/  ISETP.LT.AND P5, PT, R207, c[0x0][0x178], !P2 ;  /* 0x00005e00cf007a0c */ /* 0x000fe200057a1270 */
[----:B------:R-:W-:-:S02]  /*4b8d0*/  IMAD.WIDE R166, R3, 0x4, R162 ;  /* 0x0000000403a67825 */ /* 0x000fc400078e02a2 */
[----:B------:R-:W3:Y:S04]  /*4b8e0*/  LDL.LU R165, [R1+0xc68] ;  /* 0x000c680001a57983 */ /* 0x000ee80000300800 */
[----:B------:R-:W3:Y:S04]  /*4b8f0*/  LDL.LU R173, [R1+0x630] ;  /* 0x0006300001ad7983 */ /* 0x000ee80000300800 */
[----:B------:R-:W3:Y:S04]  /*4b900*/  LDL.LU R174, [R1+0x130] ;  /* 0x0001300001ae7983 */ /* 0x000ee80000300800 */
[----:B------:R-:W3:Y:S04]  /*4b910*/  LDL.LU R175, [R1+0x30] ;  /* 0x0000300001af7983 */ /* 0x000ee80000300800 */
[----:B------:R-:W3:Y:S04]  /*4b920*/  LDL.LU R244, [R1+0x634] ;  /* 0x0006340001f47983 */ /* 0x000ee80000300800 */
[----:B------:R-:W3:Y:S04]  /*4b930*/  LDL.LU R250, [R1+0x134] ;  /* 0x0001340001fa7983 */ /* 0x000ee80000300800 */
[----:B--2---:R1:W-:Y:S04]  /*4b940*/  @P5 STG.E [R166.64], R164 ;  /* 0x000000a4a6005986 */ /* 0x0043e8000c101904 */
[----:B-1----:R-:W2:Y:S01]  /*4b950*/  LDL.LU R167, [R1+0xae8] ;  /* 0x000ae80001a77983 */ /* 0x002ea20000300800 */
[----:B------:R-:W-:-:S02]  /*4b960*/  ISETP.LT.AND P4, PT, R138, c[0x0][0x178], !P2 ;  /* 0x00005e008a007a0c */ /* 0x000fc40005781270 */
[----:B------:R-:W-:Y:S02]  /*4b970*/  ISETP.LT.AND P1, PT, R139, c[0x0][0x178], !P2 ;  /* 0x00005e008b007a0c */ /* 0x000fe40005721270 */
[----:B------:R-:W-:Y:S01]  /*4b980*/  ISETP.LT.AND P2, PT, R99, c[0x0][0x178], !P2 ;  /* 0x00005e0063007a0c */ /* 0x000fe20005741270 */
[----:B------:R-:W-:-:S04]  /*4b990*/  IMAD.WIDE R168, R3, 0x4, R160 ;  /* 0x0000000403a87825 */ /* 0x000fc800078e02a0 */
[----:B------:R-:W-:-:S04]  /*4b9a0*/  IMAD.WIDE R170, R3, 0x4, R6 ;  /* 0x0000000403aa7825 */ /* 0x000fc800078e0206 */
[----:B---3--:R1:W-:Y:S04]  /*4b9b0*/  @P4 STG.E [R168.64], R165 ;  /* 0x000000a5a8004986 */ /* 0x0083e8000c101904 */
[----:B----4-:R3:W-:Y:S01]  /*4b9c0*/  @P1 STG.E [R170.64], R0 ;  /* 0x00000000aa001986 */ /* 0x0107e2000c101904 */
[C---:B-1----:R-:W-:Y:S01]  /*4b9d0*/  IMAD.WIDE R164, R3.reuse, 0x4, R4 ;  /* 0x0000000403a47825 */ /* 0x042fe200078e0204 */
[----:B------:R-:W-:Y:S02]  /*4b9e0*/  IADD3 R3, R3, c[0x0][0x198], RZ ;  /* 0x0000660003037a10 */ /* 0x000fe40007ffe0ff */
[----:B---3--:R-:W-:-:S03]  /*4b9f0*/  IADD3 R0, R252, 0x61, RZ ;  /* 0x00000061fc007810 */ /* 0x008fc60007ffe0ff */
[C---:B------:R-:W-:Y:S01]  /*4ba00*/  IMAD.WIDE R170, R3.reuse, 0x4, R162 ;  /* 0x0000000403aa7825 */ /* 0x040fe200078e02a2 */
[----:B------:R-:W-:Y:S02]  /*4ba10*/  ISETP.GE.AND P4, PT, R0, c[0x0][0x17c], PT ;  /* 0x00005f0000007a0c */ /* 0x000fe40003f86270 */
[C---:B------:R-:W-:Y:S01]  /*4ba20*/  IADD3 R0, R3.reuse, c[0x0][0x198], RZ ;  /* 0x0000660003007a10 */ /* 0x040fe20007ffe0ff */
[C---:B------:R-:W-:Y:S01]  /*4ba30*/  IMAD.WIDE R168, R3.reuse, 0x4, R160 ;  /* 0x0000000403a87825 */ /* 0x040fe200078e02a0 */
[----:B--2---:R1:W-:Y:S03]  /*4ba40*/  @P2 STG.E [R164.64], R167 ;  /* 0x000000a7a4002986 */ /* 0x0043e6000c101904 */
[----:B-1----:R-:W-:-:S04]  /*4ba50*/  IMAD.WIDE R166, R3, 0x4, R6 ;  /* 0x0000000403a67825 */ /* 0x002fc800078e0206 */
[----:B------:R-:W-:Y:S02]  /*4ba60*/  IMAD.WIDE R164, R3, 0x4, R4 ;  /* 0x0000000403a47825 */ /* 0x000fe400078e0204 */
[----:B------:R-:W2:Y:S01]  /*4ba70*/  LDL.LU R3, [R1+0xc6c] ;  /* 0x000c6c0001037983 */ /* 0x000ea20000300800 */
[----:B------:R-:W-:Y:S02]  /*4ba80*/  ISETP.LT.AND P3, PT, R207, c[0x0][0x178], !P6 ;  /* 0x00005e00cf007a0c */ /* 0x000fe40007761270 */
[----:B------:R-:W-:Y:S02]  /*4ba90*/  ISETP.LT.AND P1, PT, R138, c[0x0][0x178], !P6 ;  /* 0x00005e008a007a0c */ /* 0x000fe40007721270 */
[----:B------:R-:W-:Y:S02]  /*4baa0*/  ISETP.LT.AND P5, PT, R139, c[0x0][0x178], !P6 ;  /* 0x00005e008b007a0c */ /* 0x000fe400077a1270 */
[----:B------:R-:W-:-:S07]  /*4bab0*/  ISETP.LT.AND P6, PT, R99, c[0x0][0x178], !P6 ;  /* 0x00005e0063007a0c */ /* 0x000fce00077c1270 */
[----:B------:R1:W-:Y:S04]  /*4bac0*/  @P3 STG.E [R170.64], R249 ;  /* 0x000000f9aa003986 */ /* 0x0003e8000c101904 */
[----:B-1----:R-:W3:Y:S01]  /*4bad0*/  LDL.LU R249, [R1+0x1b44] ;  /* 0x001b440001f97983 */ /* 0x002ee20000300800 */
[----:B------:R-:W-:Y:S01]  /*4bae0*/  ISETP.LT.AND P2, PT, R207, c[0x0][0x178], !P0 ;  /* 0x00005e00cf007a0c */ /* 0x000fe20004741270 */
[----:B------:R-:W-:Y:S01]  /*4baf0*/  IMAD.WIDE R170, R0, 0x4, R162 ;  /* 0x0000000400aa7825 */ /* 0x000fe200078e02a2 */
[----:B------:R-:W-:Y:S01]  /*4bb00*/  ISETP.LT.AND P3, PT, R138, c[0x0][0x178], !P0 ;  /* 0x00005e008a007a0c */ /* 0x000fe20004761270 */
[----:B--2---:R-:W-:Y:S04]  /*4bb10*/  @P1 STG.E [R168.64], R3 ;  /* 0x00000003a8001986 */ /* 0x004fe8000c101904 */
[----:B------:R-:W-:Y:S04]  /*4bb20*/  @P5 STG.E [R166.64], R172 ;  /* 0x000000aca6005986 */ /* 0x000fe8000c101904 */
[----:B------:R1:W-:Y:S04]  /*4bb30*/  @P6 STG.E [R164.64], R245 ;  /* 0x000000f5a4006986 */ /* 0x0003e8000c101904 */
[----:B-1----:R-:W2:Y:S04]  /*4bb40*/  LDL.LU R245, [R1+0x34] ;  /* 0x0000340001f57983 */ /* 0x002ea80000300800 */
[----:B------:R-:W-:Y:S01]  /*4bb50*/  @P2 STG.E [R170.64], R173 ;  /* 0x000000adaa002986 */ /* 0x000fe2000c101904 */
[----:B------:R-:W-:-:S02]  /*4bb60*/  ISETP.LT.AND P2, PT, R139, c[0x0][0x178], !P0 ;  /* 0x00005e008b007a0c */ /* 0x000fc40004741270 */
[----:B------:R-:W-:Y:S01]  /*4bb70*/  ISETP.LT.AND P0, PT, R99, c[0x0][0x178], !P0 ;  /* 0x00005e0063007a0c */ /* 0x000fe20004701270 */
[----:B------:R-:W-:Y:S01]  /*4bb80*/  IMAD.WIDE R166, R0, 0x4, R160 ;  /* 0x0000000400a67825 */ /* 0x000fe200078e02a0 */
[----:B------:R-:W-:Y:S01]  /*4bb90*/  IADD3 R164, R252, 0x62, RZ ;  /* 0x00000062fca47810 */ /* 0x000fe20007ffe0ff */
[----:B------:R-:W4:Y:S03]  /*4bba0*/  LDL.LU R172, [R1+0x180] ;  /* 0x0001800001ac7983 */ /* 0x000f260000300800 */
[----:B------:R-:W-:Y:S01]  /*4bbb0*/  ISETP.GE.AND P1, PT, R164, c[0x0][0x17c], PT ;  /* 0x00005f00a4007a0c */ /* 0x000fe20003f26270 */
[C---:B------:R-:W-:Y:S01]  /*4bbc0*/  IMAD.WIDE R164, R0.reuse, 0x4, R6 ;  /* 0x0000000400a47825 */ /* 0x040fe200078e0206 */
[----:B------:R-:W-:Y:S03]  /*4bbd0*/  @P3 STG.E [R166.64], R174 ;  /* 0x000000aea6003986 */ /* 0x000fe6000c101904 */
[----:B------:R-:W-:Y:S01]  /*4bbe0*/  IMAD.WIDE R168, R0, 0x4, R4 ;  /* 0x0000000400a87825 */ /* 0x000fe200078e0204 */
[----:B------:R-:W-:Y:S01]  /*4bbf0*/  @P2 STG.E [R164.64], R175 ;  /* 0x000000afa4002986 */ /* 0x000fe2000c101904 */
[----:B------:R-:W-:-:S02]  /*4bc00*/  ISETP.LT.AND P6, PT, R207, c[0x0][0x178], !P4 ;  /* 0x00005e00cf007a0c */ /* 0x000fc400067c1270 */
[----:B------:R-:W-:Y:S01]  /*4bc10*/  ISETP.LT.AND P5, PT, R138, c[0x0][0x178], !P4 ;  /* 0x00005e008a007a0c */ /* 0x000fe200067a1270 */
[----:B------:R1:W-:Y:S01]  /*4bc20*/  @P0 STG.E [R168.64], R248 ;  /* 0x000000f8a8000986 */ /* 0x0003e2000c101904 */
[----:B------:R-:W-:-:S03]  /*4bc30*/  IADD3 R3, R0, c[0x0][0x198], RZ ;  /* 0x0000660000037a10 */ /* 0x000fc60007ffe0ff */
[----:B-1----:R-:W4:Y:S02]  /*4bc40*/  LDL.LU R248, [R1+0x760] ;  /* 0x0007600001f87983 */ /* 0x002f240000300800 */
[C---:B------:R-:W-:Y:S02]  /*4bc50*/  IMAD.WIDE R170, R3.reuse, 0x4, R162 ;  /* 0x0000000403aa7825 */ /* 0x040fe400078e02a2 */
[----:B------:R-:W4:Y:S02]  /*4bc60*/  LDL.LU R173, [R1+0xd0] ;  /* 0x0000d00001ad7983 */ /* 0x000f240000300800 */
[----:B------:R-:W-:Y:S02]  /*4bc70*/  IMAD.WIDE R166, R3, 0x4, R160 ;  /* 0x0000000403a67825 */ /* 0x000fe400078e02a0 */
[----:B------:R1:W-:Y:S04]  /*4bc80*/  @P6 STG.E [R170.64], R244 ;  /* 0x000000f4aa006986 */ /* 0x0003e8000c101904 */
[----:B------:R-:W4:Y:S04]  /*4bc90*/  LDL.LU R174, [R1+0x10] ;  /* 0x0000100001ae7983 */ /* 0x000f280000300800 */
[----:B------:R3:W-:Y:S04]  /*4bca0*/  @P5 STG.E [R166.64], R250 ;  /* 0x000000faa6005986 */ /* 0x0007e8000c101904 */
[----:B-1----:R-:W4:Y:S04]  /*4bcb0*/  LDL.LU R244, [R1+0x764] ;  /* 0x0007640001f47983 */ /* 0x002f280000300800 */
[----:B---3--:R-:W3:Y:S01]  /*4bcc0*/  LDL.LU R250, [R1+0x184] ;  /* 0x0001840001fa7983 */ /* 0x008ee20000300800 */
[----:B------:R-:W-:Y:S01]  /*4bcd0*/  ISETP.LT.AND P6, PT, R139, c[0x0][0x178], !P4 ;  /* 0x00005e008b007a0c */ /* 0x000fe200067c1270 */
[----:B------:R-:W-:-:S02]  /*4bce0*/  IMAD.WIDE R164, R3, 0x4, R6 ;  /* 0x0000000403a47825 */ /* 0x000fc400078e0206 */
[----:B------:R-:W3:Y:S10]  /*4bcf0*/  LDL.LU R175, [R1+0xd4] ;  /* 0x0000d40001af7983 */ /* 0x000ef40000300800 */
[----:B--2---:R1:W-:Y:S04]  /*4bd00*/  @P6 STG.E [R164.64], R245 ;  /* 0x000000f5a4006986 */ /* 0x0043e8000c101904 */
[----:B-1----:R-:W2:Y:S01]  /*4bd10*/  LDL.LU R245, [R1+0x14] ;  /* 0x0000140001f57983 */ /* 0x002ea20000300800 */
[----:B------:R-:W-:-:S02]  /*4bd20*/  ISETP.LT.AND P4, PT, R99, c[0x0][0x178], !P4 ;  /* 0x00005e0063007a0c */ /* 0x000fc40006781270 */
[----:B------:R-:W-:Y:S02]  /*4bd30*/  ISETP.LT.AND P5, PT, R207, c[0x0][0x178], !P1 ;  /* 0x00005e00cf007a0c */ /* 0x000fe40004fa1270 */
[C---:B------:R-:W-:Y:S02]  /*4bd40*/  IADD3 R0, R3.reuse, c[0x0][0x198], RZ ;  /* 0x0000660003007a10 */ /* 0x040fe40007ffe0ff */
[----:B------:R-:W-:Y:S02]  /*4bd50*/  IADD3 R171, R252, 0x63, RZ ;  /* 0x00000063fcab7810 */ /* 0x000fe40007ffe0ff */
[----:B------:R-:W-:Y:S01]  /*4bd60*/  ISETP.LT.AND P3, PT, R138, c[0x0][0x178], !P1 ;  /* 0x00005e008a007a0c */ /* 0x000fe20004f61270 */
[----:B------:R-:W-:Y:S01]  /*4bd70*/  IMAD.WIDE R166, R3, 0x4, R4 ;  /* 0x0000000403a67825 */ /* 0x000fe200078e0204 */
[----:B------:R-:W-:Y:S02]  /*4bd80*/  ISETP.LT.AND P0, PT, R139, c[0x0][0x178], !P1 ;  /* 0x00005e008b007a0c */ /* 0x000fe40004f01270 */
[----:B------:R-:W-:Y:S01]  /*4bd90*/  ISETP.GE.AND P6, PT, R171, c[0x0][0x17c], PT ;  /* 0x00005f00ab007a0c */ /* 0x000fe20003fc6270 */
[----:B------:R-:W-:Y:S01]  /*4bda0*/  IMAD.WIDE R168, R0, 0x4, R162 ;  /* 0x0000000400a87825 */ /* 0x000fe200078e02a2 */
[----:B------:R1:W-:Y:S01]  /*4bdb0*/  @P4 STG.E [R166.64], R249 ;  /* 0x000000f9a6004986 */ /* 0x0003e2000c101904 */
[----:B------:R-:W-:-:S02]  /*4bdc0*/  ISETP.LT.AND P1, PT, R99, c[0x0][0x178], !P1 ;  /* 0x00005e0063007a0c */ /* 0x000fc40004f21270 */
[----:B------:R-:W-:Y:S01]  /*4bdd0*/  ISETP.LT.AND P4, PT, R207, c[0x0][0x178], !P6 ;  /* 0x00005e00cf007a0c */ /* 0x000fe20007781270 */
[----:B------:R-:W-:Y:S01]  /*4bde0*/  IMAD.WIDE R164, R0, 0x4, R6 ;  /* 0x0000000400a47825 */ /* 0x000fe200078e0206 */
[----:B------:R-:W-:Y:S01]  /*4bdf0*/  IADD3 R170, R252, 0x65, RZ ;  /* 0x00000065fcaa7810 */ /* 0x000fe20007ffe0ff */
[----:B----4-:R4:W-:Y:S01]  /*4be00*/  @P5 STG.E [R168.64], R248 ;  /* 0x000000f8a8005986 */ /* 0x0109e2000c101904 */
[----:B------:R-:W-:Y:S01]  /*4be10*/  ISETP.LT.AND P5, PT, R138, c[0x0][0x178], !P6 ;  /* 0x00005e008a007a0c */ /* 0x000fe200077a1270 */
[C-C-:B-1----:R-:W-:Y:S01]  /*4be20*/  IMAD.WIDE R166, R0.reuse, 0x4, R160.reuse ;  /* 0x0000000400a67825 */ /* 0x142fe200078e02a0 */
[----:B------:R-:W-:Y:S01]  /*4be30*/  IADD3 R3, R0, c[0x0][0x198], RZ ;  /* 0x0000660000037a10 */ /* 0x000fe20007ffe0ff */
[----:B------:R-:W2:Y:S01]  /*4be40*/  LDL.LU R249, [R1+0xe0] ;  /* 0x0000e00001f97983 */ /* 0x000ea20000300800 */
[----:B------:R-:W-:Y:S02]  /*4be50*/  ISETP.GE.AND P2, PT, R170, c[0x0][0x17c], PT ;  /* 0x00005f00aa007a0c */ /* 0x000fe40003f46270 */
[----:B------:R-:W-:Y:S01]  /*4be60*/  IADD3 R170, R252, 0x64, RZ ;  /* 0x00000064fcaa7810 */ /* 0x000fe20007ffe0ff */
[----:B------:R1:W-:Y:S04]  /*4be70*/  @P3 STG.E [R166.64], R172 ;  /* 0x000000aca6003986 */ /* 0x0003e8000c101904 */
[----:B------:R1:W-:Y:S01]  /*4be80*/  @P0 STG.E [R164.64], R173 ;  /* 0x000000ada4000986 */ /* 0x0003e2000c101904 */
[----:B----4-:R-:W-:Y:S01]  /*4be90*/  IMAD.WIDE R168, R3, 0x4, R160 ;  /* 0x0000000403a87825 */ /* 0x010fe200078e02a0 */
[----:B------:R-:W-:-:S02]  /*4bea0*/  ISETP.GE.AND P3, PT, R170, c[0x0][0x17c], PT ;  /* 0x00005f00aa007a0c */ /* 0x000fc40003f66270 */
[----:B------:R-:W4:Y:S01]  /*4beb0*/  LDL.LU R170, [R1+0x1d0] ;  /* 0x0001d00001aa7983 */ /* 0x000f220000300800 */
[----:B-1----:R-:W-:-:S03]  /*4bec0*/  IMAD.WIDE R166, R3, 0x4, R162 ;  /* 0x0000000403a67825 */ /* 0x002fc600078e02a2 */
[----:B------:R-:W4:Y:S01]  /*4bed0*/  LDL.LU R171, [R1+0x50] ;  /* 0x0000500001ab7983 */ /* 0x000f220000300800 */
[----:B------:R-:W-:Y:S01]  /*4bee0*/  IMAD.WIDE R164, R0, 0x4, R4 ;  /* 0x0000000400a47825 */ /* 0x000fe200078e0204 */
[----:B------:R-:W-:-:S04]  /*4bef0*/  IADD3 R0, R3, c[0x0][0x198], RZ ;  /* 0x0000660003007a10 */ /* 0x000fc80007ffe0ff */
[----:B------:R1:W-:Y:S04]  /*4bf00*/  @P1 STG.E [R164.64], R174 ;  /* 0x000000aea4001986 */ /* 0x0003e8000c101904 */
[----:B------:R1:W-:Y:S04]  /*4bf10*/  @P4 STG.E [R166.64], R244 ;  /* 0x000000f4a6004986 */ /* 0x0003e8000c101904 */
[----:B---3--:R3:W-:Y:S01]  /*4bf20*/  @P5 STG.E [R168.64], R250 ;  /* 0x000000faa8005986 */ /* 0x0087e2000c101904 */
[----:B-1----:R-:W-:-:S03]  /*4bf30*/  IMAD.WIDE R164, R3, 0x4, R6 ;  /* 0x0000000403a47825 */ /* 0x002fc600078e0206 */
[----:B------:R-:W4:Y:S01]  /*4bf40*/  LDL.LU R244, [R1+0x7d4] ;  /* 0x0007d40001f47983 */ /* 0x000f220000300800 */
[----:B------:R-:W-:-:S03]  /*4bf50*/  IMAD.WIDE R166, R3, 0x4, R4 ;  /* 0x0000000403a67825 */ /* 0x000fc600078e0204 */
[----:B---3--:R-:W3:Y:S04]  /*4bf60*/  LDL.LU R250, [R1+0x1d4] ;  /* 0x0001d40001fa7983 */ /* 0x008ee80000300800 */
[----:B------:R-:W3:Y:S01]  /*4bf70*/  LDL.LU R3, [R1+0x7d0] ;  /* 0x0007d00001037983 */ /* 0x000ee20000300800 */
[----:B------:R-:W-:Y:S02]  /*4bf80*/  ISETP.LT.AND P0, PT, R139, c[0x0][0x178], !P6 ;  /* 0x00005e008b007a0c */ /* 0x000fe40007701270 */
[----:B------:R-:W-:Y:S01]  /*4bf90*/  ISETP.LT.AND P6, PT, R99, c[0x0][0x178], !P6 ;  /* 0x00005e0063007a0c */ /* 0x000fe200077c1270 */
[----:B------:R-:W4:Y:S10]  /*4bfa0*/  LDL.LU R174, [R1+0xe4] ;  /* 0x0000e40001ae7983 */ /* 0x000f340000300800 */
[----:B------:R-:W-:Y:S04]  /*4bfb0*/  @P0 STG.E [R164.64], R175 ;  /* 0x000000afa4000986 */ /* 0x000fe8000c101904 */
[----:B--2---:R1:W-:Y:S04]  /*4bfc0*/  @P6 STG.E [R166.64], R245 ;  /* 0x000000f5a6006986 */ /* 0x0043e8000c101904 */
[----:B-1----:R-:W2:Y:S01]  /*4bfd0*/  LDL.LU R245, [R1+0x54] ;  /* 0x0000540001f57983 */ /* 0x002ea20000300800 */
[----:B------:R-:W-:-:S02]  /*4bfe0*/  ISETP.LT.AND P5, PT, R207, c[0x0][0x178], !P3 ;  /* 0x00005e00cf007a0c */ /* 0x000fc40005fa1270 */
[----:B------:R-:W-:Y:S01]  /*4bff0*/  IADD3 R168, R252, 0x68, RZ ;  /* 0x00000068fca87810 */ /* 0x000fe20007ffe0ff */
[----:B------:R-:W2:Y:S01]  /*4c000*/  LDL.LU R248, [R1+0x8d0] ;  /* 0x0008d00001f87983 */ /* 0x000ea20000300800 */
[----:B------:R-:W-:Y:S02]  /*4c010*/  ISETP.LT.AND P1, PT, R138, c[0x0][0x178], !P3 ;  /* 0x00005e008a007a0c */ /* 0x000fe40005f21270 */
[----:B------:R-:W-:Y:S01]  /*4c020*/  ISETP.LT.AND P4, PT, R139, c[0x0][0x178], !P3 ;  /* 0x00005e008b007a0c */ /* 0x000fe20005f81270 */
[----:B------:R-:W-:Y:S01]  /*4c030*/  IMAD.WIDE R164, R0, 0x4, R160 ;  /* 0x0000000400a47825 */ /* 0x000fe200078e02a0 */
[----:B------:R-:W-:Y:S01]  /*4c040*/  ISETP.GE.AND P0, PT, R168, c[0x0][0x17c], PT ;  /* 0x00005f00a8007a0c */ /* 0x000fe20003f06270 */
[----:B------:R-:W2:Y:S02]  /*4c050*/  LDL.LU R172, [R1+0x3e0] ;  /* 0x0003e00001ac7983 */ /* 0x000ea40000300800 */
[C---:B------:R-:W-:Y:S01]  /*4c060*/  IMAD.WIDE R168, R0.reuse, 0x4, R162 ;  /* 0x0000000400a87825 */ /* 0x040fe200078e02a2 */
[----:B------:R-:W-:Y:S01]  /*4c070*/  ISETP.LT.AND P3, PT, R99, c[0x0][0x178], !P3 ;  /* 0x00005e0063007a0c */ /* 0x000fe20005f61270 */
[----:B------:R-:W2:Y:S01]  /*4c080*/  LDL.LU R173, [R1+0xf0] ;  /* 0x0000f00001ad7983 */ /* 0x000ea20000300800 */
[----:B------:R-:W-:Y:S01]  /*4c090*/  ISETP.LT.AND P6, PT, R207, c[0x0][0x178], !P2 ;  /* 0x00005e00cf007a0c */ /* 0x000fe200057c1270 */
[----:B------:R-:W-:-:S02]  /*4c0a0*/  IMAD.WIDE R166, R0, 0x4, R6 ;  /* 0x0000000400a67825 */ /* 0x000fc400078e0206 */
[----:B------:R-:W2:Y:S04]  /*4c0b0*/  LDL.LU R175, [R1+0x70] ;  /* 0x0000700001af7983 */ /* 0x000ea80000300800 */
[----:B---3--:R1:W-:Y:S01]  /*4c0c0*/  @P5 STG.E [R168.64], R3 ;  /* 0x00000003a8005986 */ /* 0x0083e2000c101904 */
[----:B------:R-:W-:-:S03]  /*4c0d0*/  ISETP.LT.AND P5, PT, R138, c[0x0][0x178], !P2 ;  /* 0x00005e008a007a0c */ /* 0x000fc600057a1270 */
[----:B----4-:R3:W-:Y:S01]  /*4c0e0*/  @P1 STG.E [R164.64], R170 ;  /* 0x000000aaa4001986 */ /* 0x0107e2000c101904 */
[----:B------:R-:W-:-:S03]  /*4c0f0*/  ISETP.LT.AND P1, PT, R139, c[0x0][0x178], !P2 ;  /* 0x00005e008b007a0c */ /* 0x000fc60005721270 */
[----:B------:R4:W-:Y:S01]  /*4c100*/  @P4 STG.E [R166.64], R249 ;  /* 0x000000f9a6004986 */ /* 0x0009e2000c101904 */
[C---:B-1----:R-:W-:Y:S01]  /*4c110*/  IADD3 R3, R0.reuse, c[0x0][0x198], RZ ;  /* 0x0000660000037a10 */ /* 0x042fe20007ffe0ff */
[----:B---3--:R-:W-:-:S04]  /*4c120*/  IMAD.WIDE R164, R0, 0x4, R4 ;  /* 0x0000000400a47825 */ /* 0x008fc800078e0204 */
[----:B----4-:R-:W-:Y:S01]  /*4c130*/  IMAD.WIDE R166, R3, 0x4, R162 ;  /* 0x0000000403a67825 */ /* 0x010fe200078e02a2 */
[----:B------:R-:W-:Y:S01]  /*4c140*/  @P3 STG.E [R164.64], R171 ;  /* 0x000000aba4003986 */ /* 0x000fe2000c101904 */
[----:B------:R-:W-:Y:S02]  /*4c150*/  ISETP.LT.AND P2, PT, R99, c[0x0][0x178], !P2 ;  /* 0x00005e0063007a0c */ /* 0x000fe40005741270 */
[C---:B------:R-:W-:Y:S01]  /*4c160*/  IMAD.WIDE R168, R3.reuse, 0x4, R160 ;  /* 0x0000000403a87825 */ /* 0x040fe200078e02a0 */
[----:B------:R1:W-:Y:S04]  /*4c170*/  @P6 STG.E [R166.64], R244 ;  /* 0x000000f4a6006986 */ /* 0x0003e8000c101904 */
[----:B------:R3:W-:Y:S04]  /*4c180*/  @P5 STG.E [R168.64], R250 ;  /* 0x000000faa8005986 */ /* 0x0007e8000c101904 */
[----:B-1----:R-:W4:Y:S01]  /*4c190*/  LDL.LU R244, [R1+0x8d4] ;  /* 0x0008d40001f47983 */ /* 0x002f220000300800 */
[----:B------:R-:W-:-:S03]  /*4c1a0*/  IMAD.WIDE R166, R3, 0x4, R6 ;  /* 0x0000000403a67825 */ /* 0x000fc600078e0206 */
[----:B---3--:R-:W3:Y:S01]  /*4c1b0*/  LDL.LU R250, [R1+0x3e4] ;  /* 0x0003e40001fa7983 */ /* 0x008ee20000300800 */
[----:B------:R-:W-:-:S03]  /*4c1c0*/  IMAD.WIDE R164, R3, 0x4, R4 ;  /* 0x0000000403a47825 */ /* 0x000fc600078e0204 */
[----:B------:R1:W-:Y:S04]  /*4c1d0*/  @P1 STG.E [R166.64], R174 ;  /* 0x000000aea6001986 */ /* 0x0003e8000c101904 */
[----:B-1----:R-:W3:Y:S04]  /*4c1e0*/  LDL.LU R174, [R1+0xf4] ;  /* 0x0000f40001ae7983 */ /* 0x002ee80000300800 */
[----:B--2---:R1:W-:Y:S04]  /*4c1f0*/  @P2 STG.E [R164.64], R245 ;  /* 0x000000f5a4002986 */ /* 0x0043e8000c101904 */
[----:B-1----:R-:W2:Y:S01]  /*4c200*/  LDL.LU R245, [R1+0x74] ;  /* 0x0000740001f57983 */ /* 0x002ea20000300800 */
[----:B------:R-:W-:-:S04]  /*4c210*/  IADD3 R170, R252, 0x66, RZ ;  /* 0x00000066fcaa7810 */ /* 0x000fc80007ffe0ff */
[----:B------:R-:W-:-:S04]  /*4c220*/  ISETP.GE.AND P4, PT, R170, c[0x0][0x17c], PT ;  /* 0x00005f00aa007a0c */ /* 0x000fc80003f86270 */
[----:B------:R-:W-:Y:S02]  /*4c230*/  ISETP.LT.AND P6, PT, R207, c[0x0][0x178], !P4 ;  /* 0x00005e00cf007a0c */ /* 0x000fe400067c1270 */
[----:B------:R-:W-:Y:S02]  /*4c240*/  ISETP.LT.AND P3, PT, R138, c[0x0][0x178], !P4 ;  /* 0x00005e008a007a0c */ /* 0x000fe40006761270 */
[----:B------:R-:W-:Y:S02]  /*4c250*/  IADD3 R0, R3, c[0x0][0x198], RZ ;  /* 0x0000660003007a10 */ /* 0x000fe40007ffe0ff */
        /* <DEDUP_REMOVED lines=8> */
[----:B------:R-:W-:Y:S01]  /*4c2e0*/  IMAD.WIDE R164, R0, 0x4, R6 ;  /* 0x0000000400a47825 */ /* 0x000fe200078e0206 */
[----:B------:R-:W-:Y:S01]  /*4c2f0*/  @P3 STG.E [R166.64], R172 ;  /* 0x000000aca6003986 */ /* 0x000fe2000c101904 */
[----:B------:R-:W-:Y:S02]  /*4c300*/  ISETP.LT.AND P3, PT, R138, c[0x0][0x178], !P1 ;  /* 0x00005e008a007a0c */ /* 0x000fe40004f61270 */
[C---:B------:R-:W-:Y:S01]  /*4c310*/  IADD3 R3, R0.reuse, c[0x0][0x198], RZ ;  /* 0x0000660000037a10 */ /* 0x040fe20007ffe0ff */
        /* <DEDUP_REMOVED lines=8> */
[----:B----4-:R1:W-:Y:S04]  /*4c3a0*/  @P2 STG.E [R164.64], R244 ;  /* 0x000000f4a4002986 */ /* 0x0103e8000c101904 */
[----:B---3--:R3:W-:Y:S01]  /*4c3b0*/  @P3 STG.E [R166.64], R250 ;  /* 0x000000faa6003986 */ /* 0x0087e2000c101904 */
[----:B-1----:R-:W-:-:S03]  /*4c3c0*/  IMAD.WIDE R164, R3, 0x4, R6 ;  /* 0x0000000403a47825 */ /* 0x002fc600078e0206 */
[----:B---3--:R-:W3:Y:S01]  /*4c3d0*/  LDL.LU R250, [R1+0xb0] ;  /* 0x0000b00001fa7983 */ /* 0x008ee20000300800 */
[----:B------:R-:W-:-:S03]  /*4c3e0*/  IMAD.WIDE R166, R3, 0x4, R4 ;  /* 0x0000000403a67825 */ /* 0x000fc600078e0204 */
[----:B------:R-:W4:Y:S04]  /*4c3f0*/  LDL.LU R175, [R1+0x5d4] ;  /* 0x0005d40001af7983 */ /* 0x000f280000300800 */
[----:B------:R-:W3:Y:S04]  /*4c400*/  LDL.LU R244, [R1+0x104] ;  /* 0x0001040001f47983 */ /* 0x000ee80000300800 */
[----:B------:R-:W3:Y:S04]  /*4c410*/  LDL.LU R3, [R1+0x5d0] ;  /* 0x0005d00001037983 */ /* 0x000ee80000300800 */
[----:B------:R1:W-:Y:S04]  /*4c420*/  @P4 STG.E [R164.64], R174 ;  /* 0x000000aea4004986 */ /* 0x0003e8000c101904 */
[----:B-1----:R-:W3:Y:S04]  /*4c430*/  LDL.LU R165, [R1+0xbd0] ;  /* 0x000bd00001a57983 */ /* 0x002ee80000300800 */
[----:B--2---:R1:W-:Y:S04]  /*4c440*/  @P1 STG.E [R166.64], R245 ;  /* 0x000000f5a6001986 */ /* 0x0043e8000c101904 */
[----:B-1----:R-:W2:Y:S01]  /*4c450*/  LDL.LU R167, [R1+0x100] ;  /* 0x0001000001a77983 */ /* 0x002ea20000300800 */
[----:B------:R-:W-:-:S02]  /*4c460*/  ISETP.LT.AND P6, PT, R207, c[0x0][0x178], !P0 ;  /* 0x00005e00cf007a0c */ /* 0x000fc400047c1270 */
[----:B------:R-:W-:Y:S02]  /*4c470*/  IADD3 R168, R252, 0x69, RZ ;  /* 0x00000069fca87810 */ /* 0x000fe40007ffe0ff */
[----:B------:R-:W-:Y:S01]  /*4c480*/  ISETP.LT.AND P5, PT, R138, c[0x0][0x178], !P0 ;  /* 0x00005e008a007a0c */ /* 0x000fe200047a1270 */
[----:B------:R-:W-:Y:S01]  /*4c490*/  IMAD.WIDE R170, R0, 0x4, R160 ;  /* 0x0000000400aa7825 */ /* 0x000fe200078e02a0 */
[----:B------:R-:W-:Y:S01]  /*4c4a0*/  ISETP.LT.AND P3, PT, R139, c[0x0][0x178], !P0 ;  /* 0x00005e008b007a0c */ /* 0x000fe20004761270 */
[----:B------:R-:W4:Y:S01]  /*4c4b0*/  LDL.LU R245, [R1+0xb4] ;  /* 0x0000b40001f57983 */ /* 0x000f220000300800 */
[----:B------:R-:W-:Y:S01]  /*4c4c0*/  ISETP.GE.AND P2, PT, R168, c[0x0][0x17c], PT ;  /* 0x00005f00a8007a0c */ /* 0x000fe20003f46270 */
[C---:B------:R-:W-:Y:S02]  /*4c4d0*/  IMAD.WIDE R168, R0.reuse, 0x4, R162 ;  /* 0x0000000400a87825 */ /* 0x040fe400078e02a2 */
[----:B------:R-:W4:Y:S04]  /*4c4e0*/  LDL.LU R249, [R1+0xcf0] ;  /* 0x000cf00001f97983 */ /* 0x000f280000300800 */
[----:B------:R-:W4:Y:S04]  /*4c4f0*/  LDL.LU R248, [R1+0xb20] ;  /* 0x000b200001f87983 */ /* 0x000f280000300800 */
[----:B------:R-:W4:Y:S04]  /*4c500*/  LDL.LU R172, [R1+0x4a0] ;  /* 0x0004a00001ac7983 */ /* 0x000f280000300800 */
[----:B------:R-:W4:Y:S04]  /*4c510*/  LDL.LU R173, [R1+0xc0] ;  /* 0x0000c00001ad7983 */ /* 0x000f280000300800 */
[----:B------:R-:W4:Y:S04]  /*4c520*/  LDL.LU R174, [R1+0xcf4] ;  /* 0x000cf40001ae7983 */ /* 0x000f280000300800 */
[----:B---3--:R1:W-:Y:S04]  /*4c530*/  @P6 STG.E [R168.64], R165 ;  /* 0x000000a5a8006986 */ /* 0x0083e8000c101904 */
[----:B------:R3:W-:Y:S01]  /*4c540*/  @P5 STG.E [R170.64], R3 ;  /* 0x00000003aa005986 */ /* 0x0007e2000c101904 */
[C---:B-1----:R-:W-:Y:S01]  /*4c550*/  IMAD.WIDE R164, R0.reuse, 0x4, R6 ;  /* 0x0000000400a47825 */ /* 0x042fe200078e0206 */
[----:B---3--:R-:W-:-:S04]  /*4c560*/  IADD3 R3, R0, c[0x0][0x198], RZ ;  /* 0x0000660000037a10 */ /* 0x008fc80007ffe0ff */
[----:B--2---:R1:W-:Y:S02]  /*4c570*/  @P3 STG.E [R164.64], R167 ;  /* 0x000000a7a4003986 */ /* 0x0043e4000c101904 */
        /* <DEDUP_REMOVED lines=11> */
[C---:B------:R-:W-:Y:S01]  /*4c630*/  IMAD.WIDE R168, R3.reuse, 0x4, R160 ;  /* 0x0000000403a87825 */ /* 0x040fe200078e02a0 */
[----:B------:R1:W-:Y:S03]  /*4c640*/  @P1 STG.E [R164.64], R250 ;  /* 0x000000faa4001986 */ /* 0x0003e6000c101904 */
[----:B------:R-:W-:Y:S01]  /*4c650*/  IMAD.WIDE R170, R3, 0x4, R6 ;  /* 0x0000000403aa7825 */ /* 0x000fe200078e0206 */
[----:B-1----:R-:W3:Y:S04]  /*4c660*/  LDL.LU R250, [R1+0x1b40] ;  /* 0x001b400001fa7983 */ /* 0x002ee80000300800 */
[----:B--2---:R-:W-:Y:S04]  /*4c670*/  @P6 STG.E [R166.64], R0 ;  /* 0x00000000a6006986 */ /* 0x004fe8000c101904 */
[----:B----4-:R1:W-:Y:S04]  /*4c680*/  @P5 STG.E [R168.64], R175 ;  /* 0x000000afa8005986 */ /* 0x0103e8000c101904 */
[----:B------:R2:W-:Y:S04]  /*4c690*/  @P4 STG.E [R170.64], R244 ;  /* 0x000000f4aa004986 */ /* 0x0005e8000c101904 */
[----:B-1----:R-:W4:Y:S04]  /*4c6a0*/  LDL.LU R175, [R1+0xb24] ;  /* 0x000b240001af7983 */ /* 0x002f280000300800 */
        /* <DEDUP_REMOVED lines=18> */
[----:B-1----:R-:W2:Y:S01]  /*4c7d0*/  LDL.LU R245, [R1+0xc4] ;  /* 0x0000c40001f57983 */ /* 0x002ea20000300800 */
[C---:B------:R-:W-:Y:S01]  /*4c7e0*/  IADD3 R0, R170.reuse, c[0x0][0x198], RZ ;  /* 0x00006600aa007a10 */ /* 0x040fe20007ffe0ff */
[----:B---3--:R-:W-:Y:S01]  /*4c7f0*/  IMAD.WIDE R164, R170, 0x4, R6 ;  /* 0x00000004aaa47825 */ /* 0x008fe200078e0206 */
[----:B------:R-:W-:Y:S01]  /*4c800*/  IADD3 R3, R252, 0x6f, RZ ;  /* 0x0000006ffc037810 */ /* 0x000fe20007ffe0ff */
[----:B------:R-:W3:Y:S02]  /*4c810*/  LDL.LU R171, [R1+0xa30] ;  /* 0x000a300001ab7983 */ /* 0x000ee40000300800 */
[----:B------:R-:W-:-:S02]  /*4c820*/  IMAD.WIDE R166, R170, 0x4, R4 ;  /* 0x00000004aaa67825 */ /* 0x000fc400078e0204 */
[----:B------:R1:W-:Y:S02]  /*4c830*/  @P3 STG.E [R164.64], R172 ;  /* 0x000000aca4003986 */ /* 0x0003e4000c101904 */
[----:B------:R-:W-:Y:S02]  /*4c840*/  IMAD.WIDE R168, R0, 0x4, R162 ;  /* 0x0000000400a87825 */ /* 0x000fe400078e02a2 */
[----:B------:R1:W-:Y:S01]  /*4c850*/  @P1 STG.E [R166.64], R173 ;  /* 0x000000ada6001986 */ /* 0x0003e2000c101904 */
[----:B------:R-:W-:Y:S02]  /*4c860*/  IADD3 R170, R252, 0x6d, RZ ;  /* 0x0000006dfcaa7810 */ /* 0x000fe40007ffe0ff */
[----:B------:R-:W-:Y:S01]  /*4c870*/  ISETP.LT.AND P1, PT, R99, c[0x0][0x178], !P0 ;  /* 0x00005e0063007a0c */ /* 0x000fe20004721270 */
[----:B------:R-:W-:Y:S01]  /*4c880*/  @P5 STG.E [R168.64], R174 ;  /* 0x000000aea8005986 */ /* 0x000fe2000c101904 */
[----:B-1----:R-:W-:-:S03]  /*4c890*/  IMAD.WIDE R164, R0, 0x4, R6 ;  /* 0x0000000400a47825 */ /* 0x002fc600078e0206 */
[----:B------:R-:W3:Y:S01]  /*4c8a0*/  LDL.LU R248, [R1+0xd24] ;  /* 0x000d240001f87983 */ /* 0x000ee20000300800 */
[----:B------:R-:W-:-:S03]  /*4c8b0*/  IMAD.WIDE R166, R0, 0x4, R160 ;  /* 0x0000000400a67825 */ /* 0x000fc600078e02a0 */
[----:B------:R-:W3:Y:S01]  /*4c8c0*/  LDL.LU R172, [R1+0xcc4] ;  /* 0x000cc40001ac7983 */ /* 0x000ee20000300800 */
[----:B------:R-:W-:Y:S02]  /*4c8d0*/  ISETP.GE.AND P0, PT, R3, c[0x0][0x17c], PT ;  /* 0x00005f0003007a0c */ /* 0x000fe40003f06270 */
[----:B------:R-:W-:Y:S01]  /*4c8e0*/  IADD3 R3, R0, c[0x0][0x198], RZ ;  /* 0x0000660000037a10 */ /* 0x000fe20007ffe0ff */
[----:B------:R-:W3:Y:S04]  /*4c8f0*/  LDL.LU R173, [R1+0xa34] ;  /* 0x000a340001ad7983 */ /* 0x000ee80000300800 */
[----:B----4-:R-:W-:Y:S04]  /*4c900*/  @P6 STG.E [R166.64], R175 ;  /* 0x000000afa6006986 */ /* 0x010fe8000c101904 */
[----:B--2---:R1:W-:Y:S01]  /*4c910*/  @P4 STG.E [R164.64], R244 ;  /* 0x000000f4a4004986 */ /* 0x0043e2000c101904 */
[----:B------:R-:W-:-:S03]  /*4c920*/  ISETP.GE.AND P4, PT, R170, c[0x0][0x17c], PT ;  /* 0x00005f00aa007a0c */ /* 0x000fc60003f86270 */
[----:B-1----:R-:W2:Y:S01]  /*4c930*/  LDL.LU R244, [R1+0x394] ;  /* 0x0003940001f47983 */ /* 0x002ea20000300800 */
[----:B------:R-:W-:-:S03]  /*4c940*/  IMAD.WIDE R164, R0, 0x4, R4 ;  /* 0x0000000400a47825 */ /* 0x000fc600078e0204 */
[----:B------:R-:W4:Y:S04]  /*4c950*/  LDL.LU R0, [R1+0xcc0] ;  /* 0x000cc00001007983 */ /* 0x000f280000300800 */
[----:B------:R-:W2:Y:S01]  /*4c960*/  LDL.LU R170, [R1+0xd20] ;  /* 0x000d200001aa7983 */ /* 0x000ea20000300800 */
[----:B------:R-:W-:Y:S02]  /*4c970*/  ISETP.LT.AND P3, PT, R207, c[0x0][0x178], !P2 ;  /* 0x00005e00cf007a0c */ /* 0x000fe40005761270 */
[----:B------:R-:W-:Y:S01]  /*4c980*/  ISETP.LT.AND P5, PT, R138, c[0x0][0x178], !P2 ;  /* 0x00005e008a007a0c */ /* 0x000fe200057a1270 */
[----:B------:R-:W-:Y:S01]  /*4c990*/  IMAD.WIDE R166, R3, 0x4, R162 ;  /* 0x0000000403a67825 */ /* 0x000fe200078e02a2 */
[----:B------:R-:W-:Y:S01]  /*4c9a0*/  ISETP.LT.AND P6, PT, R139, c[0x0][0x178], !P2 ;  /* 0x00005e008b007a0c */ /* 0x000fe200057c1270 */
[----:B------:R-:W3:Y:S02]  /*4c9b0*/  LDL.LU R249, [R1+0xd40] ;  /* 0x000d400001f97983 */ /* 0x000ee40000300800 */
[----:B------:R-:W-:-:S02]  /*4c9c0*/  IMAD.WIDE R168, R3, 0x4, R160 ;  /* 0x0000000403a87825 */ /* 0x000fc400078e02a0 */
[----:B------:R1:W-:Y:S04]  /*4c9d0*/  @P1 STG.E [R164.64], R245 ;  /* 0x000000f5a4001986 */ /* 0x0003e8000c101904 */
[----:B------:R-:W3:Y:S04]  /*4c9e0*/  LDL.LU R174, [R1+0xd10] ;  /* 0x000d100001ae7983 */ /* 0x000ee80000300800 */
[----:B------:R-:W3:Y:S01]  /*4c9f0*/  LDL.LU R175, [R1+0xc90] ;  /* 0x000c900001af7983 */ /* 0x000ee20000300800 */
[----:B-1----:R-:W-:-:S03]  /*4ca00*/  IMAD.WIDE R164, R3, 0x4, R6 ;  /* 0x0000000403a47825 */ /* 0x002fc600078e0206 */
[----:B------:R-:W3:Y:S04]  /*4ca10*/  LDL.LU R245, [R1+0xd44] ;  /* 0x000d440001f57983 */ /* 0x000ee80000300800 */
[----:B--2---:R-:W-:Y:S04]  /*4ca20*/  @P3 STG.E [R166.64], R170 ;  /* 0x000000aaa6003986 */ /* 0x004fe8000c101904 */
[----:B----4-:R1:W-:Y:S04]  /*4ca30*/  @P5 STG.E [R168.64], R0 ;  /* 0x00000000a8005986 */ /* 0x0103e8000c101904 */
[----:B---3--:R2:W-:Y:S01]  /*4ca40*/  @P6 STG.E [R164.64], R171 ;  /* 0x000000aba4006986 */ /* 0x0085e2000c101904 */
[C---:B-1----:R-:W-:Y:S01]  /*4ca50*/  IADD3 R0, R3.reuse, c[0x0][0x198], RZ ;  /* 0x0000660003007a10 */ /* 0x042fe20007ffe0ff */
[----:B--2---:R-:W-:-:S02]  /*4ca60*/  IMAD.WIDE R170, R3, 0x4, R4 ;  /* 0x0000000403aa7825 */ /* 0x004fc400078e0204 */
[----:B------:R-:W2:Y:S01]  /*4ca70*/  LDL.LU R3, [R1+0x390] ;  /* 0x0003900001037983 */ /* 0x000ea20000300800 */
[----:B------:R-:W-:Y:S02]  /*4ca80*/  ISETP.LT.AND P2, PT, R99, c[0x0][0x178], !P2 ;  /* 0x00005e0063007a0c */ /* 0x000fe40005741270 */
[----:B------:R-:W-:Y:S02]  /*4ca90*/  ISETP.LT.AND P5, PT, R207, c[0x0][0x178], !P4 ;  /* 0x00005e00cf007a0c */ /* 0x000fe400067a1270 */
[----:B------:R-:W-:Y:S02]  /*4caa0*/  ISETP.LT.AND P3, PT, R138, c[0x0][0x178], !P4 ;  /* 0x00005e008a007a0c */ /* 0x000fe40006761270 */
[----:B------:R-:W-:Y:S02]  /*4cab0*/  ISETP.LT.AND P1, PT, R139, c[0x0][0x178], !P4 ;  /* 0x00005e008b007a0c */ /* 0x000fe40006721270 */
[----:B------:R-:W-:Y:S02]  /*4cac0*/  ISETP.LT.AND P4, PT, R99, c[0x0][0x178], !P4 ;  /* 0x00005e0063007a0c */ /* 0x000fe40006781270 */
[----:B------:R-:W-:Y:S01]  /*4cad0*/  IADD3 R166, R252, 0x6e, RZ ;  /* 0x0000006efca67810 */ /* 0x000fe20007ffe0ff */
[----:B------:R-:W-:-:S03]  /*4cae0*/  IMAD.WIDE R164, R0, 0x4, R162 ;  /* 0x0000000400a47825 */ /* 0x000fc600078e02a2 */
[----:B------:R-:W-:Y:S01]  /*4caf0*/  ISETP.GE.AND P6, PT, R166, c[0x0][0x17c], PT ;  /* 0x00005f00a6007a0c */ /* 0x000fe20003fc6270 */
[----:B------:R-:W-:-:S04]  /*4cb00*/  IMAD.WIDE R166, R0, 0x4, R160 ;  /* 0x0000000400a67825 */ /* 0x000fc800078e02a0 */
[C---:B------:R-:W-:Y:S01]  /*4cb10*/  IMAD.WIDE R168, R0.reuse, 0x4, R6 ;  /* 0x0000000400a87825 */ /* 0x040fe200078e0206 */
[----:B--2---:R1:W-:Y:S04]  /*4cb20*/  @P2 STG.E [R170.64], R3 ;  /* 0x00000003aa002986 */ /* 0x0043e8000c101904 */
[----:B------:R-:W-:Y:S04]  /*4cb30*/  @P5 STG.E [R164.64], R248 ;  /* 0x000000f8a4005986 */ /* 0x000fe8000c101904 */
[----:B------:R-:W-:Y:S01]  /*4cb40*/  @P3 STG.E [R166.64], R172 ;  /* 0x000000aca6003986 */ /* 0x000fe2000c101904 */
[----:B-1----:R-:W-:-:S03]  /*4cb50*/  IMAD.WIDE R170, R0, 0x4, R4 ;  /* 0x0000000400aa7825 */ /* 0x002fc600078e0204 */
[----:B------:R-:W-:Y:S04]  /*4cb60*/  @P1 STG.E [R168.64], R173 ;  /* 0x000000ada8001986 */ /* 0x000fe8000c101904 */
[----:B------:R1:W-:Y:S04]  /*4cb70*/  @P4 STG.E [R170.64], R244 ;  /* 0x000000f4aa004986 */ /* 0x0003e8000c101904 */
[----:B-1----:R-:W2:Y:S01]  /*4cb80*/  LDL.LU R244, [R1+0xd14] ;  /* 0x000d140001f47983 */ /* 0x002ea20000300800 */
[----:B------:R-:W-:Y:S02]  /*4cb90*/  ISETP.LT.AND P2, PT, R207, c[0x0][0x178], !P6 ;  /* 0x00005e00cf007a0c */ /* 0x000fe40007741270 */
[----:B------:R-:W-:Y:S01]  /*4cba0*/  ISETP.LT.AND P4, PT, R138, c[0x0][0x178], !P6 ;  /* 0x00005e008a007a0c */ /* 0x000fe20007781270 */
[----:B------:R-:W3:Y:S01]  /*4cbb0*/  LDL.LU R248, [R1+0xc94] ;  /* 0x000c940001f87983 */ /* 0x000ee20000300800 */
[----:B------:R-:W-:-:S02]  /*4cbc0*/  ISETP.LT.AND P3, PT, R139, c[0x0][0x178], !P6 ;  /* 0x00005e008b007a0c */ /* 0x000fc40007761270 */
[----:B------:R-:W-:Y:S01]  /*4cbd0*/  IADD3 R3, R0, c[0x0][0x198], RZ ;  /* 0x0000660000037a10 */ /* 0x000fe20007ffe0ff */
[----:B------:R-:W4:Y:S01]  /*4cbe0*/  LDL.LU R172, [R1+0x638] ;  /* 0x0006380001ac7983 */ /* 0x000f220000300800 */
[----:B------:R-:W-:-:S03]  /*4cbf0*/  ISETP.LT.AND P6, PT, R99, c[0x0][0x178], !P6 ;  /* 0x00005e0063007a0c */ /* 0x000fc600077c1270 */
[C---:B------:R-:W-:Y:S01]  /*4cc00*/  IMAD.WIDE R168, R3.reuse, 0x4, R162 ;  /* 0x0000000403a87825 */ /* 0x040fe200078e02a2 */
[----:B------:R-:W-:Y:S01]  /*4cc10*/  IADD3 R0, R252, 0x70, RZ ;  /* 0x00000070fc007810 */ /* 0x000fe20007ffe0ff */
[----:B------:R-:W3:Y:S02]  /*4cc20*/  LDL.LU R173, [R1+0x138] ;  /* 0x0001380001ad7983 */ /* 0x000ee40000300800 */
[----:B------:R-:W-:-:S04]  /*4cc30*/  IMAD.WIDE R164, R3, 0x4, R160 ;  /* 0x0000000403a47825 */ /* 0x000fc800078e02a0 */
[----:B------:R-:W-:Y:S01]  /*4cc40*/  IMAD.WIDE R166, R3, 0x4, R6 ;  /* 0x0000000403a67825 */ /* 0x000fe200078e0206 */
[----:B------:R1:W-:Y:S01]  /*4cc50*/  @P2 STG.E [R168.64], R249 ;  /* 0x000000f9a8002986 */ /* 0x0003e2000c101904 */
[----:B------:R-:W-:-:S03]  /*4cc60*/  ISETP.LT.AND P5, PT, R207, c[0x0][0x178], !P0 ;  /* 0x00005e00cf007a0c */ /* 0x000fc600047a1270 */
[----:B------:R1:W-:Y:S01]  /*4cc70*/  @P4 STG.E [R164.64], R174 ;  /* 0x000000aea4004986 */ /* 0x0003e2000c101904 */
[----:B------:R-:W-:-:S03]  /*4cc80*/  ISETP.GE.AND P1, PT, R0, c[0x0][0x17c], PT ;  /* 0x00005f0000007a0c */ /* 0x000fc60003f26270 */
[----:B------:R1:W-:Y:S01]  /*4cc90*/  @P3 STG.E [R166.64], R175 ;  /* 0x000000afa6003986 */ /* 0x0003e2000c101904 */
[----:B------:R-:W-:Y:S01]  /*4cca0*/  ISETP.LT.AND P3, PT, R138, c[0x0][0x178], !P0 ;  /* 0x00005e008a007a0c */ /* 0x000fe20004761270 */
[C---:B-1----:R-:W-:Y:S01]  /*4ccb0*/  IMAD.WIDE R168, R3.reuse, 0x4, R4 ;  /* 0x0000000403a87825 */ /* 0x042fe200078e0204 */
[----:B------:R-:W-:-:S04]  /*4ccc0*/  IADD3 R0, R3, c[0x0][0x198], RZ ;  /* 0x0000660003007a10 */ /* 0x000fc80007ffe0ff */
[----:B------:R1:W-:Y:S01]  /*4ccd0*/  @P6 STG.E [R168.64], R250 ;  /* 0x000000faa8006986 */ /* 0x0003e2000c101904 */
[----:B------:R-:W-:-:S04]  /*4cce0*/  IMAD.WIDE R164, R0, 0x4, R162 ;  /* 0x0000000400a47825 */ /* 0x000fc800078e02a2 */
[----:B------:R-:W-:Y:S01]  /*4ccf0*/  IMAD.WIDE R166, R0, 0x4, R160 ;  /* 0x0000000400a67825 */ /* 0x000fe200078e02a0 */
[----:B-1----:R-:W4:Y:S04]  /*4cd00*/  LDL.LU R250, [R1+0x1b3c] ;  /* 0x001b3c0001fa7983 */ /* 0x002f280000300800 */
[----:B------:R-:W4:Y:S04]  /*4cd10*/  LDL.LU R174, [R1+0x38] ;  /* 0x0000380001ae7983 */ /* 0x000f280000300800 */
[----:B------:R1:W-:Y:S04]  /*4cd20*/  @P5 STG.E [R164.64], R245 ;  /* 0x000000f5a4005986 */ /* 0x0003e8000c101904 */
[----:B------:R-:W4:Y:S04]  /*4cd30*/  LDL.LU R175, [R1+0x63c] ;  /* 0x00063c0001af7983 */ /* 0x000f280000300800 */
[----:B-1----:R-:W4:Y:S04]  /*4cd40*/  LDL.LU R245, [R1+0x13c] ;  /* 0x00013c0001f57983 */ /* 0x002f280000300800 */
[----:B--2---:R1:W-:Y:S04]  /*4cd50*/  @P3 STG.E [R166.64], R244 ;  /* 0x000000f4a6003986 */ /* 0x0043e8000c101904 */
[----:B-1----:R-:W2:Y:S01]  /*4cd60*/  LDL.LU R244, [R1+0x3c] ;  /* 0x00003c0001f47983 */ /* 0x002ea20000300800 */
[----:B------:R-:W-:-:S02]  /*4cd70*/  ISETP.LT.AND P4, PT, R139, c[0x0][0x178], !P0 ;  /* 0x00005e008b007a0c */ /* 0x000fc40004781270 */
[----:B------:R-:W-:Y:S02]  /*4cd80*/  ISETP.LT.AND P5, PT, R99, c[0x0][0x178], !P0 ;  /* 0x00005e0063007a0c */ /* 0x000fe400047a1270 */
[----:B------:R-:W-:Y:S01]  /*4cd90*/  IADD3 R168, R252, 0x71, RZ ;  /* 0x00000071fca87810 */ /* 0x000fe20007ffe0ff */
[----:B------:R-:W-:Y:S01]  /*4cda0*/  IMAD.WIDE R164, R0, 0x4, R6 ;  /* 0x0000000400a47825 */ /* 0x000fe200078e0206 */
[----:B------:R-:W-:Y:S02]  /*4cdb0*/  ISETP.LT.AND P6, PT, R207, c[0x0][0x178], !P1 ;  /* 0x00005e00cf007a0c */ /* 0x000fe40004fc1270 */
[----:B------:R-:W-:Y:S01]  /*4cdc0*/  ISETP.GE.AND P2, PT, R168, c[0x0][0x17c], PT ;  /* 0x00005f00a8007a0c */ /* 0x000fe20003f46270 */
[----:B------:R-:W-:Y:S01]  /*4cdd0*/  IMAD.WIDE R168, R0, 0x4, R4 ;  /* 0x0000000400a87825 */ /* 0x000fe200078e0204 */
[----:B------:R-:W-:Y:S02]  /*4cde0*/  ISETP.LT.AND P0, PT, R138, c[0x0][0x178], !P1 ;  /* 0x00005e008a007a0c */ /* 0x000fe40004f01270 */
[----:B------:R-:W-:Y:S01]  /*4cdf0*/  IADD3 R3, R0, c[0x0][0x198], RZ ;  /* 0x0000660000037a10 */ /* 0x000fe20007ffe0ff */
[----:B---3--:R1:W-:Y:S04]  /*4ce00*/  @P4 STG.E [R164.64], R248 ;  /* 0x000000f8a4004986 */ /* 0x0083e8000c101904 */
[----:B------:R3:W-:Y:S01]  /*4ce10*/  @P5 STG.E [R168.64], R251 ;  /* 0x000000fba8005986 */ /* 0x0007e2000c101904 */
[----:B------:R-:W-:Y:S01]  /*4ce20*/  ISETP.LT.AND P5, PT, R139, c[0x0][0x178], !P1 ;  /* 0x00005e008b007a0c */ /* 0x000fe20004fa1270 */
[----:B------:R-:W-:Y:S01]  /*4ce30*/  IMAD.WIDE R166, R3, 0x4, R162 ;  /* 0x0000000403a67825 */ /* 0x000fe200078e02a2 */
[----:B------:R-:W-:-:S03]  /*4ce40*/  ISETP.LT.AND P1, PT, R99, c[0x0][0x178], !P1 ;  /* 0x00005e0063007a0c */ /* 0x000fc60004f21270 */
[----:B-1----:R-:W-:Y:S01]  /*4ce50*/  IMAD.WIDE R164, R3, 0x4, R160 ;  /* 0x0000000403a47825 */ /* 0x002fe200078e02a0 */
[----:B----4-:R1:W-:Y:S01]  /*4ce60*/  @P6 STG.E [R166.64], R172 ;  /* 0x000000aca6006986 */ /* 0x0103e2000c101904 */
[----:B------:R-:W-:Y:S02]  /*4ce70*/  ISETP.LT.AND P4, PT, R207, c[0x0][0x178], !P2 ;  /* 0x00005e00cf007a0c */ /* 0x000fe40005781270 */
[----:B------:R-:W-:Y:S01]  /*4ce80*/  ISETP.LT.AND P6, PT, R138, c[0x0][0x178], !P2 ;  /* 0x00005e008a007a0c */ /* 0x000fe200057c1270 */
[----:B------:R4:W-:Y:S01]  /*4ce90*/  @P0 STG.E [R164.64], R173 ;  /* 0x000000ada4000986 */ /* 0x0009e2000c101904 */
[----:B------:R-:W-:Y:S02]  /*4cea0*/  ISETP.LT.AND P3, PT, R139, c[0x0][0x178], !P2 ;  /* 0x00005e008b007a0c */ /* 0x000fe40005761270 */
[----:B---3--:R-:W-:Y:S01]  /*4ceb0*/  IADD3 R168, R252, 0x72, RZ ;  /* 0x00000072fca87810 */ /* 0x008fe20007ffe0ff */
[----:B------:R-:W3:Y:S01]  /*4cec0*/  LDL.LU R251, [R1+0x1b38] ;  /* 0x001b380001fb7983 */ /* 0x000ee20000300800 */
[----:B-1----:R-:W-:-:S03]  /*4ced0*/  IMAD.WIDE R166, R3, 0x4, R4 ;  /* 0x0000000403a67825 */ /* 0x002fc600078e0204 */
[----:B------:R-:W3:Y:S01]  /*4cee0*/  LDL.LU R170, [R1+0xd8] ;  /* 0x0000d80001aa7983 */ /* 0x000ee20000300800 */
[C---:B----4-:R-:W-:Y:S01]  /*4cef0*/  IMAD.WIDE R164, R3.reuse, 0x4, R6 ;  /* 0x0000000403a47825 */ /* 0x050fe200078e0206 */
[----:B------:R-:W-:-:S04]  /*4cf00*/  IADD3 R3, R3, c[0x0][0x198], RZ ;  /* 0x0000660003037a10 */ /* 0x000fc80007ffe0ff */
[----:B------:R1:W-:Y:S01]  /*4cf10*/  @P5 STG.E [R164.64], R174 ;  /* 0x000000aea4005986 */ /* 0x0003e2000c101904 */
[----:B------:R-:W-:Y:S01]  /*4cf20*/  ISETP.GE.AND P5, PT, R168, c[0x0][0x17c], PT ;  /* 0x00005f00a8007a0c */ /* 0x000fe20003fa6270 */
[C---:B------:R-:W-:Y:S02]  /*4cf30*/  IMAD.WIDE R168, R3.reuse, 0x4, R6 ;  /* 0x0000000403a87825 */ /* 0x040fe400078e0206 */
[----:B------:R4:W-:Y:S02]  /*4cf40*/  @P1 STG.E [R166.64], R250 ;  /* 0x000000faa6001986 */ /* 0x0009e4000c101904 */
[----:B-1----:R-:W-:-:S04]  /*4cf50*/  IMAD.WIDE R164, R3, 0x4, R162 ;  /* 0x0000000403a47825 */ /* 0x002fc800078e02a2 */
[----:B----4-:R-:W-:Y:S01]  /*4cf60*/  IMAD.WIDE R166, R3, 0x4, R160 ;  /* 0x0000000403a67825 */ /* 0x010fe200078e02a0 */
[----:B------:R1:W-:Y:S04]  /*4cf70*/  @P4 STG.E [R164.64], R175 ;  /* 0x000000afa4004986 */ /* 0x0003e8000c101904 */
[----:B------:R-:W4:Y:S04]  /*4cf80*/  LDL.LU R250, [R1+0x188] ;  /* 0x0001880001fa7983 */ /* 0x000f280000300800 */
[----:B------:R-:W-:Y:S04]  /*4cf90*/  @P6 STG.E [R166.64], R245 ;  /* 0x000000f5a6006986 */ /* 0x000fe8000c101904 */
[----:B-1----:R-:W4:Y:S04]  /*4cfa0*/  LDL.LU R175, [R1+0x18] ;  /* 0x0000180001af7983 */ /* 0x002f280000300800 */
[----:B--2---:R1:W-:Y:S04]  /*4cfb0*/  @P3 STG.E [R168.64], R244 ;  /* 0x000000f4a8003986 */ /* 0x0043e8000c101904 */
[----:B-1----:R-:W2:Y:S04]  /*4cfc0*/  LDL.LU R169, [R1+0x768] ;  /* 0x0007680001a97983 */ /* 0x002ea80000300800 */
[----:B------:R-:W4:Y:S04]  /*4cfd0*/  LDL.LU R245, [R1+0x76c] ;  /* 0x00076c0001f57983 */ /* 0x000f280000300800 */
[----:B------:R-:W4:Y:S04]  /*4cfe0*/  LDL.LU R171, [R1+0x18c] ;  /* 0x00018c0001ab7983 */ /* 0x000f280000300800 */
[----:B------:R-:W4:Y:S01]  /*4cff0*/  LDL.LU R174, [R1+0xdc] ;  /* 0x0000dc0001ae7983 */ /* 0x000f220000300800 */
[----:B------:R-:W-:-:S02]  /*4d000*/  IADD3 R0, R252, 0x79, RZ ;  /* 0x00000079fc007810 */ /* 0x000fc40007ffe0ff */
[----:B------:R-:W-:Y:S01]  /*4d010*/  ISETP.LT.AND P2, PT, R99, c[0x0][0x178], !P2 ;  /* 0x00005e0063007a0c */ /* 0x000fe20005741270 */
[----:B------:R-:W4:Y:S01]  /*4d020*/  LDL.LU R244, [R1+0x1c] ;  /* 0x00001c0001f47983 */ /* 0x000f220000300800 */
[----:B------:R-:W-:Y:S02]  /*4d030*/  ISETP.LT.AND P1, PT, R207, c[0x0][0x178], !P5 ;  /* 0x00005e00cf007a0c */ /* 0x000fe40006f21270 */
[----:B------:R-:W-:Y:S01]  /*4d040*/  ISETP.GE.AND P0, PT, R0, c[0x0][0x17c], PT ;  /* 0x00005f0000007a0c */ /* 0x000fe20003f06270 */
[C---:B------:R-:W-:Y:S01]  /*4d050*/  IMAD.WIDE R164, R3.reuse, 0x4, R4 ;  /* 0x0000000403a47825 */ /* 0x040fe200078e0204 */
[----:B------:R-:W-:Y:S01]  /*4d060*/  IADD3 R0, R3, c[0x0][0x198], RZ ;  /* 0x0000660003007a10 */ /* 0x000fe20007ffe0ff */
[----:B------:R-:W4:Y:S01]  /*4d070*/  LDL.LU R249, [R1+0x7d8] ;  /* 0x0007d80001f97983 */ /* 0x000f220000300800 */
[----:B------:R-:W-:Y:S02]  /*4d080*/  ISETP.LT.AND P3, PT, R138, c[0x0][0x178], !P5 ;  /* 0x00005e008a007a0c */ /* 0x000fe40006f61270 */
[----:B------:R-:W-:Y:S01]  /*4d090*/  IADD3 R168, R252, 0x73, RZ ;  /* 0x00000073fca87810 */ /* 0x000fe20007ffe0ff */
[----:B------:R-:W-:Y:S01]  /*4d0a0*/  IMAD.WIDE R166, R0, 0x4, R162 ;  /* 0x0000000400a67825 */ /* 0x000fe200078e02a2 */
[----:B------:R-:W-:Y:S01]  /*4d0b0*/  ISETP.LT.AND P6, PT, R139, c[0x0][0x178], !P5 ;  /* 0x00005e008b007a0c */ /* 0x000fe20006fc1270 */
[----:B---3--:R1:W-:Y:S01]  /*4d0c0*/  @P2 STG.E [R164.64], R251 ;  /* 0x000000fba4002986 */ /* 0x0083e2000c101904 */
[----:B------:R-:W-:-:S02]  /*4d0d0*/  ISETP.GE.AND P4, PT, R168, c[0x0][0x17c], PT ;  /* 0x00005f00a8007a0c */ /* 0x000fc40003f86270 */
[----:B------:R-:W-:Y:S01]  /*4d0e0*/  IADD3 R3, R252, 0x74, RZ ;  /* 0x00000074fc037810 */ /* 0x000fe20007ffe0ff */
[----:B------:R-:W3:Y:S01]  /*4d0f0*/  LDL.LU R248, [R1+0x1d8] ;  /* 0x0001d80001f87983 */ /* 0x000ee20000300800 */
[----:B------:R-:W-:Y:S02]  /*4d100*/  ISETP.LT.AND P5, PT, R99, c[0x0][0x178], !P5 ;  /* 0x00005e0063007a0c */ /* 0x000fe40006fa1270 */
[----:B------:R-:W-:Y:S01]  /*4d110*/  ISETP.GE.AND P2, PT, R3, c[0x0][0x17c], PT ;  /* 0x00005f0003007a0c */ /* 0x000fe20003f46270 */
[----:B------:R-:W3:Y:S01]  /*4d120*/  LDL.LU R172, [R1+0xe8] ;  /* 0x0000e80001ac7983 */ /* 0x000ee20000300800 */
[C---:B------:R-:W-:Y:S01]  /*4d130*/  IADD3 R3, R0.reuse, c[0x0][0x198], RZ ;  /* 0x0000660000037a10 */ /* 0x040fe20007ffe0ff */
[C---:B-1----:R-:W-:Y:S02]  /*4d140*/  IMAD.WIDE R164, R0.reuse, 0x4, R6 ;  /* 0x0000000400a47825 */ /* 0x042fe400078e0206 */
[----:B------:R-:W3:Y:S04]  /*4d150*/  LDL.LU R173, [R1+0x58] ;  /* 0x0000580001ad7983 */ /* 0x000ee80000300800 */
[----:B--2---:R1:W-:Y:S01]  /*4d160*/  @P1 STG.E [R166.64], R169 ;  /* 0x000000a9a6001986 */ /* 0x0043e2000c101904 */
[----:B------:R-:W-:Y:S01]  /*4d170*/  ISETP.LT.AND P1, PT, R207, c[0x0][0x178], !P4 ;  /* 0x00005e00cf007a0c */ /* 0x000fe20006721270 */
[----:B-1----:R-:W-:-:S05]  /*4d180*/  IMAD.WIDE R166, R0, 0x4, R160 ;  /* 0x0000000400a67825 */ /* 0x002fca00078e02a0 */
[----:B----4-:R-:W-:Y:S01]  /*4d190*/  @P3 STG.E [R166.64], R250 ;  /* 0x000000faa6003986 */ /* 0x010fe2000c101904 */
[----:B------:R-:W-:Y:S01]  /*4d1a0*/  ISETP.LT.AND P3, PT, R138, c[0x0][0x178], !P4 ;  /* 0x00005e008a007a0c */ /* 0x000fe20006761270 */
[----:B------:R-:W-:Y:S02]  /*4d1b0*/  IMAD.WIDE R168, R0, 0x4, R4 ;  /* 0x0000000400a87825 */ /* 0x000fe400078e0204 */
[----:B------:R1:W-:Y:S01]  /*4d1c0*/  @P6 STG.E [R164.64], R170 ;  /* 0x000000aaa4006986 */ /* 0x0003e2000c101904 */
[----:B------:R-:W-:-:S03]  /*4d1d0*/  ISETP.LT.AND P6, PT, R139, c[0x0][0x178], !P4 ;  /* 0x00005e008b007a0c */ /* 0x000fc600067c1270 */
[----:B------:R2:W-:Y:S01]  /*4d1e0*/  @P5 STG.E [R168.64], R175 ;  /* 0x000000afa8005986 */ /* 0x0005e2000c101904 */
[----:B-1----:R-:W-:-:S03]  /*4d1f0*/  IMAD.WIDE R164, R3, 0x4, R162 ;  /* 0x0000000403a47825 */ /* 0x002fc600078e02a2 */
[----:B--2---:R-:W2:Y:S01]  /*4d200*/  LDL.LU R175, [R1+0x7dc] ;  /* 0x0007dc0001af7983 */ /* 0x004ea20000300800 */
[----:B------:R-:W-:-:S03]  /*4d210*/  IMAD.WIDE R166, R3, 0x4, R160 ;  /* 0x0000000403a67825 */ /* 0x000fc600078e02a0 */
[----:B------:R1:W-:Y:S04]  /*4d220*/  @P1 STG.E [R164.64], R245 ;  /* 0x000000f5a4001986 */ /* 0x0003e8000c101904 */
[----:B------:R-:W-:Y:S04]  /*4d230*/  @P3 STG.E [R166.64], R171 ;  /* 0x000000aba6003986 */ /* 0x000fe8000c101904 */
[----:B-1----:R-:W4:Y:S01]  /*4d240*/  LDL.LU R245, [R1+0x1dc] ;  /* 0x0001dc0001f57983 */ /* 0x002f220000300800 */
[----:B------:R-:W-:-:S05]  /*4d250*/  IMAD.WIDE R164, R3, 0x4, R6 ;  /* 0x0000000403a47825 */ /* 0x000fca00078e0206 */
[----:B------:R1:W-:Y:S04]  /*4d260*/  @P6 STG.E [R164.64], R174 ;  /* 0x000000aea4006986 */ /* 0x0003e8000c101904 */
[----:B-1----:R-:W4:Y:S01]  /*4d270*/  LDL.LU R174, [R1+0xec] ;  /* 0x0000ec0001ae7983 */ /* 0x002f220000300800 */
[----:B------:R-:W-:Y:S02]  /*4d280*/  ISETP.LT.AND P4, PT, R99, c[0x0][0x178], !P4 ;  /* 0x00005e0063007a0c */ /* 0x000fe40006781270 */
[----:B------:R-:W-:Y:S01]  /*4d290*/  IADD3 R0, R252, 0x75, RZ ;  /* 0x00000075fc007810 */ /* 0x000fe20007ffe0ff */
[----:B------:R-:W-:Y:S01]  /*4d2a0*/  IMAD.WIDE R168, R3, 0x4, R4 ;  /* 0x0000000403a87825 */ /* 0x000fe200078e0204 */
[----:B------:R-:W-:Y:S02]  /*4d2b0*/  ISETP.LT.AND P5, PT, R207, c[0x0][0x178], !P2 ;  /* 0x00005e00cf007a0c */ /* 0x000fe400057a1270 */
[----:B------:R-:W-:-:S02]  /*4d2c0*/  ISETP.GE.AND P1, PT, R0, c[0x0][0x17c], PT ;  /* 0x00005f0000007a0c */ /* 0x000fc40003f26270 */
[----:B------:R-:W-:Y:S02]  /*4d2d0*/  IADD3 R0, R3, c[0x0][0x198], RZ ;  /* 0x0000660003007a10 */ /* 0x000fe40007ffe0ff */
[----:B------:R-:W-:-:S03]  /*4d2e0*/  ISETP.LT.AND P3, PT, R138, c[0x0][0x178], !P2 ;  /* 0x00005e008a007a0c */ /* 0x000fc60005761270 */
[----:B------:R1:W-:Y:S01]  /*4d2f0*/  @P4 STG.E [R168.64], R244 ;  /* 0x000000f4a8004986 */ /* 0x0003e2000c101904 */
[----:B------:R-:W-:Y:S01]  /*4d300*/  ISETP.LT.AND P4, PT, R139, c[0x0][0x178], !P2 ;  /* 0x00005e008b007a0c */ /* 0x000fe20005781270 */
[----:B------:R-:W-:Y:S01]  /*4d310*/  IMAD.WIDE R166, R0, 0x4, R162 ;  /* 0x0000000400a67825 */ /* 0x000fe200078e02a2 */
[----:B------:R-:W-:-:S04]  /*4d320*/  ISETP.LT.AND P2, PT, R99, c[0x0][0x178], !P2 ;  /* 0x00005e0063007a0c */ /* 0x000fc80005741270 */
[----:B------:R3:W-:Y:S01]  /*4d330*/  @P5 STG.E [R166.64], R249 ;  /* 0x000000f9a6005986 */ /* 0x0007e2000c101904 */
[----:B------:R-:W-:Y:S01]  /*4d340*/  ISETP.LT.AND P5, PT, R207, c[0x0][0x178], !P1 ;  /* 0x00005e00cf007a0c */ /* 0x000fe20004fa1270 */
[----:B------:R-:W-:Y:S01]  /*4d350*/  IMAD.WIDE R164, R0, 0x4, R6 ;  /* 0x0000000400a47825 */ /* 0x000fe200078e0206 */
[----:B------:R-:W-:Y:S02]  /*4d360*/  ISETP.LT.AND P6, PT, R138, c[0x0][0x178], !P1 ;  /* 0x00005e008a007a0c */ /* 0x000fe40004fc1270 */
[C---:B------:R-:W-:Y:S01]  /*4d370*/  IADD3 R3, R0.reuse, c[0x0][0x198], RZ ;  /* 0x0000660000037a10 */ /* 0x040fe20007ffe0ff */
[C---:B-1----:R-:W-:Y:S01]  /*4d380*/  IMAD.WIDE R168, R0.reuse, 0x4, R4 ;  /* 0x0000000400a87825 */ /* 0x042fe200078e0204 */
[----:B------:R-:W4:Y:S04]  /*4d390*/  LDL.LU R244, [R1+0x5c] ;  /* 0x00005c0001f47983 */ /* 0x000f280000300800 */
[----:B------:R-:W4:Y:S01]  /*4d3a0*/  LDL.LU R250, [R1+0x78] ;  /* 0x0000780001fa7983 */ /* 0x000f220000300800 */
[----:B---3--:R-:W-:-:S03]  /*4d3b0*/  IMAD.WIDE R166, R0, 0x4, R160 ;  /* 0x0000000400a67825 */ /* 0x008fc600078e02a0 */
[----:B------:R-:W3:Y:S04]  /*4d3c0*/  LDL.LU R249, [R1+0x8dc] ;  /* 0x0008dc0001f97983 */ /* 0x000ee80000300800 */
[----:B------:R1:W-:Y:S04]  /*4d3d0*/  @P3 STG.E [R166.64], R248 ;  /* 0x000000f8a6003986 */ /* 0x0003e8000c101904 */
[----:B------:R1:W-:Y:S04]  /*4d3e0*/  @P4 STG.E [R164.64], R172 ;  /* 0x000000aca4004986 */ /* 0x0003e8000c101904 */
[----:B------:R-:W-:Y:S01]  /*4d3f0*/  @P2 STG.E [R168.64], R173 ;  /* 0x000000ada8002986 */ /* 0x000fe2000c101904 */
[----:B------:R-:W-:Y:S01]  /*4d400*/  ISETP.LT.AND P2, PT, R139, c[0x0][0x178], !P1 ;  /* 0x00005e008b007a0c */ /* 0x000fe20004f41270 */
[----:B-1----:R-:W-:-:S04]  /*4d410*/  IMAD.WIDE R166, R3, 0x4, R162 ;  /* 0x0000000403a67825 */ /* 0x002fc800078e02a2 */
[C---:B------:R-:W-:Y:S01]  /*4d420*/  IMAD.WIDE R164, R3.reuse, 0x4, R160 ;  /* 0x0000000403a47825 */ /* 0x040fe200078e02a0 */
[C---:B------:R-:W-:Y:S02]  /*4d430*/  IADD3 R0, R3.reuse, c[0x0][0x198], RZ ;  /* 0x0000660003007a10 */ /* 0x040fe40007ffe0ff */
[----:B------:R-:W-:Y:S01]  /*4d440*/  IADD3 R172, R252, 0x77, RZ ;  /* 0x00000077fcac7810 */ /* 0x000fe20007ffe0ff */
[----:B--2---:R1:W-:Y:S04]  /*4d450*/  @P5 STG.E [R166.64], R175 ;  /* 0x000000afa6005986 */ /* 0x0043e8000c101904 */
[----:B-1----:R-:W2:Y:S04]  /*4d460*/  LDL.LU R175, [R1+0x3ec] ;  /* 0x0003ec0001af7983 */ /* 0x002ea80000300800 */
[----:B----4-:R1:W-:Y:S01]  /*4d470*/  @P6 STG.E [R164.64], R245 ;  /* 0x000000f5a4006986 */ /* 0x0103e2000c101904 */
[----:B------:R-:W-:-:S04]  /*4d480*/  IMAD.WIDE R166, R3, 0x4, R4 ;  /* 0x0000000403a67825 */ /* 0x000fc800078e0204 */
[----:B-1----:R-:W-:Y:S01]  /*4d490*/  IMAD.WIDE R164, R3, 0x4, R6 ;  /* 0x0000000403a47825 */ /* 0x002fe200078e0206 */
[----:B------:R-:W4:Y:S04]  /*4d4a0*/  LDL.LU R245, [R1+0xfc] ;  /* 0x0000fc0001f57983 */ /* 0x000f280000300800 */
[----:B------:R-:W2:Y:S04]  /*4d4b0*/  LDL.LU R3, [R1+0x3e8] ;  /* 0x0003e80001037983 */ /* 0x000ea80000300800 */
[----:B------:R1:W-:Y:S01]  /*4d4c0*/  @P2 STG.E [R164.64], R174 ;  /* 0x000000aea4002986 */ /* 0x0003e2000c101904 */
[----:B------:R-:W-:-:S03]  /*4d4d0*/  ISETP.GE.AND P2, PT, R172, c[0x0][0x17c], PT ;  /* 0x00005f00ac007a0c */ /* 0x000fc60003f46270 */
[----:B-1----:R-:W2:Y:S04]  /*4d4e0*/  LDL.LU R165, [R1+0x8d8] ;  /* 0x0008d80001a57983 */ /* 0x002ea80000300800 */
[----:B------:R-:W3:Y:S01]  /*4d4f0*/  LDL.LU R172, [R1+0xf8] ;  /* 0x0000f80001ac7983 */ /* 0x000ee20000300800 */
[----:B------:R-:W-:-:S04]  /*4d500*/  IADD3 R170, R252, 0x76, RZ ;  /* 0x00000076fcaa7810 */ /* 0x000fc80007ffe0ff */
[----:B------:R-:W-:Y:S02]  /*4d510*/  ISETP.GE.AND P3, PT, R170, c[0x0][0x17c], PT ;  /* 0x00005f00aa007a0c */ /* 0x000fe40003f66270 */
[----:B------:R-:W-:Y:S02]  /*4d520*/  ISETP.LT.AND P1, PT, R99, c[0x0][0x178], !P1 ;  /* 0x00005e0063007a0c */ /* 0x000fe40004f21270 */
[----:B------:R-:W-:Y:S02]  /*4d530*/  ISETP.LT.AND P5, PT, R207, c[0x0][0x178], !P3 ;  /* 0x00005e00cf007a0c */ /* 0x000fe40005fa1270 */
[----:B------:R-:W-:Y:S02]  /*4d540*/  ISETP.LT.AND P4, PT, R138, c[0x0][0x178], !P3 ;  /* 0x00005e008a007a0c */ /* 0x000fe40005f81270 */
[----:B------:R-:W-:Y:S01]  /*4d550*/  ISETP.LT.AND P6, PT, R139, c[0x0][0x178], !P3 ;  /* 0x00005e008b007a0c */ /* 0x000fe20005fc1270 */
[----:B------:R-:W-:-:S04]  /*4d560*/  IMAD.WIDE R168, R0, 0x4, R162 ;  /* 0x0000000400a87825 */ /* 0x000fc800078e02a2 */
[----:B------:R-:W-:Y:S02]  /*4d570*/  IMAD.WIDE R170, R0, 0x4, R160 ;  /* 0x0000000400aa7825 */ /* 0x000fe400078e02a0 */
[----:B------:R1:W-:Y:S04]  /*4d580*/  @P1 STG.E [R166.64], R244 ;  /* 0x000000f4a6001986 */ /* 0x0003e8000c101904 */
[----:B-1----:R-:W4:Y:S04]  /*4d590*/  LDL.LU R244, [R1+0x7c] ;  /* 0x00007c0001f47983 */ /* 0x002f280000300800 */
[----:B------:R-:W4:Y:S04]  /*4d5a0*/  LDL.LU R251, [R1+0x5d8] ;  /* 0x0005d80001fb7983 */ /* 0x000f280000300800 */
[----:B------:R-:W4:Y:S04]  /*4d5b0*/  LDL.LU R248, [R1+0x108] ;  /* 0x0001080001f87983 */ /* 0x000f280000300800 */
[----:B------:R-:W4:Y:S04]  /*4d5c0*/  LDL.LU R173, [R1+0xb8] ;  /* 0x0000b80001ad7983 */ /* 0x000f280000300800 */
[----:B------:R-:W4:Y:S01]  /*4d5d0*/  LDL.LU R174, [R1+0xbdc] ;  /* 0x000bdc0001ae7983 */ /* 0x000f220000300800 */
[----:B------:R-:W-:-:S02]  /*4d5e0*/  ISETP.LT.AND P3, PT, R99, c[0x0][0x178], !P3 ;  /* 0x00005e0063007a0c */ /* 0x000fc40005f61270 */
[----:B------:R-:W-:Y:S01]  /*4d5f0*/  ISETP.LT.AND P1, PT, R139, c[0x0][0x178], !P2 ;  /* 0x00005e008b007a0c */ /* 0x000fe20005721270 */
[----:B--2---:R1:W-:Y:S04]  /*4d600*/  @P5 STG.E [R168.64], R165 ;  /* 0x000000a5a8005986 */ /* 0x0043e8000c101904 */
[----:B------:R-:W-:Y:S01]  /*4d610*/  @P4 STG.E [R170.64], R3 ;  /* 0x00000003aa004986 */ /* 0x000fe2000c101904 */
[----:B-1----:R-:W-:-:S05]  /*4d620*/  IMAD.WIDE R164, R0, 0x4, R6 ;  /* 0x0000000400a47825 */ /* 0x002fca00078e0206 */
[----:B---3--:R1:W-:Y:S02]  /*4d630*/  @P6 STG.E [R164.64], R172 ;  /* 0x000000aca4006986 */ /* 0x0083e4000c101904 */
[----:B-1----:R-:W-:-:S04]  /*4d640*/  IADD3 R172, R252, 0x78, RZ ;  /* 0x00000078fcac7810 */ /* 0x002fc80007ffe0ff */
[----:B------:R-:W-:Y:S02]  /*4d650*/  ISETP.GE.AND P6, PT, R172, c[0x0][0x17c], PT ;  /* 0x00005f00ac007a0c */ /* 0x000fe40003fc6270 */
[----:B------:R-:W2:Y:S01]  /*4d660*/  LDL.LU R172, [R1+0xbd8] ;  /* 0x000bd80001ac7983 */ /* 0x000ea20000300800 */
[----:B------:R-:W-:Y:S02]  /*4d670*/  ISETP.LT.AND P5, PT, R207, c[0x0][0x178], !P2 ;  /* 0x00005e00cf007a0c */ /* 0x000fe400057a1270 */
[----:B------:R-:W-:Y:S02]  /*4d680*/  ISETP.LT.AND P4, PT, R138, c[0x0][0x178], !P2 ;  /* 0x00005e008a007a0c */ /* 0x000fe40005781270 */
[C---:B------:R-:W-:Y:S01]  /*4d690*/  IADD3 R3, R0.reuse, c[0x0][0x198], RZ ;  /* 0x0000660000037a10 */ /* 0x040fe20007ffe0ff */
[----:B------:R-:W-:-:S04]  /*4d6a0*/  IMAD.WIDE R164, R0, 0x4, R4 ;  /* 0x0000000400a47825 */ /* 0x000fc800078e0204 */
[C---:B------:R-:W-:Y:S01]  /*4d6b0*/  IMAD.WIDE R166, R3.reuse, 0x4, R162 ;  /* 0x0000000403a67825 */ /* 0x040fe200078e02a2 */
[----:B------:R-:W-:Y:S03]  /*4d6c0*/  @P3 STG.E [R164.64], R250 ;  /* 0x000000faa4003986 */ /* 0x000fe6000c101904 */
[C---:B------:R-:W-:Y:S01]  /*4d6d0*/  IMAD.WIDE R168, R3.reuse, 0x4, R160 ;  /* 0x0000000403a87825 */ /* 0x040fe200078e02a0 */
[----:B------:R-:W-:Y:S03]  /*4d6e0*/  @P5 STG.E [R166.64], R249 ;  /* 0x000000f9a6005986 */ /* 0x000fe6000c101904 */
[----:B------:R-:W-:Y:S01]  /*4d6f0*/  IMAD.WIDE R170, R3, 0x4, R6 ;  /* 0x0000000403aa7825 */ /* 0x000fe200078e0206 */
[----:B------:R1:W-:Y:S04]  /*4d700*/  @P4 STG.E [R168.64], R175 ;  /* 0x000000afa8004986 */ /* 0x0003e8000c101904 */
[----:B----4-:R3:W-:Y:S04]  /*4d710*/  @P1 STG.E [R170.64], R245 ;  /* 0x000000f5aa001986 */ /* 0x0107e8000c101904 */
[----:B-1----:R-:W4:Y:S04]  /*4d720*/  LDL.LU R175, [R1+0x5dc] ;  /* 0x0005dc0001af7983 */ /* 0x002f280000300800 */
[----:B---3--:R-:W3:Y:S01]  /*4d730*/  LDL.LU R245, [R1+0x10c] ;  /* 0x00010c0001f57983 */ /* 0x008ee20000300800 */
[----:B------:R-:W-:Y:S01]  /*4d740*/  ISETP.LT.AND P2, PT, R99, c[0x0][0x178], !P2 ;  /* 0x00005e0063007a0c */ /* 0x000fe20005741270 */
[----:B------:R-:W-:Y:S01]  /*4d750*/  IMAD.WIDE R164, R3, 0x4, R4 ;  /* 0x0000000403a47825 */ /* 0x000fe200078e0204 */
[----:B------:R-:W-:-:S02]  /*4d760*/  ISETP.LT.AND P3, PT, R207, c[0x0][0x178], !P6 ;  /* 0x00005e00cf007a0c */ /* 0x000fc40007761270 */
[----:B------:R-:W-:Y:S02]  /*4d770*/  ISETP.LT.AND P1, PT, R138, c[0x0][0x178], !P6 ;  /* 0x00005e008a007a0c */ /* 0x000fe40007721270 */
[----:B------:R-:W-:Y:S02]  /*4d780*/  ISETP.LT.AND P5, PT, R139, c[0x0][0x178], !P6 ;  /* 0x00005e008b007a0c */ /* 0x000fe400077a1270 */
[----:B------:R-:W-:-:S05]  /*4d790*/  IADD3 R3, R3, c[0x0][0x198], RZ ;  /* 0x0000660003037a10 */ /* 0x000fca0007ffe0ff */
[----:B------:R1:W-:Y:S01]  /*4d7a0*/  @P2 STG.E [R164.64], R244 ;  /* 0x000000f4a4002986 */ /* 0x0003e2000c101904 */
[----:B------:R-:W-:Y:S01]  /*4d7b0*/  IADD3 R0, R252, 0x7a, RZ ;  /* 0x0000007afc007810 */ /* 0x000fe20007ffe0ff */
[----:B------:R-:W-:Y:S01]  /*4d7c0*/  IMAD.WIDE R170, R3, 0x4, R162 ;  /* 0x0000000403aa7825 */ /* 0x000fe200078e02a2 */
[----:B------:R-:W-:Y:S01]  /*4d7d0*/  ISETP.LT.AND P6, PT, R99, c[0x0][0x178], !P6 ;  /* 0x00005e0063007a0c */ /* 0x000fe200077c1270 */
[----:B-1----:R-:W3:Y:S04]  /*4d7e0*/  LDL.LU R244, [R1+0xbc] ;  /* 0x0000bc0001f47983 */ /* 0x002ee80000300800 */
[----:B------:R-:W3:Y:S01]  /*4d7f0*/  LDL.LU R250, [R1+0xcf8] ;  /* 0x000cf80001fa7983 */ /* 0x000ee20000300800 */
[----:B------:R-:W-:Y:S01]  /*4d800*/  IMAD.WIDE R168, R3, 0x4, R160 ;  /* 0x0000000403a87825 */ /* 0x000fe200078e02a0 */
[----:B------:R-:W-:-:S03]  /*4d810*/  ISETP.LT.AND P2, PT, R207, c[0x0][0x178], !P0 ;  /* 0x00005e00cf007a0c */ /* 0x000fc60004741270 */
[C---:B------:R-:W-:Y:S01]  /*4d820*/  IMAD.WIDE R166, R3.reuse, 0x4, R6 ;  /* 0x0000000403a67825 */ /* 0x040fe200078e0206 */
[----:B------:R-:W-:Y:S01]  /*4d830*/  ISETP.GE.AND P4, PT, R0, c[0x0][0x17c], PT ;  /* 0x00005f0000007a0c */ /* 0x000fe20003f86270 */
[----:B------:R-:W3:Y:S01]  /*4d840*/  LDL.LU R249, [R1+0xb28] ;  /* 0x000b280001f97983 */ /* 0x000ee20000300800 */
[C---:B------:R-:W-:Y:S01]  /*4d850*/  IADD3 R0, R3.reuse, c[0x0][0x198], RZ ;  /* 0x0000660003007a10 */ /* 0x040fe20007ffe0ff */
[----:B------:R-:W-:Y:S02]  /*4d860*/  IMAD.WIDE R164, R3, 0x4, R4 ;  /* 0x0000000403a47825 */ /* 0x000fe400078e0204 */
[----:B--2---:R1:W-:Y:S04]  /*4d870*/  @P3 STG.E [R170.64], R172 ;  /* 0x000000acaa003986 */ /* 0x0043e8000c101904 */
[----:B------:R-:W-:Y:S04]  /*4d880*/  @P1 STG.E [R168.64], R251 ;  /* 0x000000fba8001986 */ /* 0x000fe8000c101904 */
[----:B------:R2:W-:Y:S01]  /*4d890*/  @P5 STG.E [R166.64], R248 ;  /* 0x000000f8a6005986 */ /* 0x0005e2000c101904 */
[----:B-1----:R-:W-:-:S03]  /*4d8a0*/  IMAD.WIDE R170, R0, 0x4, R162 ;  /* 0x0000000400aa7825 */ /* 0x002fc600078e02a2 */
[----:B------:R1:W-:Y:S01]  /*4d8b0*/  @P6 STG.E [R164.64], R173 ;  /* 0x000000ada4006986 */ /* 0x0003e2000c101904 */
[----:B------:R-:W-:-:S03]  /*4d8c0*/  ISETP.LT.AND P3, PT, R138, c[0x0][0x178], !P0 ;  /* 0x00005e008a007a0c */ /* 0x000fc60004761270 */
[----:B--2---:R-:W2:Y:S04]  /*4d8d0*/  LDL.LU R248, [R1+0x4a8] ;  /* 0x0004a80001f87983 */ /* 0x004ea80000300800 */
[----:B------:R4:W-:Y:S01]  /*4d8e0*/  @P2 STG.E [R170.64], R174 ;  /* 0x000000aeaa002986 */ /* 0x0009e2000c101904 */
[----:B------:R-:W-:Y:S02]  /*4d8f0*/  ISETP.LT.AND P2, PT, R139, c[0x0][0x178], !P0 ;  /* 0x00005e008b007a0c */ /* 0x000fe40004741270 */
[----:B-1----:R-:W-:Y:S01]  /*4d900*/  IADD3 R164, R252, 0x7b, RZ ;  /* 0x0000007bfca47810 */ /* 0x002fe20007ffe0ff */
[----:B------:R-:W-:Y:S01]  /*4d910*/  IMAD.WIDE R166, R0, 0x4, R160 ;  /* 0x0000000400a67825 */ /* 0x000fe200078e02a0 */
[----:B------:R-:W2:Y:S02]  /*4d920*/  LDL.LU R173, [R1+0xc8] ;  /* 0x0000c80001ad7983 */ /* 0x000ea40000300800 */
[----:B------:R-:W-:Y:S01]  /*4d930*/  ISETP.GE.AND P1, PT, R164, c[0x0][0x17c], PT ;  /* 0x00005f00a4007a0c */ /* 0x000fe20003f26270 */
[----:B------:R-:W-:Y:S01]  /*4d940*/  IMAD.WIDE R164, R0, 0x4, R6 ;  /* 0x0000000400a47825 */ /* 0x000fe200078e0206 */
[----:B----4-:R1:W-:Y:S04]  /*4d950*/  @P3 STG.E [R166.64], R175 ;  /* 0x000000afa6003986 */ /* 0x0103e8000c101904 */
[----:B------:R-:W4:Y:S04]  /*4d960*/  LDL.LU R174, [R1+0xcfc] ;  /* 0x000cfc0001ae7983 */ /* 0x000f280000300800 */
[----:B---3--:R3:W-:Y:S04]  /*4d970*/  @P2 STG.E [R164.64], R245 ;  /* 0x000000f5a4002986 */ /* 0x0087e8000c101904 */
[----:B-1----:R-:W4:Y:S04]  /*4d980*/  LDL.LU R175, [R1+0xb2c] ;  /* 0x000b2c0001af7983 */ /* 0x002f280000300800 */
[----:B---3--:R-:W3:Y:S01]  /*4d990*/  LDL.LU R245, [R1+0x4ac] ;  /* 0x0004ac0001f57983 */ /* 0x008ee20000300800 */
[----:B------:R-:W-:-:S02]  /*4d9a0*/  ISETP.LT.AND P0, PT, R99, c[0x0][0x178], !P0 ;  /* 0x00005e0063007a0c */ /* 0x000fc40004701270 */
[----:B------:R-:W-:Y:S02]  /*4d9b0*/  ISETP.LT.AND P6, PT, R207, c[0x0][0x178], !P4 ;  /* 0x00005e00cf007a0c */ /* 0x000fe400067c1270 */
[C---:B------:R-:W-:Y:S01]  /*4d9c0*/  IADD3 R3, R0.reuse, c[0x0][0x198], RZ ;  /* 0x0000660000037a10 */ /* 0x040fe20007ffe0ff */
[----:B------:R-:W-:-:S04]  /*4d9d0*/  IMAD.WIDE R168, R0, 0x4, R4 ;  /* 0x0000000400a87825 */ /* 0x000fc800078e0204 */
[----:B------:R-:W-:Y:S01]  /*4d9e0*/  IMAD.WIDE R170, R3, 0x4, R162 ;  /* 0x0000000403aa7825 */ /* 0x000fe200078e02a2 */
[----:B------:R-:W-:-:S03]  /*4d9f0*/  ISETP.LT.AND P5, PT, R138, c[0x0][0x178], !P4 ;  /* 0x00005e008a007a0c */ /* 0x000fc600067a1270 */
[----:B------:R1:W-:Y:S04]  /*4da00*/  @P0 STG.E [R168.64], R244 ;  /* 0x000000f4a8000986 */ /* 0x0003e8000c101904 */
[----:B------:R1:W-:Y:S01]  /*4da10*/  @P6 STG.E [R170.64], R250 ;  /* 0x000000faaa006986 */ /* 0x0003e2000c101904 */
[----:B------:R-:W-:Y:S01]  /*4da20*/  ISETP.LT.AND P6, PT, R139, c[0x0][0x178], !P4 ;  /* 0x00005e008b007a0c */ /* 0x000fe200067c1270 */
[----:B------:R-:W-:-:S04]  /*4da30*/  IMAD.WIDE R166, R3, 0x4, R160 ;  /* 0x0000000403a67825 */ /* 0x000fc800078e02a0 */
[----:B------:R-:W-:Y:S01]  /*4da40*/  IMAD.WIDE R164, R3, 0x4, R6 ;  /* 0x0000000403a47825 */ /* 0x000fe200078e0206 */
[----:B------:R1:W-:Y:S04]  /*4da50*/  @P5 STG.E [R166.64], R249 ;  /* 0x000000f9a6005986 */ /* 0x0003e8000c101904 */
[----:B-1----:R-:W3:Y:S01]  /*4da60*/  LDL.LU R244, [R1+0xcc] ;  /* 0x0000cc0001f47983 */ /* 0x002ee20000300800 */
[----:B------:R-:W-:Y:S02]  /*4da70*/  IADD3 R171, R252, 0x7c, RZ ;  /* 0x0000007cfcab7810 */ /* 0x000fe40007ffe0ff */
[----:B------:R-:W-:Y:S01]  /*4da80*/  ISETP.LT.AND P4, PT, R99, c[0x0][0x178], !P4 ;  /* 0x00005e0063007a0c */ /* 0x000fe20006781270 */
[----:B------:R-:W3:Y:S01]  /*4da90*/  LDL.LU R172, [R1+0xcc8] ;  /* 0x000cc80001ac7983 */ /* 0x000ee20000300800 */
[----:B------:R-:W-:-:S02]  /*4daa0*/  ISETP.LT.AND P5, PT, R207, c[0x0][0x178], !P1 ;  /* 0x00005e00cf007a0c */ /* 0x000fc40004fa1270 */
[C---:B------:R-:W-:Y:S02]  /*4dab0*/  IADD3 R0, R3.reuse, c[0x0][0x198], RZ ;  /* 0x0000660003007a10 */ /* 0x040fe40007ffe0ff */
[----:B------:R-:W-:Y:S01]  /*4dac0*/  ISETP.LT.AND P3, PT, R138, c[0x0][0x178], !P1 ;  /* 0x00005e008a007a0c */ /* 0x000fe20004f61270 */
[----:B------:R-:W-:Y:S01]  /*4dad0*/  IMAD.WIDE R166, R3, 0x4, R4 ;  /* 0x0000000403a67825 */ /* 0x000fe200078e0204 */
[----:B------:R-:W-:-:S03]  /*4dae0*/  ISETP.LT.AND P0, PT, R139, c[0x0][0x178], !P1 ;  /* 0x00005e008b007a0c */ /* 0x000fc60004f01270 */
[----:B------:R-:W-:Y:S01]  /*4daf0*/  IMAD.WIDE R168, R0, 0x4, R162 ;  /* 0x0000000400a87825 */ /* 0x000fe200078e02a2 */
[----:B--2---:R1:W-:Y:S01]  /*4db00*/  @P6 STG.E [R164.64], R248 ;  /* 0x000000f8a4006986 */ /* 0x0043e2000c101904 */
[----:B------:R-:W-:-:S03]  /*4db10*/  ISETP.GE.AND P6, PT, R171, c[0x0][0x17c], PT ;  /* 0x00005f00ab007a0c */ /* 0x000fc60003fc6270 */
[----:B------:R-:W2:Y:S04]  /*4db20*/  LDL.LU R171, [R1+0xd28] ;  /* 0x000d280001ab7983 */ /* 0x000ea80000300800 */
[----:B------:R-:W2:Y:S04]  /*4db30*/  LDL.LU R251, [R1+0xa38] ;  /* 0x000a380001fb7983 */ /* 0x000ea80000300800 */
[----:B------:R4:W-:Y:S01]  /*4db40*/  @P4 STG.E [R166.64], R173 ;  /* 0x000000ada6004986 */ /* 0x0009e2000c101904 */
[----:B-1----:R-:W-:-:S03]  /*4db50*/  IMAD.WIDE R164, R0, 0x4, R160 ;  /* 0x0000000400a47825 */ /* 0x002fc600078e02a0 */
[----:B------:R-:W2:Y:S04]  /*4db60*/  LDL.LU R248, [R1+0x398] ;  /* 0x0003980001f87983 */ /* 0x000ea80000300800 */
[----:B----4-:R1:W-:Y:S01]  /*4db70*/  @P5 STG.E [R168.64], R174 ;  /* 0x000000aea8005986 */ /* 0x0103e2000c101904 */
[----:B------:R-:W-:-:S03]  /*4db80*/  IMAD.WIDE R166, R0, 0x4, R6 ;  /* 0x0000000400a67825 */ /* 0x000fc600078e0206 */
[----:B------:R4:W-:Y:S04]  /*4db90*/  @P3 STG.E [R164.64], R175 ;  /* 0x000000afa4003986 */ /* 0x0009e8000c101904 */
[----:B-1----:R-:W2:Y:S04]  /*4dba0*/  LDL.LU R174, [R1+0xd2c] ;  /* 0x000d2c0001ae7983 */ /* 0x002ea80000300800 */
[----:B---3--:R1:W-:Y:S04]  /*4dbb0*/  @P0 STG.E [R166.64], R245 ;  /* 0x000000f5a6000986 */ /* 0x0083e8000c101904 */
[----:B----4-:R-:W3:Y:S04]  /*4dbc0*/  LDL.LU R175, [R1+0xccc] ;  /* 0x000ccc0001af7983 */ /* 0x010ee80000300800 */
[----:B-1----:R-:W4:Y:S01]  /*4dbd0*/  LDL.LU R245, [R1+0xa3c] ;  /* 0x000a3c0001f57983 */ /* 0x002f220000300800 */
[----:B------:R-:W-:-:S02]  /*4dbe0*/  ISETP.LT.AND P1, PT, R99, c[0x0][0x178], !P1 ;  /* 0x00005e0063007a0c */ /* 0x000fc40004f21270 */
[----:B------:R-:W-:Y:S02]  /*4dbf0*/  ISETP.LT.AND P4, PT, R207, c[0x0][0x178], !P6 ;  /* 0x00005e00cf007a0c */ /* 0x000fe40007781270 */
[----:B------:R-:W-:Y:S02]  /*4dc00*/  ISETP.LT.AND P5, PT, R138, c[0x0][0x178], !P6 ;  /* 0x00005e008a007a0c */ /* 0x000fe400077a1270 */
[----:B------:R-:W-:Y:S02]  /*4dc10*/  IADD3 R170, R252, 0x7e, RZ ;  /* 0x0000007efcaa7810 */ /* 0x000fe40007ffe0ff */
[C---:B------:R-:W-:Y:S01]  /*4dc20*/  IADD3 R3, R0.reuse, c[0x0][0x198], RZ ;  /* 0x0000660000037a10 */ /* 0x040fe20007ffe0ff */
[----:B------:R-:W-:Y:S01]  /*4dc30*/  IMAD.WIDE R164, R0, 0x4, R4 ;  /* 0x0000000400a47825 */ /* 0x000fe200078e0204 */
[----:B------:R-:W-:Y:S02]  /*4dc40*/  ISETP.GE.AND P2, PT, R170, c[0x0][0x17c], PT ;  /* 0x00005f00aa007a0c */ /* 0x000fe40003f46270 */
[----:B------:R-:W-:Y:S01]  /*4dc50*/  IADD3 R170, R252, 0x7d, RZ ;  /* 0x0000007dfcaa7810 */ /* 0x000fe20007ffe0ff */
[----:B------:R-:W-:Y:S01]  /*4dc60*/  IMAD.WIDE R166, R3, 0x4, R162 ;  /* 0x0000000403a67825 */ /* 0x000fe200078e02a2 */
[----:B------:R-:W-:Y:S01]  /*4dc70*/  ISETP.LT.AND P0, PT, R139, c[0x0][0x178], !P6 ;  /* 0x00005e008b007a0c */ /* 0x000fe20007701270 */
[----:B------:R1:W-:Y:S02]  /*4dc80*/  @P1 STG.E [R164.64], R244 ;  /* 0x000000f4a4001986 */ /* 0x0003e4000c101904 */
[----:B------:R-:W-:Y:S01]  /*4dc90*/  IMAD.WIDE R168, R3, 0x4, R160 ;  /* 0x0000000403a87825 */ /* 0x000fe200078e02a0 */
[----:B------:R-:W-:-:S02]  /*4dca0*/  ISETP.GE.AND P3, PT, R170, c[0x0][0x17c], PT ;  /* 0x00005f00aa007a0c */ /* 0x000fc40003f66270 */
[----:B------:R-:W-:Y:S01]  /*4dcb0*/  ISETP.LT.AND P6, PT, R99, c[0x0][0x178], !P6 ;  /* 0x00005e0063007a0c */ /* 0x000fe200077c1270 */
[----:B-1----:R-:W4:Y:S01]  /*4dcc0*/  LDL.LU R244, [R1+0x39c] ;  /* 0x00039c0001f47983 */ /* 0x002f220000300800 */
[----:B------:R-:W-:Y:S01]  /*4dcd0*/  IMAD.WIDE R164, R3, 0x4, R6 ;  /* 0x0000000403a47825 */ /* 0x000fe200078e0206 */
[----:B------:R-:W-:Y:S02]  /*4dce0*/  ISETP.LT.AND P1, PT, R138, c[0x0][0x178], !P3 ;  /* 0x00005e008a007a0c */ /* 0x000fe40005f21270 */
[----:B------:R-:W4:Y:S04]  /*4dcf0*/  LDL.LU R250, [R1+0xd48] ;  /* 0x000d480001fa7983 */ /* 0x000f280000300800 */
[----:B------:R-:W4:Y:S04]  /*4dd00*/  LDL.LU R249, [R1+0xd18] ;  /* 0x000d180001f97983 */ /* 0x000f280000300800 */
[----:B------:R-:W4:Y:S04]  /*4dd10*/  LDL.LU R173, [R1+0xc98] ;  /* 0x000c980001ad7983 */ /* 0x000f280000300800 */
[----:B--2---:R1:W-:Y:S04]  /*4dd20*/  @P4 STG.E [R166.64], R171 ;  /* 0x000000aba6004986 */ /* 0x0043e8000c101904 */
[----:B------:R2:W-:Y:S01]  /*4dd30*/  @P5 STG.E [R168.64], R172 ;  /* 0x000000aca8005986 */ /* 0x0005e2000c101904 */
[----:B------:R-:W-:-:S02]  /*4dd40*/  ISETP.LT.AND P5, PT, R207, c[0x0][0x178], !P3 ;  /* 0x00005e00cf007a0c */ /* 0x000fc40005fa1270 */
[----:B------:R-:W-:Y:S01]  /*4dd50*/  ISETP.LT.AND P4, PT, R139, c[0x0][0x178], !P3 ;  /* 0x00005e008b007a0c */ /* 0x000fe20005f81270 */
[C---:B-1----:R-:W-:Y:S01]  /*4dd60*/  IMAD.WIDE R166, R3.reuse, 0x4, R4 ;  /* 0x0000000403a67825 */ /* 0x042fe200078e0204 */
[----:B------:R-:W-:Y:S01]  /*4dd70*/  IADD3 R3, R3, c[0x0][0x198], RZ ;  /* 0x0000660003037a10 */ /* 0x000fe20007ffe0ff */
[----:B------:R1:W-:Y:S04]  /*4dd80*/  @P0 STG.E [R164.64], R251 ;  /* 0x000000fba4000986 */ /* 0x0003e8000c101904 */
[----:B------:R2:W-:Y:S02]  /*4dd90*/  @P6 STG.E [R166.64], R248 ;  /* 0x000000f8a6006986 */ /* 0x0005e4000c101904 */
[----:B--2---:R-:W-:-:S04]  /*4dda0*/  IMAD.WIDE R168, R3, 0x4, R6 ;  /* 0x0000000403a87825 */ /* 0x004fc800078e0206 */
[----:B-1----:R-:W-:-:S04]  /*4ddb0*/  IMAD.WIDE R164, R3, 0x4, R162 ;  /* 0x0000000403a47825 */ /* 0x002fc800078e02a2 */
[----:B------:R-:W-:Y:S01]  /*4ddc0*/  IMAD.WIDE R166, R3, 0x4, R160 ;  /* 0x0000000403a67825 */ /* 0x000fe200078e02a0 */
[----:B------:R1:W-:Y:S04]  /*4ddd0*/  @P5 STG.E [R164.64], R174 ;  /* 0x000000aea4005986 */ /* 0x0003e8000c101904 */
[----:B---3--:R2:W-:Y:S04]  /*4dde0*/  @P1 STG.E [R166.64], R175 ;  /* 0x000000afa6001986 */ /* 0x0085e8000c101904 */
[----:B-1----:R-:W3:Y:S04]  /*4ddf0*/  LDL.LU R174, [R1+0x548] ;  /* 0x0005480001ae7983 */ /* 0x002ee80000300800 */
[----:B----4-:R1:W-:Y:S04]  /*4de00*/  @P4 STG.E [R168.64], R245 ;  /* 0x000000f5a8004986 */ /* 0x0103e8000c101904 */
[----:B--2---:R-:W2:Y:S04]  /*4de10*/  LDL.LU R175, [R1+0xd4c] ;  /* 0x000d4c0001af7983 */ /* 0x004ea80000300800 */
[----:B------:R-:W4:Y:S04]  /*4de20*/  LDL.LU R248, [R1+0xd1c] ;  /* 0x000d1c0001f87983 */ /* 0x000f280000300800 */
[----:B-1----:R-:W4:Y:S01]  /*4de30*/  LDL.LU R245, [R1+0xc9c] ;  /* 0x000c9c0001f57983 */ /* 0x002f220000300800 */
[----:B------:R-:W-:-:S02]  /*4de40*/  ISETP.LT.AND P3, PT, R99, c[0x0][0x178], !P3 ;  /* 0x00005e0063007a0c */ /* 0x000fc40005f61270 */
[----:B------:R-:W-:Y:S01]  /*4de50*/  IADD3 R0, R252, 0x81, RZ ;  /* 0x00000081fc007810 */ /* 0x000fe20007ffe0ff */
[----:B------:R-:W-:Y:S01]  /*4de60*/  IMAD.WIDE R164, R3, 0x4, R4 ;  /* 0x0000000403a47825 */ /* 0x000fe200078e0204 */
[----:B------:R-:W-:Y:S02]  /*4de70*/  ISETP.LT.AND P6, PT, R207, c[0x0][0x178], !P2 ;  /* 0x00005e00cf007a0c */ /* 0x000fe400057c1270 */
[----:B------:R-:W-:Y:S02]  /*4de80*/  ISETP.GE.AND P0, PT, R0, c[0x0][0x17c], PT ;  /* 0x00005f0000007a0c */ /* 0x000fe40003f06270 */
[----:B------:R-:W-:Y:S02]  /*4de90*/  ISETP.LT.AND P5, PT, R138, c[0x0][0x178], !P2 ;  /* 0x00005e008a007a0c */ /* 0x000fe400057a1270 */
[----:B------:R-:W-:Y:S02]  /*4dea0*/  IADD3 R0, R3, c[0x0][0x198], RZ ;  /* 0x0000660003007a10 */ /* 0x000fe40007ffe0ff */
[----:B------:R-:W-:Y:S01]  /*4deb0*/  IADD3 R170, R252, 0x7f, RZ ;  /* 0x0000007ffcaa7810 */ /* 0x000fe20007ffe0ff */
[----:B------:R1:W-:Y:S01]  /*4dec0*/  @P3 STG.E [R164.64], R244 ;  /* 0x000000f4a4003986 */ /* 0x0003e2000c101904 */
[----:B------:R-:W-:Y:S01]  /*4ded0*/  ISETP.LT.AND P1, PT, R139, c[0x0][0x178], !P2 ;  /* 0x00005e008b007a0c */ /* 0x000fe20005721270 */
[----:B------:R-:W-:Y:S01]  /*4dee0*/  IMAD.WIDE R166, R0, 0x4, R162 ;  /* 0x0000000400a67825 */ /* 0x000fe200078e02a2 */
[----:B------:R-:W-:-:S02]  /*4def0*/  ISETP.GE.AND P4, PT, R170, c[0x0][0x17c], PT ;  /* 0x00005f00aa007a0c */ /* 0x000fc40003f86270 */
[----:B------:R-:W-:Y:S01]  /*4df00*/  ISETP.LT.AND P2, PT, R99, c[0x0][0x178], !P2 ;  /* 0x00005e0063007a0c */ /* 0x000fe20005741270 */
[----:B------:R-:W-:Y:S01]  /*4df10*/  IMAD.WIDE R168, R0, 0x4, R160 ;  /* 0x0000000400a87825 */ /* 0x000fe200078e02a0 */
[----:B-1----:R-:W4:Y:S01]  /*4df20*/  LDL.LU R244, [R1+0x54c] ;  /* 0x00054c0001f47983 */ /* 0x002f220000300800 */
[----:B------:R-:W-:-:S03]  /*4df30*/  ISETP.LT.AND P3, PT, R138, c[0x0][0x178], !P4 ;  /* 0x00005e008a007a0c */ /* 0x000fc60006761270 */
[----:B------:R1:W-:Y:S01]  /*4df40*/  @P6 STG.E [R166.64], R250 ;  /* 0x000000faa6006986 */ /* 0x0003e2000c101904 */
[----:B------:R-:W-:Y:S01]  /*4df50*/  ISETP.LT.AND P6, PT, R207, c[0x0][0x178], !P4 ;  /* 0x00005e00cf007a0c */ /* 0x000fe200067c1270 */
[C---:B------:R-:W-:Y:S02]  /*4df60*/  IMAD.WIDE R164, R0.reuse, 0x4, R6 ;  /* 0x0000000400a47825 */ /* 0x040fe400078e0206 */
[----:B------:R-:W4:Y:S01]  /*4df70*/  LDL.LU R171, [R1+0x8c0] ;  /* 0x0008c00001ab7983 */ /* 0x000f220000300800 */
[----:B------:R-:W-:-:S03]  /*4df80*/  IADD3 R3, R0, c[0x0][0x198], RZ ;  /* 0x0000660000037a10 */ /* 0x000fc60007ffe0ff */
[----:B------:R1:W-:Y:S01]  /*4df90*/  @P5 STG.E [R168.64], R249 ;  /* 0x000000f9a8005986 */ /* 0x0003e2000c101904 */
[----:B------:R-:W-:-:S03]  /*4dfa0*/  ISETP.LT.AND P5, PT, R139, c[0x0][0x178], !P4 ;  /* 0x00005e008b007a0c */ /* 0x000fc600067a1270 */
[----:B------:R-:W4:Y:S01]  /*4dfb0*/  LDL.LU R172, [R1+0x380] ;  /* 0x0003800001ac7983 */ /* 0x000f220000300800 */
[----:B-1----:R-:W-:-:S03]  /*4dfc0*/  IMAD.WIDE R166, R0, 0x4, R4 ;  /* 0x0000000400a67825 */ /* 0x002fc600078e0204 */
[----:B------:R1:W-:Y:S01]  /*4dfd0*/  @P1 STG.E [R164.64], R173 ;  /* 0x000000ada4001986 */ /* 0x0003e2000c101904 */
[----:B------:R-:W-:-:S03]  /*4dfe0*/  IADD3 R168, R252, 0x80, RZ ;  /* 0x00000080fca87810 */ /* 0x000fc60007ffe0ff */
[----:B------:R-:W4:Y:S01]  /*4dff0*/  LDL.LU R250, [R1+0x1f0] ;  /* 0x0001f00001fa7983 */ /* 0x000f220000300800 */
[----:B------:R-:W-:Y:S01]  /*4e000*/  ISETP.GE.AND P1, PT, R168, c[0x0][0x17c], PT ;  /* 0x00005f00a8007a0c */ /* 0x000fe20003f26270 */
[C---:B------:R-:W-:Y:S02]  /*4e010*/  IMAD.WIDE R168, R3.reuse, 0x4, R160 ;  /* 0x0000000403a87825 */ /* 0x040fe400078e02a0 */
[----:B-1----:R-:W4:Y:S02]  /*4e020*/  LDL.LU R173, [R1+0x150] ;  /* 0x0001500001ad7983 */ /* 0x002f240000300800 */
[C---:B------:R-:W-:Y:S02]  /*4e030*/  IMAD.WIDE R164, R3.reuse, 0x4, R162 ;  /* 0x0000000403a47825 */ /* 0x040fe400078e02a2 */
[----:B---3--:R1:W-:Y:S04]  /*4e040*/  @P2 STG.E [R166.64], R174 ;  /* 0x000000aea6002986 */ /* 0x0083e8000c101904 */
[----:B--2---:R2:W-:Y:S01]  /*4e050*/  @P6 STG.E [R164.64], R175 ;  /* 0x000000afa4006986 */ /* 0x0045e2000c101904 */
        /* <DEDUP_REMOVED lines=10> */
[----:B------:R-:W-:Y:S02]  /*4e100*/  IADD3 R3, R3, c[0x0][0x198], RZ ;  /* 0x0000660003037a10 */ /* 0x000fe40007ffe0ff */
[----:B------:R-:W-:-:S05]  /*4e110*/  ISETP.LT.AND P6, PT, R207, c[0x0][0x178], !P0 ;  /* 0x00005e00cf007a0c */ /* 0x000fca00047c1270 */
[----:B------:R1:W-:Y:S01]  /*4e120*/  @P4 STG.E [R164.64], R244 ;  /* 0x000000f4a4004986 */ /* 0x0003e2000c101904 */
[----:B------:R-:W-:Y:S01]  /*4e130*/  ISETP.LT.AND P4, PT, R139, c[0x0][0x178], !P1 ;  /* 0x00005e008b007a0c */ /* 0x000fe20004f81270 */
[----:B------:R-:W-:Y:S01]  /*4e140*/  IMAD.WIDE R166, R3, 0x4, R160 ;  /* 0x0000000403a67825 */ /* 0x000fe200078e02a0 */
[----:B------:R-:W-:Y:S02]  /*4e150*/  ISETP.LT.AND P1, PT, R99, c[0x0][0x178], !P1 ;  /* 0x00005e0063007a0c */ /* 0x000fe40004f21270 */
[----:B------:R-:W-:Y:S01]  /*4e160*/  IADD3 R168, R252, 0x82, RZ ;  /* 0x00000082fca87810 */ /* 0x000fe20007ffe0ff */
[----:B-1----:R-:W4:Y:S01]  /*4e170*/  LDL.LU R244, [R1+0x154] ;  /* 0x0001540001f47983 */ /* 0x002f220000300800 */
[----:B------:R-:W-:-:S03]  /*4e180*/  IMAD.WIDE R164, R3, 0x4, R162 ;  /* 0x0000000403a47825 */ /* 0x000fc600078e02a2 */
[----:B------:R-:W4:Y:S04]  /*4e190*/  LDL.LU R251, [R1+0xa70] ;  /* 0x000a700001fb7983 */ /* 0x000f280000300800 */
[----:B------:R-:W4:Y:S01]  /*4e1a0*/  LDL.LU R249, [R1+0x490] ;  /* 0x0004900001f97983 */ /* 0x000f220000300800 */
[----:B------:R-:W-:-:S03]  /*4e1b0*/  IADD3 R0, R3, c[0x0][0x198], RZ ;  /* 0x0000660003007a10 */ /* 0x000fc60007ffe0ff */
[----:B------:R-:W4:Y:S01]  /*4e1c0*/  LDL.LU R248, [R1+0x200] ;  /* 0x0002000001f87983 */ /* 0x000f220000300800 */
[----:B------:R-:W-:-:S03]  /*4e1d0*/  ISETP.LT.AND P5, PT, R138, c[0x0][0x178], !P0 ;  /* 0x00005e008a007a0c */ /* 0x000fc600047a1270 */
[----:B------:R1:W-:Y:S01]  /*4e1e0*/  @P2 STG.E [R164.64], R171 ;  /* 0x000000aba4002986 */ /* 0x0003e2000c101904 */
[----:B------:R-:W-:-:S03]  /*4e1f0*/  ISETP.GE.AND P2, PT, R168, c[0x0][0x17c], PT ;  /* 0x00005f00a8007a0c */ /* 0x000fc60003f46270 */
[----:B------:R1:W-:Y:S01]  /*4e200*/  @P3 STG.E [R166.64], R172 ;  /* 0x000000aca6003986 */ /* 0x0003e2000c101904 */
[----:B------:R-:W-:Y:S01]  /*4e210*/  ISETP.LT.AND P3, PT, R139, c[0x0][0x178], !P0 ;  /* 0x00005e008b007a0c */ /* 0x000fe20004761270 */
        /* <DEDUP_REMOVED lines=31> */
[----:B------:R1:W-:Y:S01]  /*4e410*/  @P4 STG.E [R170.64], R248 ;  /* 0x000000f8aa004986 */ /* 0x0003e2000c101904 */
[----:B------:R-:W-:-:S03]  /*4e420*/  ISETP.LT.AND P4, PT, R207, c[0x0][0x178], !P0 ;  /* 0x00005e00cf007a0c */ /* 0x000fc60004781270 */
[----:B-1----:R-:W4:Y:S04]  /*4e430*/  LDL.LU R244, [R1+0x164] ;  /* 0x0001640001f47983 */ /* 0x002f280000300800 */
[----:B------:R-:W4:Y:S01]  /*4e440*/  LDL.LU R172, [R1+0x4b0] ;  /* 0x0004b00001ac7983 */ /* 0x000f220000300800 */
[----:B------:R-:W-:-:S03]  /*4e450*/  ISETP.LT.AND P5, PT, R138, c[0x0][0x178], !P0 ;  /* 0x00005e008a007a0c */ /* 0x000fc600047a1270 */
[----:B------:R-:W4:Y:S01]  /*4e460*/  LDL.LU R250, [R1+0x2c0] ;  /* 0x0002c00001fa7983 */ /* 0x000f220000300800 */
[----:B------:R-:W-:-:S03]  /*4e470*/  IADD3 R170, R3, c[0x0][0x198], RZ ;  /* 0x0000660003aa7a10 */ /* 0x000fc60007ffe0ff */
[----:B------:R-:W4:Y:S01]  /*4e480*/  LDL.LU R171, [R1+0xad0] ;  /* 0x000ad00001ab7983 */ /* 0x000f220000300800 */
[----:B------:R-:W-:Y:S01]  /*4e490*/  ISETP.LT.AND P1, PT, R139, c[0x0][0x178], !P0 ;  /* 0x00005e008b007a0c */ /* 0x000fe20004721270 */
[----:B------:R-:W-:Y:S02]  /*4e4a0*/  IMAD.WIDE R168, R3, 0x4, R4 ;  /* 0x0000000403a87825 */ /* 0x000fe400078e0204 */
[----:B------:R-:W4:Y:S02]  /*4e4b0*/  LDL.LU R248, [R1+0x1e0] ;  /* 0x0001e00001f87983 */ /* 0x000f240000300800 */
[----:B------:R-:W-:-:S04]  /*4e4c0*/  IMAD.WIDE R164, R170, 0x4, R162 ;  /* 0x00000004aaa47825 */ /* 0x000fc800078e02a2 */
[C---:B------:R-:W-:Y:S01]  /*4e4d0*/  IMAD.WIDE R166, R170.reuse, 0x4, R160 ;  /* 0x00000004aaa67825 */ /* 0x040fe200078e02a0 */
[----:B------:R-:W-:Y:S04]  /*4e4e0*/  @P2 STG.E [R168.64], R173 ;  /* 0x000000ada8002986 */ /* 0x000fe8000c101904 */
[----:B---3--:R1:W-:Y:S04]  /*4e4f0*/  @P4 STG.E [R164.64], R174 ;  /* 0x000000aea4004986 */ /* 0x0083e8000c101904 */
[----:B--2---:R2:W-:Y:S01]  /*4e500*/  @P5 STG.E [R166.64], R175 ;  /* 0x000000afa6005986 */ /* 0x0045e2000c101904 */
[----:B-1----:R-:W-:-:S03]  /*4e510*/  IMAD.WIDE R164, R170, 0x4, R6 ;  /* 0x00000004aaa47825 */ /* 0x002fc600078e0206 */
[----:B------:R-:W3:Y:S04]  /*4e520*/  LDL.LU R174, [R1+0xad4] ;  /* 0x000ad40001ae7983 */ /* 0x000ee80000300800 */
[----:B--2---:R-:W2:Y:S04]  /*4e530*/  LDL.LU R175, [R1+0x4b4] ;  /* 0x0004b40001af7983 */ /* 0x004ea80000300800 */
[----:B----4-:R1:W-:Y:S04]  /*4e540*/  @P1 STG.E [R164.64], R245 ;  /* 0x000000f5a4001986 */ /* 0x0103e8000c101904 */
[----:B-1----:R-:W4:Y:S01]  /*4e550*/  LDL.LU R245, [R1+0x2c4] ;  /* 0x0002c40001f57983 */ /* 0x002f220000300800 */
[----:B------:R-:W-:-:S02]  /*4e560*/  ISETP.LT.AND P0, PT, R99, c[0x0][0x178], !P0 ;  /* 0x00005e0063007a0c */ /* 0x000fc40004701270 */
[----:B------:R-:W-:Y:S02]  /*4e570*/  IADD3 R0, R252, 0x85, RZ ;  /* 0x00000085fc007810 */ /* 0x000fe40007ffe0ff */
        /* <DEDUP_REMOVED lines=8> */
[----:B------:R-:W-:-:S02]  /*4e600*/  ISETP.LT.AND P3, PT, R99, c[0x0][0x178], !P3 ;  /* 0x00005e0063007a0c */ /* 0x000fc40005f61270 */
[----:B------:R-:W-:Y:S01]  /*4e610*/  IADD3 R3, R252, 0x86, RZ ;  /* 0x00000086fc037810 */ /* 0x000fe20007ffe0ff */
[----:B------:R-:W-:Y:S01]  /*4e620*/  IMAD.WIDE R164, R0, 0x4, R6 ;  /* 0x0000000400a47825 */ /* 0x000fe200078e0206 */
[----:B------:R1:W-:Y:S01]  /*4e630*/  @P0 STG.E [R166.64], R244 ;  /* 0x000000f4a6000986 */ /* 0x0003e2000c101904 */
[----:B------:R-:W-:Y:S02]  /*4e640*/  ISETP.LT.AND P1, PT, R138, c[0x0][0x178], !P2 ;  /* 0x00005e008a007a0c */ /* 0x000fe40005721270 */
[----:B------:R-:W-:Y:S02]  /*4e650*/  ISETP.GE.AND P0, PT, R3, c[0x0][0x17c], PT ;  /* 0x00005f0003007a0c */ /* 0x000fe40003f06270 */
[C---:B------:R-:W-:Y:S01]  /*4e660*/  IADD3 R3, R0.reuse, c[0x0][0x198], RZ ;  /* 0x0000660000037a10 */ /* 0x040fe20007ffe0ff */
[----:B-1----:R-:W-:Y:S01]  /*4e670*/  IMAD.WIDE R166, R0, 0x4, R160 ;  /* 0x0000000400a67825 */ /* 0x002fe200078e02a0 */
[----:B------:R1:W-:Y:S01]  /*4e680*/  @P6 STG.E [R168.64], R171 ;  /* 0x000000aba8006986 */ /* 0x0003e2000c101904 */
[----:B------:R-:W-:-:S03]  /*4e690*/  ISETP.LT.AND P6, PT, R207, c[0x0][0x178], !P2 ;  /* 0x00005e00cf007a0c */ /* 0x000fc600057c1270 */
[----:B------:R1:W-:Y:S01]  /*4e6a0*/  @P5 STG.E [R166.64], R172 ;  /* 0x000000aca6005986 */ /* 0x0003e2000c101904 */
[----:B------:R-:W-:-:S03]  /*4e6b0*/  ISETP.LT.AND P5, PT, R139, c[0x0][0x178], !P2 ;  /* 0x00005e008b007a0c */ /* 0x000fc600057a1270 */
[----:B------:R1:W-:Y:S01]  /*4e6c0*/  @P4 STG.E [R164.64], R250 ;  /* 0x000000faa4004986 */ /* 0x0003e2000c101904 */
[----:B------:R-:W-:Y:S01]  /*4e6d0*/  IADD3 R170, R252, 0x87, RZ ;  /* 0x00000087fcaa7810 */ /* 0x000fe20007ffe0ff */
[C---:B-1----:R-:W-:Y:S02]  /*4e6e0*/  IMAD.WIDE R168, R3.reuse, 0x4, R160 ;  /* 0x0000000403a87825 */ /* 0x042fe400078e02a0 */
[----:B------:R-:W4:Y:S02]  /*4e6f0*/  LDL.LU R244, [R1+0xc50] ;  /* 0x000c500001f47983 */ /* 0x000f240000300800 */
[----:B------:R-:W-:Y:S02]  /*4e700*/  IMAD.WIDE R166, R3, 0x4, R162 ;  /* 0x0000000403a67825 */ /* 0x000fe400078e02a2 */
[----:B------:R-:W4:Y:S02]  /*4e710*/  LDL.LU R251, [R1+0x2e0] ;  /* 0x0002e00001fb7983 */ /* 0x000f240000300800 */
[----:B------:R-:W-:-:S02]  /*4e720*/  IMAD.WIDE R164, R0, 0x4, R4 ;  /* 0x0000000400a47825 */ /* 0x000fc400078e0204 */
[----:B------:R-:W4:Y:S04]  /*4e730*/  LDL.LU R249, [R1+0x210] ;  /* 0x0002100001f97983 */ /* 0x000f280000300800 */
        /* <DEDUP_REMOVED lines=25> */
[----:B------:R-:W3:Y:S02]  /*4e8d0*/  LDL.LU R250, [R1+0x220] ;  /* 0x0002200001fa7983 */ /* 0x000ee40000300800 */
[----:B-1----:R-:W-:Y:S02]  /*4e8e0*/  IMAD.WIDE R170, R0, 0x4, R4 ;  /* 0x0000000400aa7825 */ /* 0x002fe400078e0204 */
[----:B------:R-:W3:Y:S04]  /*4e8f0*/  LDL.LU R173, [R1+0xc74] ;  /* 0x000c740001ad7983 */ /* 0x000ee80000300800 */
[----:B------:R1:W-:Y:S01]  /*4e900*/  @P6 STG.E [R164.64], R244 ;  /* 0x000000f4a4006986 */ /* 0x0003e2000c101904 */
[----:B------:R-:W-:-:S03]  /*4e910*/  ISETP.LT.AND P2, PT, R139, c[0x0][0x178], !P4 ;  /* 0x00005e008b007a0c */ /* 0x000fc60006741270 */
[----:B-1----:R-:W4:Y:S04]  /*4e920*/  LDL.LU R244, [R1+0x1b34] ;  /* 0x001b340001f47983 */ /* 0x002f280000300800 */
[----:B--2---:R1:W-:Y:S04]  /*4e930*/  @P3 STG.E [R166.64], R3 ;  /* 0x00000003a6003986 */ /* 0x0043e8000c101904 */
[----:B------:R-:W-:Y:S04]  /*4e940*/  @P1 STG.E [R168.64], R251 ;  /* 0x000000fba8001986 */ /* 0x000fe8000c101904 */
[----:B------:R2:W-:Y:S01]  /*4e950*/  @P0 STG.E [R170.64], R249 ;  /* 0x000000f9aa000986 */ /* 0x0005e2000c101904 */
[----:B------:R-:W-:-:S02]  /*4e960*/  ISETP.LT.AND P1, PT, R207, c[0x0][0x178], !P4 ;  /* 0x00005e00cf007a0c */ /* 0x000fc40006721270 */
[----:B-1----:R-:W-:Y:S01]  /*4e970*/  IADD3 R3, R0, c[0x0][0x198], RZ ;  /* 0x0000660000037a10 */ /* 0x002fe20007ffe0ff */
[----:B--2---:R-:W2:Y:S01]  /*4e980*/  LDL.LU R170, [R1+0xc70] ;  /* 0x000c700001aa7983 */ /* 0x004ea20000300800 */
[----:B------:R-:W-:-:S03]  /*4e990*/  ISETP.LT.AND P3, PT, R138, c[0x0][0x178], !P4 ;  /* 0x00005e008a007a0c */ /* 0x000fc60006761270 */
[----:B------:R-:W2:Y:S01]  /*4e9a0*/  LDL.LU R171, [R1+0x6d0] ;  /* 0x0006d00001ab7983 */ /* 0x000ea20000300800 */
[----:B------:R-:W-:Y:S01]  /*4e9b0*/  IMAD.WIDE R168, R3, 0x4, R162 ;  /* 0x0000000403a87825 */ /* 0x000fe200078e02a2 */
[----:B------:R-:W-:-:S03]  /*4e9c0*/  ISETP.LT.AND P4, PT, R99, c[0x0][0x178], !P4 ;  /* 0x00005e0063007a0c */ /* 0x000fc60006781270 */
[C---:B------:R-:W-:Y:S01]  /*4e9d0*/  IMAD.WIDE R164, R3.reuse, 0x4, R160 ;  /* 0x0000000403a47825 */ /* 0x040fe200078e02a0 */
[----:B---3--:R1:W-:Y:S03]  /*4e9e0*/  @P1 STG.E [R168.64], R174 ;  /* 0x000000aea8001986 */ /* 0x0083e6000c101904 */
[C---:B------:R-:W-:Y:S01]  /*4e9f0*/  IMAD.WIDE R166, R3.reuse, 0x4, R6 ;  /* 0x0000000403a67825 */ /* 0x040fe200078e0206 */
        /* <DEDUP_REMOVED lines=16> */
[----:B------:R-:W-:Y:S01]  /*4eb00*/  ISETP.LT.AND P5, PT, R99, c[0x0][0x178], !P5 ;  /* 0x00005e0063007a0c */ /* 0x000fe20006fa1270 */
[----:B------:R-:W4:Y:S01]  /*4eb10*/  LDL.LU R248, [R1+0x410] ;  /* 0x0004100001f87983 */ /* 0x000f220000300800 */
[----:B------:R-:W-:Y:S01]  /*4eb20*/  IADD3 R168, R252, 0x8a, RZ ;  /* 0x0000008afca87810 */ /* 0x000fe20007ffe0ff */
[----:B------:R-:W-:Y:S01]  /*4eb30*/  IMAD.WIDE R166, R0, 0x4, R160 ;  /* 0x0000000400a67825 */ /* 0x000fe200078e02a0 */
[----:B------:R-:W-:-:S02]  /*4eb40*/  ISETP.LT.AND P4, PT, R138, c[0x0][0x178], !P0 ;  /* 0x00005e008a007a0c */ /* 0x000fc40004781270 */
[----:B------:R-:W-:Y:S01]  /*4eb50*/  ISETP.GE.AND P2, PT, R168, c[0x0][0x17c], PT ;  /* 0x00005f00a8007a0c */ /* 0x000fe20003f46270 */
[C---:B------:R-:W-:Y:S01]  /*4eb60*/  IMAD.WIDE R168, R0.reuse, 0x4, R4 ;  /* 0x0000000400a87825 */ /* 0x040fe200078e0204 */
[----:B------:R-:W-:Y:S01]  /*4eb70*/  IADD3 R3, R0, c[0x0][0x198], RZ ;  /* 0x0000660000037a10 */ /* 0x000fe20007ffe0ff */
[----:B--2---:R1:W-:Y:S01]  /*4eb80*/  @P6 STG.E [R164.64], R170 ;  /* 0x000000aaa4006986 */ /* 0x0043e2000c101904 */
[----:B------:R-:W-:-:S03]  /*4eb90*/  ISETP.LT.AND P6, PT, R207, c[0x0][0x178], !P0 ;  /* 0x00005e00cf007a0c */ /* 0x000fc600047c1270 */
        /* <DEDUP_REMOVED lines=22> */
[C---:B------:R-:W-:Y:S02]  /*4ed00*/  IADD3 R168, R252.reuse, 0x8b, RZ ;  /* 0x0000008bfca87810 */ /* 0x040fe40007ffe0ff */
[----:B------:R-:W-:Y:S02]  /*4ed10*/  ISETP.LT.AND P6, PT, R139, c[0x0][0x178], !P2 ;  /* 0x00005e008b007a0c */ /* 0x000fe400057c1270 */
        /* <DEDUP_REMOVED lines=10> */
[----:B------:R-:W-:Y:S02]  /*4edc0*/  IADD3 R3, R0, c[0x0][0x198], RZ ;  /* 0x0000660000037a10 */ /* 0x000fe40007ffe0ff */
[----:B------:R-:W-:Y:S01]  /*4edd0*/  ISETP.LT.AND P1, PT, R138, c[0x0][0x178], !P4 ;  /* 0x00005e008a007a0c */ /* 0x000fe20006721270 */
[----:B------:R1:W-:Y:S04]  /*4ede0*/  @P3 STG.E [R166.64], R249 ;  /* 0x000000f9a6003986 */ /* 0x0003e8000c101904 */
[----:B------:R1:W-:Y:S01]  /*4edf0*/  @P6 STG.E [R168.64], R248 ;  /* 0x000000f8a8006986 */ /* 0x0003e2000c101904 */
[----:B------:R-:W-:Y:S01]  /*4ee00*/  ISETP.LT.AND P6, PT, R139, c[0x0][0x178], !P4 ;  /* 0x00005e008b007a0c */ /* 0x000fe200067c1270 */
[----:B-1----:R-:W-:-:S02]  /*4ee10*/  IMAD.WIDE R164, R0, 0x4, R4 ;  /* 0x0000000400a47825 */ /* 0x002fc400078e0204 */
        /* <DEDUP_REMOVED lines=60> */
[----:B------:R-:W-:-:S03]  /*4f1e0*/  ISETP.LT.AND P3, PT, R139, c[0x0][0x178], !P2 ;  /* 0x00005e008b007a0c */ /* 0x000fc60005761270 */
[----:B------:R-:W-:Y:S01]  /*4f1f0*/  IMAD.WIDE R166, R0, 0x4, R162 ;  /* 0x0000000400a67825 */ /* 0x000fe200078e02a2 */
[----:B------:R-:W-:-:S03]  /*4f200*/  ISETP.LT.AND P2, PT, R99, c[0x0][0x178], !P2 ;  /* 0x00005e0063007a0c */ /* 0x000fc60005741270 */
[----:B------:R-:W-:Y:S01]  /*4f210*/  IMAD.WIDE R164, R0, 0x4, R160 ;  /* 0x0000000400a47825 */ /* 0x000fe200078e02a0 */
[----:B------:R1:W-:Y:S01]  /*4f220*/  @P6 STG.E [R166.64], R251 ;  /* 0x000000fba6006986 */ /* 0x0003e2000c101904 */
[----:B------:R-:W-:Y:S02]  /*4f230*/  ISETP.LT.AND P6, PT, R207, c[0x0][0x178], !P0 ;  /* 0x00005e00cf007a0c */ /* 0x000fe400047c1270 */
[----:B------:R-:W-:Y:S01]  /*4f240*/  ISETP.LT.AND P5, PT, R138, c[0x0][0x178], !P0 ;  /* 0x00005e008a007a0c */ /* 0x000fe200047a1270 */
[----:B------:R1:W-:Y:S01]  /*4f250*/  @P4 STG.E [R164.64], R250 ;  /* 0x000000faa4004986 */ /* 0x0003e2000c101904 */
[----:B------:R-:W-:Y:S02]  /*4f260*/  ISETP.LT.AND P4, PT, R139, c[0x0][0x178], !P0 ;  /* 0x00005e008b007a0c */ /* 0x000fe40004781270 */
[----:B------:R-:W-:Y:S02]  /*4f270*/  IADD3 R3, R0, c[0x0][0x198], RZ ;  /* 0x0000660000037a10 */ /* 0x000fe40007ffe0ff */
[----:B------:R-:W-:-:S02]  /*4f280*/  IADD3 R170, R252, 0x90, RZ ;  /* 0x00000090fcaa7810 */ /* 0x000fc40007ffe0ff */
[----:B------:R-:W-:Y:S01]  /*4f290*/  ISETP.LT.AND P0, PT, R99, c[0x0][0x178], !P0 ;  /* 0x00005e0063007a0c */ /* 0x000fe20004701270 */
[C---:B-1----:R-:W-:Y:S01]  /*4f2a0*/  IMAD.WIDE R166, R0.reuse, 0x4, R4 ;  /* 0x0000000400a67825 */ /* 0x042fe200078e0204 */
[----:B------:R-:W4:Y:S03]  /*4f2b0*/  LDL.LU R251, [R1+0x8cc] ;  /* 0x0008cc0001fb7983 */ /* 0x000f260000300800 */
[----:B------:R-:W-:Y:S01]  /*4f2c0*/  IMAD.WIDE R164, R0, 0x4, R6 ;  /* 0x0000000400a47825 */ /* 0x000fe200078e0206 */
[----:B------:R-:W-:Y:S01]  /*4f2d0*/  ISETP.GE.AND P1, PT, R170, c[0x0][0x17c], PT ;  /* 0x00005f00aa007a0c */ /* 0x000fe20003f26270 */
[----:B------:R-:W4:Y:S02]  /*4f2e0*/  LDL.LU R250, [R1+0x38c] ;  /* 0x00038c0001fa7983 */ /* 0x000f240000300800 */
[C---:B------:R-:W-:Y:S02]  /*4f2f0*/  IMAD.WIDE R168, R3.reuse, 0x4, R162 ;  /* 0x0000000403a87825 */ /* 0x040fe400078e02a2 */
[----:B------:R1:W-:Y:S02]  /*4f300*/  @P3 STG.E [R164.64], R249 ;  /* 0x000000f9a4003986 */ /* 0x0003e4000c101904 */
[----:B------:R-:W-:-:S02]  /*4f310*/  IMAD.WIDE R170, R3, 0x4, R160 ;  /* 0x0000000403aa7825 */ /* 0x000fc400078e02a0 */
[----:B------:R-:W-:Y:S02]  /*4f320*/  @P2 STG.E [R166.64], R248 ;  /* 0x000000f8a6002986 */ /* 0x000fe4000c101904 */
        /* <DEDUP_REMOVED lines=11> */
[----:B------:R-:W-:Y:S02]  /*4f3e0*/  IADD3 R172, R252, 0x91, RZ ;  /* 0x00000091fcac7810 */ /* 0x000fe40007ffe0ff */
[----:B------:R-:W-:Y:S01]  /*4f3f0*/  ISETP.LT.AND P6, PT, R207, c[0x0][0x178], !P1 ;  /* 0x00005e00cf007a0c */ /* 0x000fe20004fc1270 */
[----:B------:R-:W-:Y:S01]  /*4f400*/  IMAD.WIDE R166, R0, 0x4, R162 ;  /* 0x0000000400a67825 */ /* 0x000fe200078e02a2 */
[----:B------:R-:W-:Y:S01]  /*4f410*/  ISETP.GE.AND P3, PT, R172, c[0x0][0x17c], PT ;  /* 0x00005f00ac007a0c */ /* 0x000fe20003f66270 */
[----:B------:R-:W2:Y:S01]  /*4f420*/  LDL.LU R165, [R1+0x388] ;  /* 0x0003880001a57983 */ /* 0x000ea20000300800 */
[----:B------:R-:W-:-:S02]  /*4f430*/  IADD3 R172, R252, 0x92, RZ ;  /* 0x00000092fcac7810 */ /* 0x000fc40007ffe0ff */
[----:B------:R-:W-:Y:S02]  /*4f440*/  ISETP.LT.AND P5, PT, R138, c[0x0][0x178], !P1 ;  /* 0x00005e008a007a0c */ /* 0x000fe40004fa1270 */
[----:B------:R-:W-:Y:S02]  /*4f450*/  ISETP.LT.AND P2, PT, R139, c[0x0][0x178], !P1 ;  /* 0x00005e008b007a0c */ /* 0x000fe40004f41270 */
[----:B------:R-:W-:Y:S02]  /*4f460*/  ISETP.LT.AND P4, PT, R99, c[0x0][0x178], !P1 ;  /* 0x00005e0063007a0c */ /* 0x000fe40004f81270 */
[----:B------:R-:W-:Y:S02]  /*4f470*/  ISETP.GE.AND P1, PT, R172, c[0x0][0x17c], PT ;  /* 0x00005f00ac007a0c */ /* 0x000fe40003f26270 */
[----:B------:R-:W2:Y:S04]  /*4f480*/  LDL.LU R172, [R1+0x498] ;  /* 0x0004980001ac7983 */ /* 0x000ea80000300800 */
[----:B------:R-:W3:Y:S04]  /*4f490*/  LDL.LU R249, [R1+0x208] ;  /* 0x0002080001f97983 */ /* 0x000ee80000300800 */
[----:B------:R-:W3:Y:S04]  /*4f4a0*/  LDL.LU R248, [R1+0x168] ;  /* 0x0001680001f87983 */ /* 0x000ee80000300800 */
[----:B------:R-:W3:Y:S04]  /*4f4b0*/  LDL.LU R175, [R1+0xa7c] ;  /* 0x000a7c0001af7983 */ /* 0x000ee80000300800 */
[----:B------:R-:W3:Y:S04]  /*4f4c0*/  LDL.LU R245, [R1+0x49c] ;  /* 0x00049c0001f57983 */ /* 0x000ee80000300800 */
[----:B----4-:R1:W-:Y:S04]  /*4f4d0*/  @P6 STG.E [R166.64], R164 ;  /* 0x000000a4a6006986 */ /* 0x0103e8000c101904 */
[----:B-1----:R-:W4:Y:S01]  /*4f4e0*/  LDL.LU R167, [R1+0x158] ;  /* 0x0001580001a77983 */ /* 0x002f220000300800 */
[----:B------:R-:W-:-:S04]  /*4f4f0*/  IMAD.WIDE R168, R0, 0x4, R160 ;  /* 0x0000000400a87825 */ /* 0x000fc800078e02a0 */
[----:B------:R-:W-:Y:S01]  /*4f500*/  IMAD.WIDE R170, R0, 0x4, R6 ;  /* 0x0000000400aa7825 */ /* 0x000fe200078e0206 */
[----:B--2---:R1:W-:Y:S01]  /*4f510*/  @P5 STG.E [R168.64], R165 ;  /* 0x000000a5a8005986 */ /* 0x0043e2000c101904 */
[----:B------:R-:W-:-:S03]  /*4f520*/  IADD3 R166, R252, 0x93, RZ ;  /* 0x00000093fca67810 */ /* 0x000fc60007ffe0ff */
        /* <DEDUP_REMOVED lines=17> */
[----:B-1----:R-:W3:Y:S01]  /*4f640*/  LDL.LU R173, [R1+0x20c] ;  /* 0x00020c0001ad7983 */ /* 0x002ee20000300800 */
[----:B------:R-:W-:-:S02]  /*4f650*/  ISETP.LT.AND P3, PT, R99, c[0x0][0x178], !P3 ;  /* 0x00005e0063007a0c */ /* 0x000fc40005f61270 */
[----:B------:R-:W-:Y:S01]  /*4f660*/  ISETP.LT.AND P4, PT, R207, c[0x0][0x178], !P1 ;  /* 0x00005e00cf007a0c */ /* 0x000fe20004f81270 */
[----:B------:R-:W-:Y:S01]  /*4f670*/  IMAD.WIDE R170, R0, 0x4, R162 ;  /* 0x0000000400aa7825 */ /* 0x000fe200078e02a2 */
[----:B------:R-:W-:-:S09]  /*4f680*/  ISETP.LT.AND P0, PT, R99, c[0x0][0x178], !P1 ;  /* 0x00005e0063007a0c */ /* 0x000fd20004f01270 */
[----:B------:R1:W-:Y:S01]  /*4f690*/  @P3 STG.E [R164.64], R174 ;  /* 0x000000aea4003986 */ /* 0x0003e2000c101904 */
[----:B------:R-:W-:Y:S01]  /*4f6a0*/  ISETP.LT.AND P3, PT, R138, c[0x0][0x178], !P1 ;  /* 0x00005e008a007a0c */ /* 0x000fe20004f61270 */
[----:B------:R-:W-:Y:S01]  /*4f6b0*/  IMAD.WIDE R166, R0, 0x4, R160 ;  /* 0x0000000400a67825 */ /* 0x000fe200078e02a0 */
[----:B------:R-:W-:Y:S02]  /*4f6c0*/  ISETP.LT.AND P6, PT, R207, c[0x0][0x178], !P2 ;  /* 0x00005e00cf007a0c */ /* 0x000fe400057c1270 */
[----:B------:R-:W-:Y:S02]  /*4f6d0*/  ISETP.LT.AND P5, PT, R138, c[0x0][0x178], !P2 ;  /* 0x00005e008a007a0c */ /* 0x000fe400057a1270 */
[----:B-1----:R-:W-:Y:S01]  /*4f6e0*/  IADD3 R164, R252, 0x94, RZ ;  /* 0x00000094fca47810 */ /* 0x002fe20007ffe0ff */
[----:B------:R-:W4:Y:S04]  /*4f6f0*/  LDL.LU R174, [R1+0x16c] ;  /* 0x00016c0001ae7983 */ /* 0x000f280000300800 */
[----:B------:R-:W3:Y:S01]  /*4f700*/  LDL.LU R251, [R1+0xad8] ;  /* 0x000ad80001fb7983 */ /* 0x000ee20000300800 */
[----:B------:R-:W-:-:S03]  /*4f710*/  IMAD.WIDE R168, R0, 0x4, R4 ;  /* 0x0000000400a87825 */ /* 0x000fc600078e0204 */
[----:B------:R-:W3:Y:S04]  /*4f720*/  LDL.LU R250, [R1+0x4b8] ;  /* 0x0004b80001fa7983 */ /* 0x000ee80000300800 */
[----:B--2---:R1:W-:Y:S01]  /*4f730*/  @P4 STG.E [R170.64], R3 ;  /* 0x00000003aa004986 */ /* 0x0043e2000c101904 */
[----:B------:R-:W-:Y:S02]  /*4f740*/  ISETP.LT.AND P4, PT, R139, c[0x0][0x178], !P1 ;  /* 0x00005e008b007a0c */ /* 0x000fe40004f81270 */
[----:B------:R-:W-:Y:S01]  /*4f750*/  ISETP.GE.AND P1, PT, R164, c[0x0][0x17c], PT ;  /* 0x00005f00a4007a0c */ /* 0x000fe20003f26270 */
[C---:B------:R-:W-:Y:S01]  /*4f760*/  IMAD.WIDE R164, R0.reuse, 0x4, R6 ;  /* 0x0000000400a47825 */ /* 0x040fe200078e0206 */
[----:B------:R2:W-:Y:S01]  /*4f770*/  @P3 STG.E [R166.64], R172 ;  /* 0x000000aca6003986 */ /* 0x0005e2000c101904 */
[----:B-1----:R-:W-:-:S08]  /*4f780*/  IADD3 R3, R0, c[0x0][0x198], RZ ;  /* 0x0000660000037a10 */ /* 0x002fd00007ffe0ff */
[----:B------:R1:W-:Y:S01]  /*4f790*/  @P4 STG.E [R164.64], R249 ;  /* 0x000000f9a4004986 */ /* 0x0003e2000c101904 */
[----:B------:R-:W-:-:S03]  /*4f7a0*/  IMAD.WIDE R170, R3, 0x4, R162 ;  /* 0x0000000403aa7825 */ /* 0x000fc600078e02a2 */
[----:B------:R1:W-:Y:S01]  /*4f7b0*/  @P0 STG.E [R168.64], R248 ;  /* 0x000000f8a8000986 */ /* 0x0003e2000c101904 */
[----:B--2---:R-:W-:-:S03]  /*4f7c0*/  IMAD.WIDE R166, R3, 0x4, R160 ;  /* 0x0000000403a67825 */ /* 0x004fc600078e02a0 */
[----:B-1----:R-:W2:Y:S04]  /*4f7d0*/  LDL.LU R249, [R1+0x2c8] ;  /* 0x0002c80001f97983 */ /* 0x002ea80000300800 */
[----:B------:R1:W-:Y:S04]  /*4f7e0*/  @P6 STG.E [R170.64], R175 ;  /* 0x000000afaa006986 */ /* 0x0003e8000c101904 */
[----:B------:R-:W2:Y:S04]  /*4f7f0*/  LDL.LU R248, [R1+0x1e8] ;  /* 0x0001e80001f87983 */ /* 0x000ea80000300800 */
[----:B------:R4:W-:Y:S04]  /*4f800*/  @P5 STG.E [R166.64], R245 ;  /* 0x000000f5a6005986 */ /* 0x0009e8000c101904 */
[----:B-1----:R-:W2:Y:S04]  /*4f810*/  LDL.LU R175, [R1+0xadc] ;  /* 0x000adc0001af7983 */ /* 0x002ea80000300800 */
[----:B----4-:R-:W4:Y:S01]  /*4f820*/  LDL.LU R245, [R1+0x4bc] ;  /* 0x0004bc0001f57983 */ /* 0x010f220000300800 */
[----:B------:R-:W-:Y:S01]  /*4f830*/  ISETP.LT.AND P3, PT, R139, c[0x0][0x178], !P2 ;  /* 0x00005e008b007a0c */ /* 0x000fe20005761270 */
[----:B------:R-:W-:-:S12]  /*4f840*/  IMAD.WIDE R164, R3, 0x4, R6 ;  /* 0x0000000403a47825 */ /* 0x000fd800078e0206 */
[----:B---3--:R1:W-:Y:S04]  /*4f850*/  @P3 STG.E [R164.64], R173 ;  /* 0x000000ada4003986 */ /* 0x0083e8000c101904 */
[----:B-1----:R-:W3:Y:S01]  /*4f860*/  LDL.LU R173, [R1+0x2cc] ;  /* 0x0002cc0001ad7983 */ /* 0x002ee20000300800 */
[----:B------:R-:W-:Y:S02]  /*4f870*/  ISETP.LT.AND P2, PT, R99, c[0x0][0x178], !P2 ;  /* 0x00005e0063007a0c */ /* 0x000fe40005741270 */
[----:B------:R-:W-:Y:S02]  /*4f880*/  ISETP.LT.AND P5, PT, R207, c[0x0][0x178], !P1 ;  /* 0x00005e00cf007a0c */ /* 0x000fe40004fa1270 */
[----:B------:R-:W-:Y:S02]  /*4f890*/  IADD3 R0, R3, c[0x0][0x198], RZ ;  /* 0x0000660003007a10 */ /* 0x000fe40007ffe0ff */
[----:B------:R-:W-:-:S02]  /*4f8a0*/  IADD3 R170, R252, 0x95, RZ ;  /* 0x00000095fcaa7810 */ /* 0x000fc40007ffe0ff */
[----:B------:R-:W-:Y:S01]  /*4f8b0*/  ISETP.LT.AND P0, PT, R138, c[0x0][0x178], !P1 ;  /* 0x00005e008a007a0c */ /* 0x000fe20004f01270 */
[----:B------:R-:W-:Y:S01]  /*4f8c0*/  IMAD.WIDE R166, R3, 0x4, R4 ;  /* 0x0000000403a67825 */ /* 0x000fe200078e0204 */
[----:B------:R-:W-:Y:S02]  /*4f8d0*/  ISETP.LT.AND P4, PT, R139, c[0x0][0x178], !P1 ;  /* 0x00005e008b007a0c */ /* 0x000fe40004f81270 */
[----:B------:R-:W-:Y:S01]  /*4f8e0*/  ISETP.GE.AND P6, PT, R170, c[0x0][0x17c], PT ;  /* 0x00005f00aa007a0c */ /* 0x000fe20003fc6270 */
[C---:B------:R-:W-:Y:S01]  /*4f8f0*/  IMAD.WIDE R168, R0.reuse, 0x4, R162 ;  /* 0x0000000400a87825 */ /* 0x040fe200078e02a2 */
[----:B------:R1:W-:Y:S01]  /*4f900*/  @P2 STG.E [R166.64], R174 ;  /* 0x000000aea6002986 */ /* 0x0003e2000c101904 */
[----:B------:R-:W-:Y:S02]  /*4f910*/  ISETP.LT.AND P1, PT, R99, c[0x0][0x178], !P1 ;  /* 0x00005e0063007a0c */ /* 0x000fe40004f21270 */
[----:B------:R-:W-:Y:S01]  /*4f920*/  ISETP.LT.AND P2, PT, R207, c[0x0][0x178], !P6 ;  /* 0x00005e00cf007a0c */ /* 0x000fe20007741270 */
[----:B------:R1:W-:Y:S01]  /*4f930*/  @P5 STG.E [R168.64], R251 ;  /* 0x000000fba8005986 */ /* 0x0003e2000c101904 */
[----:B------:R-:W-:Y:S01]  /*4f940*/  IMAD.WIDE R164, R0, 0x4, R6 ;  /* 0x0000000400a47825 */ /* 0x000fe200078e0206 */
[----:B------:R-:W-:-:S02]  /*4f950*/  ISETP.LT.AND P5, PT, R138, c[0x0][0x178], !P6 ;  /* 0x00005e008a007a0c */ /* 0x000fc400077a1270 */
[C---:B------:R-:W-:Y:S01]  /*4f960*/  IADD3 R3, R0.reuse, c[0x0][0x198], RZ ;  /* 0x0000660000037a10 */ /* 0x040fe20007ffe0ff */
[----:B-1----:R-:W-:Y:S01]  /*4f970*/  IMAD.WIDE R166, R0, 0x4, R160 ;  /* 0x0000000400a67825 */ /* 0x002fe200078e02a0 */
[C---:B------:R-:W-:Y:S01]  /*4f980*/  IADD3 R171, R252.reuse, 0x96, RZ ;  /* 0x00000096fcab7810 */ /* 0x040fe20007ffe0ff */
[----:B------:R-:W3:Y:S01]  /*4f990*/  LDL.LU R174, [R1+0x1ec] ;  /* 0x0001ec0001ae7983 */ /* 0x000ee20000300800 */
[----:B------:R-:W-:-:S03]  /*4f9a0*/  IADD3 R170, R252, 0x97, RZ ;  /* 0x00000097fcaa7810 */ /* 0x000fc60007ffe0ff */
[----:B------:R1:W-:Y:S01]  /*4f9b0*/  @P0 STG.E [R166.64], R250 ;  /* 0x000000faa6000986 */ /* 0x0003e2000c101904 */
[----:B------:R-:W-:Y:S01]  /*4f9c0*/  IMAD.WIDE R168, R3, 0x4, R160 ;  /* 0x0000000403a87825 */ /* 0x000fe200078e02a0 */
[----:B------:R-:W-:Y:S02]  /*4f9d0*/  ISETP.GE.AND P3, PT, R171, c[0x0][0x17c], PT ;  /* 0x00005f00ab007a0c */ /* 0x000fe40003f66270 */
[----:B------:R-:W3:Y:S01]  /*4f9e0*/  LDL.LU R171, [R1+0x2e8] ;  /* 0x0002e80001ab7983 */ /* 0x000ee20000300800 */
[----:B------:R-:W-:-:S03]  /*4f9f0*/  ISETP.GE.AND P0, PT, R170, c[0x0][0x17c], PT ;  /* 0x00005f00aa007a0c */ /* 0x000fc60003f06270 */
[----:B------:R-:W3:Y:S01]  /*4fa00*/  LDL.LU R170, [R1+0x5b8] ;  /* 0x0005b80001aa7983 */ /* 0x000ee20000300800 */
[----:B-1----:R-:W-:-:S03]  /*4fa10*/  IMAD.WIDE R166, R3, 0x4, R162 ;  /* 0x0000000403a67825 */ /* 0x002fc600078e02a2 */
[----:B------:R-:W3:Y:S04]  /*4fa20*/  LDL.LU R172, [R1+0x218] ;  /* 0x0002180001ac7983 */ /* 0x000ee80000300800 */
[----:B--2---:R1:W-:Y:S02]  /*4fa30*/  @P4 STG.E [R164.64], R249 ;  /* 0x000000f9a4004986 */ /* 0x0043e4000c101904 */
[----:B-1----:R-:W-:Y:S01]  /*4fa40*/  IMAD.WIDE R164, R0, 0x4, R4 ;  /* 0x0000000400a47825 */ /* 0x002fe200078e0204 */
[----:B------:R-:W-:-:S04]  /*4fa50*/  IADD3 R0, R3, c[0x0][0x198], RZ ;  /* 0x0000660003007a10 */ /* 0x000fc80007ffe0ff */
[----:B------:R1:W-:Y:S04]  /*4fa60*/  @P1 STG.E [R164.64], R248 ;  /* 0x000000f8a4001986 */ /* 0x0003e8000c101904 */
[----:B------:R2:W-:Y:S04]  /*4fa70*/  @P2 STG.E [R166.64], R175 ;  /* 0x000000afa6002986 */ /* 0x0005e8000c101904 */
[----:B----4-:R4:W-:Y:S01]  /*4fa80*/  @P5 STG.E [R168.64], R245 ;  /* 0x000000f5a8005986 */ /* 0x0109e2000c101904 */
[----:B-1----:R-:W-:-:S03]  /*4fa90*/  IMAD.WIDE R164, R3, 0x4, R6 ;  /* 0x0000000403a47825 */ /* 0x002fc600078e0206 */
[----:B--2---:R-:W2:Y:S01]  /*4faa0*/  LDL.LU R175, [R1+0xc5c] ;  /* 0x000c5c0001af7983 */ /* 0x004ea20000300800 */
[----:B------:R-:W-:-:S03]  /*4fab0*/  IMAD.WIDE R166, R3, 0x4, R4 ;  /* 0x0000000403a67825 */ /* 0x000fc600078e0204 */
[----:B----4-:R-:W4:Y:S04]  /*4fac0*/  LDL.LU R245, [R1+0x5bc] ;  /* 0x0005bc0001f57983 */ /* 0x010f280000300800 */
[----:B------:R-:W2:Y:S01]  /*4fad0*/  LDL.LU R3, [R1+0xc58] ;  /* 0x000c580001037983 */ /* 0x000ea20000300800 */
[----:B------:R-:W-:-:S03]  /*4fae0*/  ISETP.LT.AND P4, PT, R139, c[0x0][0x178], !P6 ;  /* 0x00005e008b007a0c */ /* 0x000fc60007781270 */
[----:B------:R-:W4:Y:S10]  /*4faf0*/  LDL.LU R248, [R1+0x2ec] ;  /* 0x0002ec0001f87983 */ /* 0x000f340000300800 */
[----:B---3--:R1:W-:Y:S04]  /*4fb00*/  @P4 STG.E [R164.64], R173 ;  /* 0x000000ada4004986 */ /* 0x0083e8000c101904 */
[----:B-1----:R-:W3:Y:S01]  /*4fb10*/  LDL.LU R173, [R1+0x21c] ;  /* 0x00021c0001ad7983 */ /* 0x002ee20000300800 */
[----:B------:R-:W-:-:S02]  /*4fb20*/  ISETP.LT.AND P6, PT, R99, c[0x0][0x178], !P6 ;  /* 0x00005e0063007a0c */ /* 0x000fc400077c1270 */
[----:B------:R-:W-:Y:S02]  /*4fb30*/  ISETP.LT.AND P5, PT, R207, c[0x0][0x178], !P3 ;  /* 0x00005e00cf007a0c */ /* 0x000fe40005fa1270 */
[----:B------:R-:W-:Y:S02]  /*4fb40*/  IADD3 R168, R252, 0x98, RZ ;  /* 0x00000098fca87810 */ /* 0x000fe40007ffe0ff */
[----:B------:R-:W-:Y:S02]  /*4fb50*/  ISETP.LT.AND P1, PT, R138, c[0x0][0x178], !P3 ;  /* 0x00005e008a007a0c */ /* 0x000fe40005f21270 */
[----:B------:R-:W-:Y:S01]  /*4fb60*/  ISETP.LT.AND P2, PT, R139, c[0x0][0x178], !P3 ;  /* 0x00005e008b007a0c */ /* 0x000fe20005f41270 */
[----:B------:R-:W-:Y:S01]  /*4fb70*/  IMAD.WIDE R164, R0, 0x4, R160 ;  /* 0x0000000400a47825 */ /* 0x000fe200078e02a0 */
[----:B------:R-:W-:Y:S01]  /*4fb80*/  ISETP.GE.AND P4, PT, R168, c[0x0][0x17c], PT ;  /* 0x00005f00a8007a0c */ /* 0x000fe20003f86270 */
[----:B------:R-:W3:Y:S02]  /*4fb90*/  LDL.LU R251, [R1+0xc78] ;  /* 0x000c780001fb7983 */ /* 0x000ee40000300800 */
[----:B------:R-:W-:Y:S01]  /*4fba0*/  IMAD.WIDE R168, R0, 0x4, R162 ;  /* 0x0000000400a87825 */ /* 0x000fe200078e02a2 */
[----:B------:R-:W-:Y:S01]  /*4fbb0*/  ISETP.LT.AND P3, PT, R99, c[0x0][0x178], !P3 ;  /* 0x00005e0063007a0c */ /* 0x000fe20005f61270 */
        /* <DEDUP_REMOVED lines=8> */
[----:B------:R2:W-:Y:S04]  /*4fc40*/  @P1 STG.E [R164.64], R170 ;  /* 0x000000aaa4001986 */ /* 0x0005e8000c101904 */
[----:B------:R4:W-:Y:S01]  /*4fc50*/  @P2 STG.E [R166.64], R171 ;  /* 0x000000aba6002986 */ /* 0x0009e2000c101904 */
[----:B------:R-:W-:Y:S02]  /*4fc60*/  ISETP.LT.AND P2, PT, R139, c[0x0][0x178], !P0 ;  /* 0x00005e008b007a0c */ /* 0x000fe40004741270 */
[C---:B-1----:R-:W-:Y:S01]  /*4fc70*/  IADD3 R3, R0.reuse, c[0x0][0x198], RZ ;  /* 0x0000660000037a10 */ /* 0x042fe20007ffe0ff */
[----:B--2---:R-:W-:-:S04]  /*4fc80*/  IMAD.WIDE R164, R0, 0x4, R4 ;  /* 0x0000000400a47825 */ /* 0x004fc800078e0204 */
        /* <DEDUP_REMOVED lines=8> */
[----:B--2---:R-:W2:Y:S01]  /*4fd10*/  LDL.LU R245, [R1+0x6dc] ;  /* 0x0006dc0001f57983 */ /* 0x004ea20000300800 */
[----:B------:R-:W-:-:S03]  /*4fd20*/  IMAD.WIDE R164, R3, 0x4, R4 ;  /* 0x0000000403a47825 */ /* 0x000fc600078e0204 */
[----:B------:R1:W-:Y:S04]  /*4fd30*/  @P2 STG.E [R166.64], R248 ;  /* 0x000000f8a6002986 */ /* 0x0003e8000c101904 */
[----:B---3--:R3:W-:Y:S04]  /*4fd40*/  @P0 STG.E [R164.64], R173 ;  /* 0x000000ada4000986 */ /* 0x0087e8000c101904 */
[----:B-1----:R-:W2:Y:S04]  /*4fd50*/  LDL.LU R248, [R1+0x2fc] ;  /* 0x0002fc0001f87983 */ /* 0x002ea80000300800 */
[----:B---3--:R-:W3:Y:S01]  /*4fd60*/  LDL.LU R173, [R1+0x22c] ;  /* 0x00022c0001ad7983 */ /* 0x008ee20000300800 */
[----:B------:R-:W-:-:S02]  /*4fd70*/  ISETP.LT.AND P6, PT, R207, c[0x0][0x178], !P4 ;  /* 0x00005e00cf007a0c */ /* 0x000fc400067c1270 */
[----:B------:R-:W-:Y:S02]  /*4fd80*/  ISETP.LT.AND P3, PT, R138, c[0x0][0x178], !P4 ;  /* 0x00005e008a007a0c */ /* 0x000fe40006761270 */
[----:B------:R-:W-:Y:S02]  /*4fd90*/  IADD3 R0, R3, c[0x0][0x198], RZ ;  /* 0x0000660003007a10 */ /* 0x000fe40007ffe0ff */
[----:B------:R-:W-:Y:S02]  /*4fda0*/  IADD3 R170, R252, 0x99, RZ ;  /* 0x00000099fcaa7810 */ /* 0x000fe40007ffe0ff */
[----:B------:R-:W-:Y:S01]  /*4fdb0*/  ISETP.LT.AND P5, PT, R139, c[0x0][0x178], !P4 ;  /* 0x00005e008b007a0c */ /* 0x000fe200067a1270 */
[----:B------:R-:W-:Y:S01]  /*4fdc0*/  IMAD.WIDE R168, R0, 0x4, R162 ;  /* 0x0000000400a87825 */ /* 0x000fe200078e02a2 */
[----:B------:R-:W-:-:S03]  /*4fdd0*/  ISETP.GE.AND P1, PT, R170, c[0x0][0x17c], PT ;  /* 0x00005f00aa007a0c */ /* 0x000fc60003f26270 */
[C---:B------:R-:W-:Y:S01]  /*4fde0*/  IMAD.WIDE R166, R0.reuse, 0x4, R160 ;  /* 0x0000000400a67825 */ /* 0x040fe200078e02a0 */
[----:B------:R-:W-:Y:S01]  /*4fdf0*/  ISETP.LT.AND P4, PT, R99, c[0x0][0x178], !P4 ;  /* 0x00005e0063007a0c */ /* 0x000fe20006781270 */
[----:B------:R1:W-:Y:S01]  /*4fe00*/  @P6 STG.E [R168.64], R251 ;  /* 0x000000fba8006986 */ /* 0x0003e2000c101904 */
[----:B------:R-:W-:Y:S01]  /*4fe10*/  ISETP.LT.AND P0, PT, R207, c[0x0][0x178], !P1 ;  /* 0x00005e00cf007a0c */ /* 0x000fe20004f01270 */
[----:B------:R-:W-:Y:S02]  /*4fe20*/  IMAD.WIDE R164, R0, 0x4, R6 ;  /* 0x0000000400a47825 */ /* 0x000fe400078e0206 */
[----:B------:R1:W-:Y:S01]  /*4fe30*/  @P3 STG.E [R166.64], R250 ;  /* 0x000000faa6003986 */ /* 0x0003e2000c101904 */
[----:B------:R-:W-:Y:S02]  /*4fe40*/  ISETP.LT.AND P3, PT, R138, c[0x0][0x178], !P1 ;  /* 0x00005e008a007a0c */ /* 0x000fe40004f61270 */
[C---:B------:R-:W-:Y:S01]  /*4fe50*/  IADD3 R3, R0.reuse, c[0x0][0x198], RZ ;  /* 0x0000660000037a10 */ /* 0x040fe20007ffe0ff */
[----:B------:R1:W-:Y:S01]  /*4fe60*/  @P5 STG.E [R164.64], R249 ;  /* 0x000000f9a4005986 */ /* 0x0003e2000c101904 */
[----:B------:R-:W-:Y:S01]  /*4fe70*/  ISETP.LT.AND P6, PT, R139, c[0x0][0x178], !P1 ;  /* 0x00005e008b007a0c */ /* 0x000fe20004fc1270 */
[----:B-1----:R-:W-:Y:S01]  /*4fe80*/  IMAD.WIDE R168, R0, 0x4, R4 ;  /* 0x0000000400a87825 */ /* 0x002fe200078e0204 */
[----:B------:R-:W-:-:S03]  /*4fe90*/  ISETP.LT.AND P1, PT, R99, c[0x0][0x178], !P1 ;  /* 0x00005e0063007a0c */ /* 0x000fc60004f21270 */
[----:B------:R-:W-:-:S04]  /*4fea0*/  IMAD.WIDE R166, R3, 0x4, R160 ;  /* 0x0000000403a67825 */ /* 0x000fc800078e02a0 */
[C---:B------:R-:W-:Y:S01]  /*4feb0*/  IMAD.WIDE R164, R3.reuse, 0x4, R162 ;  /* 0x0000000403a47825 */ /* 0x040fe200078e02a2 */
[----:B------:R-:W-:Y:S01]  /*4fec0*/  @P4 STG.E [R168.64], R174 ;  /* 0x000000aea8004986 */ /* 0x000fe2000c101904 */
[----:B------:R-:W-:-:S03]  /*4fed0*/  IADD3 R0, R3, c[0x0][0x198], RZ ;  /* 0x0000660003007a10 */ /* 0x000fc60007ffe0ff */
[----:B----4-:R1:W-:Y:S04]  /*4fee0*/  @P0 STG.E [R164.64], R175 ;  /* 0x000000afa4000986 */ /* 0x0103e8000c101904 */
[----:B--2---:R2:W-:Y:S01]  /*4fef0*/  @P3 STG.E [R166.64], R245 ;  /* 0x000000f5a6003986 */ /* 0x0045e2000c101904 */
[----:B-1----:R-:W-:-:S03]  /*4ff00*/  IMAD.WIDE R164, R3, 0x4, R6 ;  /* 0x0000000403a47825 */ /* 0x002fc600078e0206 */
[----:B--2---:R-:W2:Y:S01]  /*4ff10*/  LDL.LU R245, [R1+0x2d8] ;  /* 0x0002d80001f57983 */ /* 0x004ea20000300800 */
[----:B------:R-:W-:-:S03]  /*4ff20*/  IMAD.WIDE R166, R3, 0x4, R4 ;  /* 0x0000000403a67825 */ /* 0x000fc600078e0204 */
[----:B------:R-:W4:Y:S04]  /*4ff30*/  LDL.LU R174, [R1+0x89c] ;  /* 0x00089c0001ae7983 */ /* 0x000f280000300800 */
[----:B------:R-:W2:Y:S04]  /*4ff40*/  LDL.LU R175, [R1+0x41c] ;  /* 0x00041c0001af7983 */ /* 0x000ea80000300800 */
[----:B------:R-:W2:Y:S04]  /*4ff50*/  LDL.LU R3, [R1+0x898] ;  /* 0x0008980001037983 */ /* 0x000ea80000300800 */
[----:B------:R1:W-:Y:S04]  /*4ff60*/  @P6 STG.E [R164.64], R248 ;  /* 0x000000f8a4006986 */ /* 0x0003e8000c101904 */
[----:B---3--:R3:W-:Y:S04]  /*4ff70*/  @P1 STG.E [R166.64], R173 ;  /* 0x000000ada6001986 */ /* 0x0087e8000c101904 */
[----:B-1----:R-:W2:Y:S04]  /*4ff80*/  LDL.LU R165, [R1+0xdc8] ;  /* 0x000dc80001a57983 */ /* 0x002ea80000300800 */
[----:B---3--:R-:W3:Y:S01]  /*4ff90*/  LDL.LU R167, [R1+0x418] ;  /* 0x0004180001a77983 */ /* 0x008ee20000300800 */
        /* <DEDUP_REMOVED lines=10> */
[----:B------:R-:W4:Y:S03]  /*50040*/  LDL.LU R251, [R1+0xd78] ;  /* 0x000d780001fb7983 */ /* 0x000f260000300800 */
[C---:B------:R-:W-:Y:S01]  /*50050*/  IMAD.WIDE R170, R0.reuse, 0x4, R160 ;  /* 0x0000000400aa7825 */ /* 0x040fe200078e02a0 */
[----:B------:R-:W4:Y:S04]  /*50060*/  LDL.LU R250, [R1+0x718] ;  /* 0x0007180001fa7983 */ /* 0x000f280000300800 */
[----:B------:R-:W4:Y:S04]  /*50070*/  LDL.LU R249, [R1+0x338] ;  /* 0x0003380001f97983 */ /* 0x000f280000300800 */
[----:B------:R-:W4:Y:S04]  /*50080*/  LDL.LU R248, [R1+0xdec] ;  /* 0x000dec0001f87983 */ /* 0x000f280000300800 */
[----:B--2---:R1:W-:Y:S04]  /*50090*/  @P4 STG.E [R168.64], R165 ;  /* 0x000000a5a8004986 */ /* 0x0043e8000c101904 */
[----:B------:R2:W-:Y:S01]  /*500a0*/  @P5 STG.E [R170.64], R3 ;  /* 0x00000003aa005986 */ /* 0x0005e2000c101904 */
[C---:B-1----:R-:W-:Y:S01]  /*500b0*/  IMAD.WIDE R164, R0.reuse, 0x4, R6 ;  /* 0x0000000400a47825 */ /* 0x042fe200078e0206 */
[----:B--2---:R-:W-:-:S04]  /*500c0*/  IADD3 R3, R0, c[0x0][0x198], RZ ;  /* 0x0000660000037a10 */ /* 0x004fc80007ffe0ff */
[----:B---3--:R1:W-:Y:S02]  /*500d0*/  @P3 STG.E [R164.64], R167 ;  /* 0x000000a7a4003986 */ /* 0x0083e4000c101904 */
        /* <DEDUP_REMOVED lines=25> */
[----:B------:R-:W-:-:S03]  /*50270*/  ISETP.LT.AND P2, PT, R139, c[0x0][0x178], !P1 ;  /* 0x00005e008b007a0c */ /* 0x000fc60004f41270 */
[----:B------:R-:W-:Y:S01]  /*50280*/  IMAD.WIDE R166, R170, 0x4, R162 ;  /* 0x00000004aaa67825 */ /* 0x000fe200078e02a2 */
[----:B------:R-:W-:-:S03]  /*50290*/  ISETP.LT.AND P1, PT, R99, c[0x0][0x178], !P1 ;  /* 0x00005e0063007a0c */ /* 0x000fc60004f21270 */
[----:B------:R-:W-:Y:S01]  /*502a0*/  IMAD.WIDE R168, R170, 0x4, R160 ;  /* 0x00000004aaa87825 */ /* 0x000fe200078e02a0 */
[----:B------:R-:W-:Y:S01]  /*502b0*/  IADD3 R0, R252, 0x9e, RZ ;  /* 0x0000009efc007810 */ /* 0x000fe20007ffe0ff */
        /* <DEDUP_REMOVED lines=10> */
[----:B---3--:R-:W-:Y:S02]  /*50360*/  IMAD.WIDE R166, R170, 0x4, R4 ;  /* 0x00000004aaa67825 */ /* 0x008fe400078e0204 */
[----:B------:R1:W-:Y:S02]  /*50370*/  @P2 STG.E [R164.64], R250 ;  /* 0x000000faa4002986 */ /* 0x0003e4000c101904 */
[----:B------:R-:W-:-:S02]  /*50380*/  IMAD.WIDE R168, R0, 0x4, R162 ;  /* 0x0000000400a87825 */ /* 0x000fc400078e02a2 */
[----:B------:R3:W-:Y:S01]  /*50390*/  @P1 STG.E [R166.64], R249 ;  /* 0x000000f9a6001986 */ /* 0x0007e2000c101904 */
[C---:B------:R-:W-:Y:S02]  /*503a0*/  IADD3 R3, R252.reuse, 0x9f, RZ ;  /* 0x0000009ffc037810 */ /* 0x040fe40007ffe0ff */
[----:B------:R-:W-:Y:S01]  /*503b0*/  IADD3 R170, R252, 0xa0, RZ ;  /* 0x000000a0fcaa7810 */ /* 0x000fe20007ffe0ff */
[----:B------:R-:W2:Y:S01]  /*503c0*/  LDL.LU R171, [R1+0xd68] ;  /* 0x000d680001ab7983 */ /* 0x000ea20000300800 */
[----:B-1----:R-:W-:-:S03]  /*503d0*/  IMAD.WIDE R164, R0, 0x4, R160 ;  /* 0x0000000400a47825 */ /* 0x002fc600078e02a0 */
[----:B------:R-:W-:Y:S01]  /*503e0*/  @P6 STG.E [R168.64], R248 ;  /* 0x000000f8a8006986 */ /* 0x000fe2000c101904 */
[----:B---3--:R-:W-:-:S03]  /*503f0*/  IMAD.WIDE R166, R0, 0x4, R6 ;  /* 0x0000000400a67825 */ /* 0x008fc600078e0206 */
[----:B------:R-:W3:Y:S01]  /*50400*/  LDL.LU R172, [R1+0xdfc] ;  /* 0x000dfc0001ac7983 */ /* 0x000ee20000300800 */
[----:B------:R-:W-:-:S03]  /*50410*/  ISETP.GE.AND P1, PT, R3, c[0x0][0x17c], PT ;  /* 0x00005f0003007a0c */ /* 0x000fc60003f26270 */
[----:B------:R-:W3:Y:S01]  /*50420*/  LDL.LU R251, [R1+0xddc] ;  /* 0x000ddc0001fb7983 */ /* 0x000ee20000300800 */
[----:B------:R-:W-:-:S03]  /*50430*/  IADD3 R3, R0, c[0x0][0x198], RZ ;  /* 0x0000660000037a10 */ /* 0x000fc60007ffe0ff */
[----:B----4-:R1:W-:Y:S04]  /*50440*/  @P5 STG.E [R164.64], R174 ;  /* 0x000000aea4005986 */ /* 0x0103e8000c101904 */
[----:B--2---:R2:W-:Y:S01]  /*50450*/  @P4 STG.E [R166.64], R175 ;  /* 0x000000afa6004986 */ /* 0x0045e2000c101904 */
[----:B------:R-:W-:-:S03]  /*50460*/  ISETP.GE.AND P4, PT, R170, c[0x0][0x17c], PT ;  /* 0x00005f00aa007a0c */ /* 0x000fc60003f86270 */
[----:B-1----:R-:W4:Y:S01]  /*50470*/  LDL.LU R174, [R1+0xd6c] ;  /* 0x000d6c0001ae7983 */ /* 0x002f220000300800 */
[----:B------:R-:W-:-:S03]  /*50480*/  IMAD.WIDE R164, R0, 0x4, R4 ;  /* 0x0000000400a47825 */ /* 0x000fc600078e0204 */
[----:B--2---:R-:W2:Y:S04]  /*50490*/  LDL.LU R175, [R1+0x5cc] ;  /* 0x0005cc0001af7983 */ /* 0x004ea80000300800 */
[----:B------:R-:W2:Y:S04]  /*504a0*/  LDL.LU R0, [R1+0xdd8] ;  /* 0x000dd80001007983 */ /* 0x000ea80000300800 */
[----:B------:R-:W2:Y:S01]  /*504b0*/  LDL.LU R170, [R1+0xdf8] ;  /* 0x000df80001aa7983 */ /* 0x000ea20000300800 */
[----:B------:R-:W-:Y:S02]  /*504c0*/  ISETP.LT.AND P3, PT, R99, c[0x0][0x178], !P3 ;  /* 0x00005e0063007a0c */ /* 0x000fe40005f61270 */
[----:B------:R-:W-:-:S02]  /*504d0*/  ISETP.LT.AND P6, PT, R207, c[0x0][0x178], !P0 ;  /* 0x00005e00cf007a0c */ /* 0x000fc400047c1270 */
[----:B------:R-:W-:Y:S02]  /*504e0*/  ISETP.LT.AND P2, PT, R138, c[0x0][0x178], !P0 ;  /* 0x00005e008a007a0c */ /* 0x000fe40004741270 */
[----:B------:R-:W-:Y:S01]  /*504f0*/  ISETP.LT.AND P5, PT, R139, c[0x0][0x178], !P0 ;  /* 0x00005e008b007a0c */ /* 0x000fe200047a1270 */
[C---:B------:R-:W-:Y:S01]  /*50500*/  IMAD.WIDE R166, R3.reuse, 0x4, R162 ;  /* 0x0000000403a67825 */ /* 0x040fe200078e02a2 */
[----:B------:R-:W3:Y:S03]  /*50510*/  LDL.LU R250, [R1+0xc00] ;  /* 0x000c000001fa7983 */ /* 0x000ee60000300800 */
[C---:B------:R-:W-:Y:S01]  /*50520*/  IMAD.WIDE R168, R3.reuse, 0x4, R160 ;  /* 0x0000000403a87825 */ /* 0x040fe200078e02a0 */
[----:B------:R-:W3:Y:S04]  /*50530*/  LDL.LU R249, [R1+0x5e0] ;  /* 0x0005e00001f97983 */ /* 0x000ee80000300800 */
[----:B------:R1:W-:Y:S04]  /*50540*/  @P3 STG.E [R164.64], R173 ;  /* 0x000000ada4003986 */ /* 0x0003e8000c101904 */
[----:B------:R-:W3:Y:S01]  /*50550*/  LDL.LU R248, [R1+0x3c0] ;  /* 0x0003c00001f87983 */ /* 0x000ee20000300800 */
[----:B-1----:R-:W-:-:S03]  /*50560*/  IMAD.WIDE R164, R3, 0x4, R6 ;  /* 0x0000000403a47825 */ /* 0x002fc600078e0206 */
[----:B------:R-:W3:Y:S04]  /*50570*/  LDL.LU R173, [R1+0xc04] ;  /* 0x000c040001ad7983 */ /* 0x000ee80000300800 */
[----:B--2---:R-:W-:Y:S04]  /*50580*/  @P6 STG.E [R166.64], R170 ;  /* 0x000000aaa6006986 */ /* 0x004fe8000c101904 */
[----:B------:R1:W-:Y:S04]  /*50590*/  @P2 STG.E [R168.64], R0 ;  /* 0x00000000a8002986 */ /* 0x0003e8000c101904 */
[----:B------:R2:W-:Y:S01]  /*505a0*/  @P5 STG.E [R164.64], R171 ;  /* 0x000000aba4005986 */ /* 0x0005e2000c101904 */
[C---:B-1----:R-:W-:Y:S01]  /*505b0*/  IADD3 R0, R3.reuse, c[0x0][0x198], RZ ;  /* 0x0000660003007a10 */ /* 0x042fe20007ffe0ff */
[----:B--2---:R-:W-:-:S02]  /*505c0*/  IMAD.WIDE R170, R3, 0x4, R4 ;  /* 0x0000000403aa7825 */ /* 0x004fc400078e0204 */
[----:B------:R-:W2:Y:S01]  /*505d0*/  LDL.LU R3, [R1+0x5c8] ;  /* 0x0005c80001037983 */ /* 0x000ea20000300800 */
        /* <DEDUP_REMOVED lines=9> */
[----:B------:R-:W-:Y:S01]  /*50670*/  ISETP.LT.AND P1, PT, R99, c[0x0][0x178], !P1 ;  /* 0x00005e0063007a0c */ /* 0x000fe20004f21270 */
[----:B--2---:R-:W-:Y:S04]  /*50680*/  @P0 STG.E [R170.64], R3 ;  /* 0x00000003aa000986 */ /* 0x004fe8000c101904 */
[----:B---3--:R-:W-:Y:S04]  /*50690*/  @P6 STG.E [R164.64], R172 ;  /* 0x000000aca4006986 */ /* 0x008fe8000c101904 */
[----:B------:R-:W-:Y:S04]  /*506a0*/  @P3 STG.E [R166.64], R251 ;  /* 0x000000fba6003986 */ /* 0x000fe8000c101904 */
[----:B----4-:R1:W-:Y:S04]  /*506b0*/  @P2 STG.E [R168.64], R174 ;  /* 0x000000aea8002986 */ /* 0x0103e8000c101904 */
[----:B-1----:R-:W2:Y:S01]  /*506c0*/  LDL.LU R174, [R1+0x5e4] ;  /* 0x0005e40001ae7983 */ /* 0x002ea20000300800 */
[----:B------:R-:W-:Y:S01]  /*506d0*/  IMAD.WIDE R170, R0, 0x4, R4 ;  /* 0x0000000400aa7825 */ /* 0x000fe200078e0204 */
[----:B------:R-:W-:-:S02]  /*506e0*/  ISETP.LT.AND P2, PT, R207, c[0x0][0x178], !P4 ;  /* 0x00005e00cf007a0c */ /* 0x000fc40006741270 */
[----:B------:R-:W-:Y:S02]  /*506f0*/  ISETP.LT.AND P3, PT, R138, c[0x0][0x178], !P4 ;  /* 0x00005e008a007a0c */ /* 0x000fe40006761270 */
[----:B------:R1:W-:Y:S01]  /*50700*/  @P1 STG.E [R170.64], R175 ;  /* 0x000000afaa001986 */ /* 0x0003e2000c101904 */
[----:B------:R-:W-:Y:S02]  /*50710*/  ISETP.LT.AND P1, PT, R139, c[0x0][0x178], !P4 ;  /* 0x00005e008b007a0c */ /* 0x000fe40006721270 */
[----:B------:R-:W-:-:S05]  /*50720*/  IADD3 R3, R0, c[0x0][0x198], RZ ;  /* 0x0000660000037a10 */ /* 0x000fca0007ffe0ff */
[C---:B------:R-:W-:Y:S01]  /*50730*/  IMAD.WIDE R168, R3.reuse, 0x4, R162 ;  /* 0x0000000403a87825 */ /* 0x040fe200078e02a2 */
[----:B-1----:R-:W3:Y:S03]  /*50740*/  LDL.LU R175, [R1+0x3c4] ;  /* 0x0003c40001af7983 */ /* 0x002ee60000300800 */
[----:B------:R-:W-:Y:S01]  /*50750*/  IMAD.WIDE R164, R3, 0x4, R160 ;  /* 0x0000000403a47825 */ /* 0x000fe200078e02a0 */
[----:B------:R-:W-:-:S03]  /*50760*/  IADD3 R0, R252, 0xa2, RZ ;  /* 0x000000a2fc007810 */ /* 0x000fc60007ffe0ff */
[----:B------:R-:W-:Y:S01]  /*50770*/  IMAD.WIDE R166, R3, 0x4, R6 ;  /* 0x0000000403a67825 */ /* 0x000fe200078e0206 */
[----:B------:R1:W-:Y:S01]  /*50780*/  @P2 STG.E [R168.64], R250 ;  /* 0x000000faa8002986 */ /* 0x0003e2000c101904 */
[----:B------:R-:W-:Y:S02]  /*50790*/  ISETP.LT.AND P4, PT, R99, c[0x0][0x178], !P4 ;  /* 0x00005e0063007a0c */ /* 0x000fe40006781270 */
[----:B------:R-:W-:Y:S01]  /*507a0*/  ISETP.LT.AND P6, PT, R207, c[0x0][0x178], !P5 ;  /* 0x00005e00cf007a0c */ /* 0x000fe20006fc1270 */
[----:B------:R4:W-:Y:S01]  /*507b0*/  @P3 STG.E [R164.64], R249 ;  /* 0x000000f9a4003986 */ /* 0x0009e2000c101904 */
[----:B------:R-:W-:-:S03]  /*507c0*/  ISETP.GE.AND P0, PT, R0, c[0x0][0x17c], PT ;  /* 0x00005f0000007a0c */ /* 0x000fc60003f06270 */
[----:B------:R-:W3:Y:S01]  /*507d0*/  LDL.LU R172, [R1+0xd30] ;  /* 0x000d300001ac7983 */ /* 0x000ee20000300800 */
[----:B------:R-:W-:-:S03]  /*507e0*/  IADD3 R0, R3, c[0x0][0x198], RZ ;  /* 0x0000660003007a10 */ /* 0x000fc60007ffe0ff */
[----:B------:R4:W-:Y:S01]  /*507f0*/  @P1 STG.E [R166.64], R248 ;  /* 0x000000f8a6001986 */ /* 0x0009e2000c101904 */
[----:B------:R-:W-:-:S03]  /*50800*/  ISETP.LT.AND P1, PT, R138, c[0x0][0x178], !P5 ;  /* 0x00005e008a007a0c */ /* 0x000fc60006f21270 */
[----:B------:R-:W3:Y:S01]  /*50810*/  LDL.LU R251, [R1+0x6c0] ;  /* 0x0006c00001fb7983 */ /* 0x000ee20000300800 */
[----:B-1----:R-:W-:-:S03]  /*50820*/  IMAD.WIDE R168, R3, 0x4, R4 ;  /* 0x0000000403a87825 */ /* 0x002fc600078e0204 */
[----:B------:R-:W3:Y:S01]  /*50830*/  LDL.LU R250, [R1+0x3d0] ;  /* 0x0003d00001fa7983 */ /* 0x000ee20000300800 */
[----:B----4-:R-:W-:-:S03]  /*50840*/  IMAD.WIDE R164, R0, 0x4, R162 ;  /* 0x0000000400a47825 */ /* 0x010fc600078e02a2 */
[----:B------:R-:W4:Y:S01]  /*50850*/  LDL.LU R249, [R1+0x370] ;  /* 0x0003700001f97983 */ /* 0x000f220000300800 */
[----:B------:R-:W-:-:S03]  /*50860*/  IMAD.WIDE R166, R0, 0x4, R160 ;  /* 0x0000000400a67825 */ /* 0x000fc600078e02a0 */
[----:B------:R-:W-:Y:S04]  /*50870*/  @P4 STG.E [R168.64], R244 ;  /* 0x000000f4a8004986 */ /* 0x000fe8000c101904 */
        /* <DEDUP_REMOVED lines=18> */
[----:B------:R-:W-:Y:S01]  /*509a0*/  ISETP.LT.AND P0, PT, R99, c[0x0][0x178], !P0 ;  /* 0x00005e0063007a0c */ /* 0x000fe20004701270 */
[----:B-1----:R-:W2:Y:S02]  /*509b0*/  LDL.LU R175, [R1+0x374] ;  /* 0x0003740001af7983 */ /* 0x002ea40000300800 */
[----:B------:R-:W-:Y:S01]  /*509c0*/  IMAD.WIDE R164, R3, 0x4, R160 ;  /* 0x0000000403a47825 */ /* 0x000fe200078e02a0 */
[----:B------:R-:W-:Y:S01]  /*509d0*/  ISETP.LT.AND P1, PT, R207, c[0x0][0x178], !P2 ;  /* 0x00005e00cf007a0c */ /* 0x000fe20005721270 */
[----:B------:R-:W2:Y:S01]  /*509e0*/  LDL.LU R244, [R1+0x750] ;  /* 0x0007500001f47983 */ /* 0x000ea20000300800 */
[----:B------:R-:W-:-:S03]  /*509f0*/  ISETP.LT.AND P3, PT, R138, c[0x0][0x178], !P2 ;  /* 0x00005e008a007a0c */ /* 0x000fc60005761270 */
[----:B------:R1:W-:Y:S01]  /*50a00*/  @P6 STG.E [R166.64], R172 ;  /* 0x000000aca6006986 */ /* 0x0003e2000c101904 */
[----:B------:R-:W-:-:S03]  /*50a10*/  ISETP.LT.AND P6, PT, R139, c[0x0][0x178], !P2 ;  /* 0x00005e008b007a0c */ /* 0x000fc600057c1270 */
[----:B------:R-:W2:Y:S04]  /*50a20*/  LDL.LU R170, [R1+0x480] ;  /* 0x0004800001aa7983 */ /* 0x000ea80000300800 */
[----:B------:R4:W-:Y:S01]  /*50a30*/  @P4 STG.E [R164.64], R251 ;  /* 0x000000fba4004986 */ /* 0x0009e2000c101904 */
[----:B---3--:R-:W-:-:S03]  /*50a40*/  IADD3 R168, R252, 0xa5, RZ ;  /* 0x000000a5fca87810 */ /* 0x008fc60007ffe0ff */
[----:B------:R-:W3:Y:S01]  /*50a50*/  LDL.LU R245, [R1+0xd50] ;  /* 0x000d500001f57983 */ /* 0x000ee20000300800 */
[----:B-1----:R-:W-:-:S04]  /*50a60*/  IMAD.WIDE R166, R3, 0x4, R4 ;  /* 0x0000000403a67825 */ /* 0x002fc800078e0204 */
        /* <DEDUP_REMOVED lines=8> */
[----:B------:R-:W-:Y:S04]  /*50af0*/  @P1 STG.E [R164.64], R248 ;  /* 0x000000f8a4001986 */ /* 0x000fe8000c101904 */
[----:B------:R1:W-:Y:S04]  /*50b00*/  @P3 STG.E [R166.64], R173 ;  /* 0x000000ada6003986 */ /* 0x0003e8000c101904 */
[----:B-1----:R-:W4:Y:S04]  /*50b10*/  LDL.LU R173, [R1+0x3a0] ;  /* 0x0003a00001ad7983 */ /* 0x002f280000300800 */
[----:B--2---:R1:W-:Y:S04]  /*50b20*/  @P6 STG.E [R168.64], R174 ;  /* 0x000000aea8006986 */ /* 0x0043e8000c101904 */
[----:B-1----:R-:W2:Y:S04]  /*50b30*/  LDL.LU R174, [R1+0xd54] ;  /* 0x000d540001ae7983 */ /* 0x002ea80000300800 */
[----:B------:R-:W2:Y:S04]  /*50b40*/  LDL.LU R171, [R1+0x754] ;  /* 0x0007540001ab7983 */ /* 0x000ea80000300800 */
[----:B------:R-:W2:Y:S01]  /*50b50*/  LDL.LU R248, [R1+0x484] ;  /* 0x0004840001f87983 */ /* 0x000ea20000300800 */
[----:B------:R-:W-:-:S02]  /*50b60*/  IADD3 R0, R252, 0xa4, RZ ;  /* 0x000000a4fc007810 */ /* 0x000fc40007ffe0ff */
[----:B------:R-:W-:Y:S02]  /*50b70*/  ISETP.LT.AND P2, PT, R99, c[0x0][0x178], !P2 ;  /* 0x00005e0063007a0c */ /* 0x000fe40005741270 */
[----:B------:R-:W-:Y:S01]  /*50b80*/  ISETP.GE.AND P4, PT, R0, c[0x0][0x17c], PT ;  /* 0x00005f0000007a0c */ /* 0x000fe20003f86270 */
[----:B------:R-:W-:-:S03]  /*50b90*/  IMAD.WIDE R164, R3, 0x4, R4 ;  /* 0x0000000403a47825 */ /* 0x000fc600078e0204 */
[----:B------:R-:W-:Y:S02]  /*50ba0*/  ISETP.LT.AND P0, PT, R207, c[0x0][0x178], !P4 ;  /* 0x00005e00cf007a0c */ /* 0x000fe40006701270 */
[----:B------:R-:W-:Y:S02]  /*50bb0*/  IADD3 R0, R3, c[0x0][0x198], RZ ;  /* 0x0000660003007a10 */ /* 0x000fe40007ffe0ff */
[----:B------:R-:W-:-:S03]  /*50bc0*/  ISETP.LT.AND P1, PT, R138, c[0x0][0x178], !P4 ;  /* 0x00005e008a007a0c */ /* 0x000fc60006721270 */
[----:B------:R1:W-:Y:S01]  /*50bd0*/  @P2 STG.E [R164.64], R175 ;  /* 0x000000afa4002986 */ /* 0x0003e2000c101904 */
[----:B------:R-:W-:Y:S01]  /*50be0*/  ISETP.LT.AND P6, PT, R139, c[0x0][0x178], !P4 ;  /* 0x00005e008b007a0c */ /* 0x000fe200067c1270 */
[----:B------:R-:W-:Y:S01]  /*50bf0*/  IMAD.WIDE R166, R0, 0x4, R162 ;  /* 0x0000000400a67825 */ /* 0x000fe200078e02a2 */
[C---:B------:R-:W-:Y:S02]  /*50c00*/  IADD3 R168, R252.reuse, 0xa6, RZ ;  /* 0x000000a6fca87810 */ /* 0x040fe40007ffe0ff */
[----:B------:R-:W-:Y:S01]  /*50c10*/  IADD3 R3, R252, 0xa7, RZ ;  /* 0x000000a7fc037810 */ /* 0x000fe20007ffe0ff */
[----:B-1----:R-:W2:Y:S01]  /*50c20*/  LDL.LU R175, [R1+0x3a4] ;  /* 0x0003a40001af7983 */ /* 0x002ea20000300800 */
[----:B------:R-:W-:Y:S02]  /*50c30*/  ISETP.LT.AND P4, PT, R99, c[0x0][0x178], !P4 ;  /* 0x00005e0063007a0c */ /* 0x000fe40006781270 */
[----:B------:R-:W-:Y:S01]  /*50c40*/  ISETP.GE.AND P3, PT, R168, c[0x0][0x17c], PT ;  /* 0x00005f00a8007a0c */ /* 0x000fe20003f66270 */
[----:B------:R-:W2:Y:S01]  /*50c50*/  LDL.LU R172, [R1+0xe00] ;  /* 0x000e000001ac7983 */ /* 0x000ea20000300800 */
[----:B------:R-:W-:-:S03]  /*50c60*/  IMAD.WIDE R168, R0, 0x4, R6 ;  /* 0x0000000400a87825 */ /* 0x000fc600078e0206 */
[----:B---3--:R1:W-:Y:S01]  /*50c70*/  @P0 STG.E [R166.64], R245 ;  /* 0x000000f5a6000986 */ /* 0x0083e2000c101904 */
[----:B------:R-:W-:Y:S02]  /*50c80*/  ISETP.LT.AND P0, PT, R207, c[0x0][0x178], !P5 ;  /* 0x00005e00cf007a0c */ /* 0x000fe40006f01270 */
[----:B------:R-:W-:Y:S01]  /*50c90*/  ISETP.GE.AND P2, PT, R3, c[0x0][0x17c], PT ;  /* 0x00005f0003007a0c */ /* 0x000fe20003f46270 */
[----:B------:R-:W3:Y:S01]  /*50ca0*/  LDL.LU R251, [R1+0x7e0] ;  /* 0x0007e00001fb7983 */ /* 0x000ee20000300800 */
[C---:B------:R-:W-:Y:S01]  /*50cb0*/  IADD3 R3, R0.reuse, c[0x0][0x198], RZ ;  /* 0x0000660000037a10 */ /* 0x040fe20007ffe0ff */
[C---:B------:R-:W-:Y:S02]  /*50cc0*/  IMAD.WIDE R164, R0.reuse, 0x4, R4 ;  /* 0x0000000400a47825 */ /* 0x040fe400078e0204 */
[----:B------:R-:W3:Y:S02]  /*50cd0*/  LDL.LU R250, [R1+0x4e0] ;  /* 0x0004e00001fa7983 */ /* 0x000ee40000300800 */
[----:B-1----:R-:W-:-:S02]  /*50ce0*/  IMAD.WIDE R166, R0, 0x4, R160 ;  /* 0x0000000400a67825 */ /* 0x002fc400078e02a0 */
[----:B------:R-:W3:Y:S04]  /*50cf0*/  LDL.LU R249, [R1+0x3b0] ;  /* 0x0003b00001f97983 */ /* 0x000ee80000300800 */
[----:B------:R1:W-:Y:S01]  /*50d00*/  @P1 STG.E [R166.64], R244 ;  /* 0x000000f4a6001986 */ /* 0x0003e2000c101904 */
[----:B------:R-:W-:-:S03]  /*50d10*/  ISETP.LT.AND P1, PT, R138, c[0x0][0x178], !P5 ;  /* 0x00005e008a007a0c */ /* 0x000fc60006f21270 */
[----:B------:R-:W-:Y:S01]  /*50d20*/  @P6 STG.E [R168.64], R170 ;  /* 0x000000aaa8006986 */ /* 0x000fe2000c101904 */
[----:B------:R-:W-:Y:S01]  /*50d30*/  ISETP.LT.AND P6, PT, R139, c[0x0][0x178], !P5 ;  /* 0x00005e008b007a0c */ /* 0x000fe20006fc1270 */
[C---:B-1----:R-:W-:Y:S02]  /*50d40*/  IMAD.WIDE R166, R3.reuse, 0x4, R162 ;  /* 0x0000000403a67825 */ /* 0x042fe400078e02a2 */
[----:B----4-:R1:W-:Y:S04]  /*50d50*/  @P4 STG.E [R164.64], R173 ;  /* 0x000000ada4004986 */ /* 0x0103e8000c101904 */
[----:B-1----:R-:W4:Y:S01]  /*50d60*/  LDL.LU R173, [R1+0xe04] ;  /* 0x000e040001ad7983 */ /* 0x002f220000300800 */
[----:B------:R-:W-:-:S03]  /*50d70*/  IMAD.WIDE R164, R3, 0x4, R6 ;  /* 0x0000000403a47825 */ /* 0x000fc600078e0206 */
[----:B--2---:R1:W-:Y:S02]  /*50d80*/  @P0 STG.E [R166.64], R174 ;  /* 0x000000aea6000986 */ /* 0x0043e4000c101904 */
[----:B-1----:R-:W-:Y:S02]  /*50d90*/  IMAD.WIDE R166, R3, 0x4, R160 ;  /* 0x0000000403a67825 */ /* 0x002fe400078e02a0 */
[----:B------:R-:W2:Y:S04]  /*50da0*/  LDL.LU R174, [R1+0x7e4] ;  /* 0x0007e40001ae7983 */ /* 0x000ea80000300800 */
[----:B------:R-:W-:Y:S04]  /*50db0*/  @P1 STG.E [R166.64], R171 ;  /* 0x000000aba6001986 */ /* 0x000fe8000c101904 */
[----:B------:R1:W-:Y:S04]  /*50dc0*/  @P6 STG.E [R164.64], R248 ;  /* 0x000000f8a4006986 */ /* 0x0003e8000c101904 */
[----:B-1----:R-:W2:Y:S01]  /*50dd0*/  LDL.LU R248, [R1+0x4e4] ;  /* 0x0004e40001f87983 */ /* 0x002ea20000300800 */
[----:B------:R-:W-:-:S02]  /*50de0*/  ISETP.LT.AND P5, PT, R99, c[0x0][0x178], !P5 ;  /* 0x00005e0063007a0c */ /* 0x000fc40006fa1270 */
[----:B------:R-:W-:Y:S01]  /*50df0*/  IADD3 R0, R252, 0xa8, RZ ;  /* 0x000000a8fc007810 */ /* 0x000fe20007ffe0ff */
[----:B------:R-:W-:Y:S01]  /*50e00*/  IMAD.WIDE R168, R3, 0x4, R4 ;  /* 0x0000000403a87825 */ /* 0x000fe200078e0204 */
[----:B------:R-:W-:Y:S02]  /*50e10*/  ISETP.LT.AND P4, PT, R207, c[0x0][0x178], !P3 ;  /* 0x00005e00cf007a0c */ /* 0x000fe40005f81270 */
[----:B------:R-:W-:Y:S02]  /*50e20*/  ISETP.GE.AND P0, PT, R0, c[0x0][0x17c], PT ;  /* 0x00005f0000007a0c */ /* 0x000fe40003f06270 */
[----:B------:R-:W-:Y:S02]  /*50e30*/  IADD3 R0, R3, c[0x0][0x198], RZ ;  /* 0x0000660003007a10 */ /* 0x000fe40007ffe0ff */
[----:B------:R-:W-:-:S03]  /*50e40*/  ISETP.LT.AND P1, PT, R138, c[0x0][0x178], !P3 ;  /* 0x00005e008a007a0c */ /* 0x000fc60005f21270 */
[----:B------:R1:W-:Y:S01]  /*50e50*/  @P5 STG.E [R168.64], R175 ;  /* 0x000000afa8005986 */ /* 0x0003e2000c101904 */
[----:B------:R-:W-:Y:S01]  /*50e60*/  ISETP.LT.AND P5, PT, R139, c[0x0][0x178], !P3 ;  /* 0x00005e008b007a0c */ /* 0x000fe20005fa1270 */
[C---:B------:R-:W-:Y:S01]  /*50e70*/  IMAD.WIDE R166, R0.reuse, 0x4, R162 ;  /* 0x0000000400a67825 */ /* 0x040fe200078e02a2 */
[----:B------:R-:W-:Y:S02]  /*50e80*/  ISETP.LT.AND P3, PT, R99, c[0x0][0x178], !P3 ;  /* 0x00005e0063007a0c */ /* 0x000fe40005f61270 */
[----:B------:R-:W-:Y:S02]  /*50e90*/  ISETP.LT.AND P6, PT, R207, c[0x0][0x178], !P2 ;  /* 0x00005e00cf007a0c */ /* 0x000fe400057c1270 */
[----:B------:R3:W-:Y:S01]  /*50ea0*/  @P4 STG.E [R166.64], R172 ;  /* 0x000000aca6004986 */ /* 0x0007e2000c101904 */
[----:B------:R-:W-:Y:S01]  /*50eb0*/  IMAD.WIDE R164, R0, 0x4, R6 ;  /* 0x0000000400a47825 */ /* 0x000fe200078e0206 */
[----:B------:R-:W-:-:S03]  /*50ec0*/  ISETP.LT.AND P4, PT, R138, c[0x0][0x178], !P2 ;  /* 0x00005e008a007a0c */ /* 0x000fc60005781270 */
[C---:B-1----:R-:W-:Y:S01]  /*50ed0*/  IMAD.WIDE R168, R0.reuse, 0x4, R4 ;  /* 0x0000000400a87825 */ /* 0x042fe200078e0204 */
[C---:B------:R-:W-:Y:S01]  /*50ee0*/  IADD3 R3, R0.reuse, c[0x0][0x198], RZ ;  /* 0x0000660000037a10 */ /* 0x040fe20007ffe0ff */
[----:B------:R-:W2:Y:S02]  /*50ef0*/  LDL.LU R175, [R1+0x3b4] ;  /* 0x0003b40001af7983 */ /* 0x000ea40000300800 */
[----:B---3--:R-:W-:-:S05]  /*50f00*/  IMAD.WIDE R166, R0, 0x4, R160 ;  /* 0x0000000400a67825 */ /* 0x008fca00078e02a0 */
[----:B------:R1:W-:Y:S04]  /*50f10*/  @P1 STG.E [R166.64], R251 ;  /* 0x000000fba6001986 */ /* 0x0003e8000c101904 */
[----:B------:R3:W-:Y:S04]  /*50f20*/  @P5 STG.E [R164.64], R250 ;  /* 0x000000faa4005986 */ /* 0x0007e8000c101904 */
[----:B------:R-:W-:Y:S01]  /*50f30*/  @P3 STG.E [R168.64], R249 ;  /* 0x000000f9a8003986 */ /* 0x000fe2000c101904 */
[----:B------:R-:W-:Y:S01]  /*50f40*/  ISETP.LT.AND P3, PT, R139, c[0x0][0x178], !P2 ;  /* 0x00005e008b007a0c */ /* 0x000fe20005761270 */
[----:B-1----:R-:W-:-:S02]  /*50f50*/  IMAD.WIDE R166, R3, 0x4, R162 ;  /* 0x0000000403a67825 */ /* 0x002fc400078e02a2 */
[----:B------:R-:W2:Y:S02]  /*50f60*/  LDL.LU R251, [R1+0xe14] ;  /* 0x000e140001fb7983 */ /* 0x000ea40000300800 */
[C---:B---3--:R-:W-:Y:S02]  /*50f70*/  IMAD.WIDE R164, R3.reuse, 0x4, R160 ;  /* 0x0000000403a47825 */ /* 0x048fe400078e02a0 */
[----:B----4-:R1:W-:Y:S01]  /*50f80*/  @P6 STG.E [R166.64], R173 ;  /* 0x000000ada6006986 */ /* 0x0103e2000c101904 */
[C---:B------:R-:W-:Y:S02]  /*50f90*/  IADD3 R0, R3.reuse, c[0x0][0x198], RZ ;  /* 0x0000660003007a10 */ /* 0x040fe40007ffe0ff */
[----:B------:R-:W-:Y:S01]  /*50fa0*/  IADD3 R172, R252, 0xaa, RZ ;  /* 0x000000aafcac7810 */ /* 0x000fe20007ffe0ff */
[----:B-1----:R-:W3:Y:S01]  /*50fb0*/  LDL.LU R173, [R1+0x874] ;  /* 0x0008740001ad7983 */ /* 0x002ee20000300800 */
[----:B------:R-:W-:-:S03]  /*50fc0*/  IMAD.WIDE R166, R3, 0x4, R4 ;  /* 0x0000000403a67825 */ /* 0x000fc600078e0204 */
[----:B--2---:R1:W-:Y:S02]  /*50fd0*/  @P4 STG.E [R164.64], R174 ;  /* 0x000000aea4004986 */ /* 0x0043e4000c101904 */
[----:B-1----:R-:W-:Y:S02]  /*50fe0*/  IMAD.WIDE R164, R3, 0x4, R6 ;  /* 0x0000000403a47825 */ /* 0x002fe400078e0206 */
[----:B------:R-:W2:Y:S04]  /*50ff0*/  LDL.LU R174, [R1+0x554] ;  /* 0x0005540001ae7983 */ /* 0x000ea80000300800 */
[----:B------:R-:W4:Y:S04]  /*51000*/  LDL.LU R3, [R1+0x870] ;  /* 0x0008700001037983 */ /* 0x000f280000300800 */
[----:B------:R1:W-:Y:S01]  /*51010*/  @P3 STG.E [R164.64], R248 ;  /* 0x000000f8a4003986 */ /* 0x0003e2000c101904 */
[----:B------:R-:W-:-:S03]  /*51020*/  ISETP.GE.AND P3, PT, R172, c[0x0][0x17c], PT ;  /* 0x00005f00ac007a0c */ /* 0x000fc60003f66270 */
[----:B-1----:R-:W2:Y:S04]  /*51030*/  LDL.LU R165, [R1+0xe10] ;  /* 0x000e100001a57983 */ /* 0x002ea80000300800 */
[----:B------:R-:W3:Y:S01]  /*51040*/  LDL.LU R172, [R1+0x550] ;  /* 0x0005500001ac7983 */ /* 0x000ee20000300800 */
[----:B------:R-:W-:Y:S02]  /*51050*/  ISETP.LT.AND P2, PT, R99, c[0x0][0x178], !P2 ;  /* 0x00005e0063007a0c */ /* 0x000fe40005741270 */
[----:B------:R-:W-:Y:S02]  /*51060*/  ISETP.LT.AND P6, PT, R207, c[0x0][0x178], !P0 ;  /* 0x00005e00cf007a0c */ /* 0x000fe400047c1270 */
[----:B------:R-:W-:Y:S02]  /*51070*/  ISETP.LT.AND P5, PT, R138, c[0x0][0x178], !P0 ;  /* 0x00005e008a007a0c */ /* 0x000fe400047a1270 */
[----:B------:R-:W-:Y:S01]  /*51080*/  ISETP.LT.AND P4, PT, R139, c[0x0][0x178], !P0 ;  /* 0x00005e008b007a0c */ /* 0x000fe20004781270 */
[----:B------:R-:W-:Y:S01]  /*51090*/  IMAD.WIDE R168, R0, 0x4, R162 ;  /* 0x0000000400a87825 */ /* 0x000fe200078e02a2 */
[----:B------:R-:W-:-:S04]  /*510a0*/  IADD3 R170, R252, 0xa9, RZ ;  /* 0x000000a9fcaa7810 */ /* 0x000fc80007ffe0ff */
[----:B------:R-:W-:Y:S01]  /*510b0*/  ISETP.GE.AND P1, PT, R170, c[0x0][0x17c], PT ;  /* 0x00005f00aa007a0c */ /* 0x000fe20003f26270 */
[----:B------:R1:W-:Y:S01]  /*510c0*/  @P2 STG.E [R166.64], R175 ;  /* 0x000000afa6002986 */ /* 0x0003e2000c101904 */
[----:B------:R-:W-:-:S03]  /*510d0*/  IMAD.WIDE R170, R0, 0x4, R160 ;  /* 0x0000000400aa7825 */ /* 0x000fc600078e02a0 */
[----:B-1----:R-:W3:Y:S04]  /*510e0*/  LDL.LU R175, [R1+0x4c4] ;  /* 0x0004c40001af7983 */ /* 0x002ee80000300800 */
[----:B------:R-:W3:Y:S04]  /*510f0*/  LDL.LU R245, [R1+0xe70] ;  /* 0x000e700001f57983 */ /* 0x000ee80000300800 */
[----:B------:R-:W3:Y:S04]  /*51100*/  LDL.LU R244, [R1+0xa60] ;  /* 0x000a600001f47983 */ /* 0x000ee80000300800 */
[----:B------:R-:W3:Y:S04]  /*51110*/  LDL.LU R250, [R1+0x590] ;  /* 0x0005900001fa7983 */ /* 0x000ee80000300800 */
[----:B------:R-:W3:Y:S04]  /*51120*/  LDL.LU R249, [R1+0x4d0] ;  /* 0x0004d00001f97983 */ /* 0x000ee80000300800 */
[----:B------:R-:W3:Y:S04]  /*51130*/  LDL.LU R248, [R1+0xe74] ;  /* 0x000e740001f87983 */ /* 0x000ee80000300800 */
[----:B--2---:R1:W-:Y:S04]  /*51140*/  @P6 STG.E [R168.64], R165 ;  /* 0x000000a5a8006986 */ /* 0x0043e8000c101904 */
[----:B----4-:R2:W-:Y:S01]  /*51150*/  @P5 STG.E [R170.64], R3 ;  /* 0x00000003aa005986 */ /* 0x0105e2000c101904 */
        /* <DEDUP_REMOVED lines=8> */
[----:B------:R-:W-:Y:S01]  /*511e0*/  ISETP.LT.AND P2, PT, R139, c[0x0][0x178], !P1 ;  /* 0x00005e008b007a0c */ /* 0x000fe20004f41270 */
[----:B------:R-:W-:Y:S01]  /*511f0*/  IMAD.WIDE R166, R3, 0x4, R162 ;  /* 0x0000000403a67825 */ /* 0x000fe200078e02a2 */
[----:B------:R-:W-:-:S03]  /*51200*/  ISETP.LT.AND P4, PT, R99, c[0x0][0x178], !P1 ;  /* 0x00005e0063007a0c */ /* 0x000fc60004f81270 */
[----:B------:R-:W-:-:S04]  /*51210*/  IMAD.WIDE R168, R3, 0x4, R160 ;  /* 0x0000000403a87825 */ /* 0x000fc800078e02a0 */
[C---:B------:R-:W-:Y:S01]  /*51220*/  IMAD.WIDE R170, R3.reuse, 0x4, R6 ;  /* 0x0000000403aa7825 */ /* 0x040fe200078e0206 */
[----:B------:R-:W-:Y:S01]  /*51230*/  IADD3 R172, R252, 0xab, RZ ;  /* 0x000000abfcac7810 */ /* 0x000fe20007ffe0ff */
[----:B--2---:R1:W-:Y:S04]  /*51240*/  @P0 STG.E [R164.64], R0 ;  /* 0x00000000a4000986 */ /* 0x0043e8000c101904 */
[----:B------:R-:W-:Y:S04]  /*51250*/  @P6 STG.E [R166.64], R251 ;  /* 0x000000fba6006986 */ /* 0x000fe8000c101904 */
[----:B------:R-:W-:Y:S04]  /*51260*/  @P5 STG.E [R168.64], R173 ;  /* 0x000000ada8005986 */ /* 0x000fe8000c101904 */
[----:B------:R2:W-:Y:S01]  /*51270*/  @P2 STG.E [R170.64], R174 ;  /* 0x000000aeaa002986 */ /* 0x0005e2000c101904 */
[----:B-1----:R-:W-:-:S05]  /*51280*/  IMAD.WIDE R164, R3, 0x4, R4 ;  /* 0x0000000403a47825 */ /* 0x002fca00078e0204 */
[----:B------:R1:W-:Y:S04]  /*51290*/  @P4 STG.E [R164.64], R175 ;  /* 0x000000afa4004986 */ /* 0x0003e8000c101904 */
[----:B--2---:R-:W2:Y:S04]  /*512a0*/  LDL.LU R174, [R1+0xa64] ;  /* 0x000a640001ae7983 */ /* 0x004ea80000300800 */
[----:B-1----:R-:W3:Y:S01]  /*512b0*/  LDL.LU R175, [R1+0x594] ;  /* 0x0005940001af7983 */ /* 0x002ee20000300800 */
[----:B------:R-:W-:Y:S02]  /*512c0*/  ISETP.LT.AND P5, PT, R207, c[0x0][0x178], !P3 ;  /* 0x00005e00cf007a0c */ /* 0x000fe40005fa1270 */
[----:B------:R-:W-:Y:S01]  /*512d0*/  ISETP.LT.AND P0, PT, R138, c[0x0][0x178], !P3 ;  /* 0x00005e008a007a0c */ /* 0x000fe20005f01270 */
[----:B------:R-:W4:Y:S01]  /*512e0*/  LDL.LU R173, [R1+0x4d4] ;  /* 0x0004d40001ad7983 */ /* 0x000f220000300800 */
[----:B------:R-:W-:-:S02]  /*512f0*/  ISETP.LT.AND P6, PT, R139, c[0x0][0x178], !P3 ;  /* 0x00005e008b007a0c */ /* 0x000fc40005fc1270 */
[----:B------:R-:W-:Y:S02]  /*51300*/  IADD3 R3, R3, c[0x0][0x198], RZ ;  /* 0x0000660003037a10 */ /* 0x000fe40007ffe0ff */
[----:B------:R-:W-:Y:S02]  /*51310*/  ISETP.LT.AND P3, PT, R99, c[0x0][0x178], !P3 ;  /* 0x00005e0063007a0c */ /* 0x000fe40005f61270 */
[----:B------:R-:W-:Y:S01]  /*51320*/  ISETP.GE.AND P1, PT, R172, c[0x0][0x17c], PT ;  /* 0x00005f00ac007a0c */ /* 0x000fe20003f26270 */
[----:B------:R-:W-:Y:S01]  /*51330*/  IMAD.WIDE R170, R3, 0x4, R162 ;  /* 0x0000000403aa7825 */ /* 0x000fe200078e02a2 */
[----:B------:R-:W-:Y:S01]  /*51340*/  IADD3 R0, R252, 0xac, RZ ;  /* 0x000000acfc007810 */ /* 0x000fe20007ffe0ff */
[----:B------:R-:W4:Y:S01]  /*51350*/  LDL.LU R172, [R1+0xe90] ;  /* 0x000e900001ac7983 */ /* 0x000f220000300800 */
[----:B------:R-:W-:Y:S01]  /*51360*/  ISETP.LT.AND P4, PT, R207, c[0x0][0x178], !P1 ;  /* 0x00005e00cf007a0c */ /* 0x000fe20004f81270 */
[----:B------:R-:W-:Y:S01]  /*51370*/  IMAD.WIDE R168, R3, 0x4, R160 ;  /* 0x0000000403a87825 */ /* 0x000fe200078e02a0 */
[----:B------:R-:W-:-:S03]  /*51380*/  ISETP.GE.AND P2, PT, R0, c[0x0][0x17c], PT ;  /* 0x00005f0000007a0c */ /* 0x000fc60003f46270 */
[C---:B------:R-:W-:Y:S01]  /*51390*/  IMAD.WIDE R166, R3.reuse, 0x4, R6 ;  /* 0x0000000403a67825 */ /* 0x040fe200078e0206 */
[C---:B------:R-:W-:Y:S01]  /*513a0*/  IADD3 R0, R3.reuse, c[0x0][0x198], RZ ;  /* 0x0000660003007a10 */ /* 0x040fe20007ffe0ff */
[----:B------:R1:W-:Y:S02]  /*513b0*/  @P5 STG.E [R170.64], R245 ;  /* 0x000000f5aa005986 */ /* 0x0003e4000c101904 */
[----:B------:R-:W-:Y:S02]  /*513c0*/  IMAD.WIDE R164, R3, 0x4, R4 ;  /* 0x0000000403a47825 */ /* 0x000fe400078e0204 */
[----:B------:R-:W-:Y:S04]  /*513d0*/  @P0 STG.E [R168.64], R244 ;  /* 0x000000f4a8000986 */ /* 0x000fe8000c101904 */
[----:B------:R1:W-:Y:S04]  /*513e0*/  @P6 STG.E [R166.64], R250 ;  /* 0x000000faa6006986 */ /* 0x0003e8000c101904 */
[----:B------:R-:W4:Y:S01]  /*513f0*/  LDL.LU R251, [R1+0xe20] ;  /* 0x000e200001fb7983 */ /* 0x000f220000300800 */
[----:B-1----:R-:W-:-:S03]  /*51400*/  IMAD.WIDE R170, R0, 0x4, R162 ;  /* 0x0000000400aa7825 */ /* 0x002fc600078e02a2 */
[----:B------:R1:W-:Y:S01]  /*51410*/  @P3 STG.E [R164.64], R249 ;  /* 0x000000f9a4003986 */ /* 0x0003e2000c101904 */
[----:B------:R-:W-:-:S03]  /*51420*/  ISETP.LT.AND P3, PT, R138, c[0x0][0x178], !P1 ;  /* 0x00005e008a007a0c */ /* 0x000fc60004f61270 */
[----:B------:R1:W-:Y:S01]  /*51430*/  @P4 STG.E [R170.64], R248 ;  /* 0x000000f8aa004986 */ /* 0x0003e2000c101904 */
[----:B------:R-:W-:Y:S01]  /*51440*/  ISETP.LT.AND P4, PT, R139, c[0x0][0x178], !P1 ;  /* 0x00005e008b007a0c */ /* 0x000fe20004f81270 */
[----:B------:R-:W-:Y:S02]  /*51450*/  IMAD.WIDE R166, R0, 0x4, R160 ;  /* 0x0000000400a67825 */ /* 0x000fe400078e02a0 */
[----:B------:R-:W4:Y:S04]  /*51460*/  LDL.LU R250, [R1+0xa40] ;  /* 0x000a400001fa7983 */ /* 0x000f280000300800 */
[----:B-1----:R-:W4:Y:S01]  /*51470*/  LDL.LU R249, [R1+0x510] ;  /* 0x0005100001f97983 */ /* 0x002f220000300800 */
[----:B------:R-:W-:Y:S02]  /*51480*/  IADD3 R164, R252, 0xad, RZ ;  /* 0x000000adfca47810 */ /* 0x000fe40007ffe0ff */
[----:B------:R-:W-:Y:S01]  /*51490*/  ISETP.LT.AND P0, PT, R99, c[0x0][0x178], !P1 ;  /* 0x00005e0063007a0c */ /* 0x000fe20004f01270 */
[----:B------:R-:W4:Y:S01]  /*514a0*/  LDL.LU R248, [R1+0xe94] ;  /* 0x000e940001f87983 */ /* 0x000f220000300800 */
[----:B------:R-:W-:Y:S01]  /*514b0*/  ISETP.GE.AND P1, PT, R164, c[0x0][0x17c], PT ;  /* 0x00005f00a4007a0c */ /* 0x000fe20003f26270 */
[----:B------:R-:W-:-:S02]  /*514c0*/  IMAD.WIDE R164, R0, 0x4, R6 ;  /* 0x0000000400a47825 */ /* 0x000fc400078e0206 */
[----:B--2---:R1:W-:Y:S04]  /*514d0*/  @P3 STG.E [R166.64], R174 ;  /* 0x000000aea6003986 */ /* 0x0043e8000c101904 */
[----:B---3--:R2:W-:Y:S04]  /*514e0*/  @P4 STG.E [R164.64], R175 ;  /* 0x000000afa4004986 */ /* 0x0085e8000c101904 */
[----:B-1----:R-:W3:Y:S04]  /*514f0*/  LDL.LU R174, [R1+0xe24] ;  /* 0x000e240001ae7983 */ /* 0x002ee80000300800 */
[----:B--2---:R-:W2:Y:S01]  /*51500*/  LDL.LU R175, [R1+0xa44] ;  /* 0x000a440001af7983 */ /* 0x004ea20000300800 */
[----:B------:R-:W-:-:S02]  /*51510*/  ISETP.LT.AND P6, PT, R207, c[0x0][0x178], !P2 ;  /* 0x00005e00cf007a0c */ /* 0x000fc400057c1270 */
[----:B------:R-:W-:Y:S02]  /*51520*/  ISETP.LT.AND P5, PT, R138, c[0x0][0x178], !P2 ;  /* 0x00005e008a007a0c */ /* 0x000fe400057a1270 */
[C---:B------:R-:W-:Y:S01]  /*51530*/  IADD3 R3, R0.reuse, c[0x0][0x198], RZ ;  /* 0x0000660000037a10 */ /* 0x040fe20007ffe0ff */
[----:B------:R-:W-:Y:S01]  /*51540*/  IMAD.WIDE R170, R0, 0x4, R4 ;  /* 0x0000000400aa7825 */ /* 0x000fe200078e0204 */
[----:B------:R-:W-:-:S03]  /*51550*/  ISETP.LT.AND P3, PT, R139, c[0x0][0x178], !P2 ;  /* 0x00005e008b007a0c */ /* 0x000fc60005761270 */
[----:B------:R-:W-:Y:S01]  /*51560*/  IMAD.WIDE R168, R3, 0x4, R162 ;  /* 0x0000000403a87825 */ /* 0x000fe200078e02a2 */
[----:B------:R-:W-:-:S03]  /*51570*/  ISETP.LT.AND P2, PT, R99, c[0x0][0x178], !P2 ;  /* 0x00005e0063007a0c */ /* 0x000fc60005741270 */
[----:B------:R-:W-:Y:S01]  /*51580*/  IMAD.WIDE R166, R3, 0x4, R160 ;  /* 0x0000000403a67825 */ /* 0x000fe200078e02a0 */
[----:B----4-:R1:W-:Y:S01]  /*51590*/  @P0 STG.E [R170.64], R173 ;  /* 0x000000adaa000986 */ /* 0x0103e2000c101904 */
[----:B------:R-:W-:-:S03]  /*515a0*/  ISETP.LT.AND P0, PT, R138, c[0x0][0x178], !P1 ;  /* 0x00005e008a007a0c */ /* 0x000fc60004f01270 */
[----:B------:R-:W-:Y:S01]  /*515b0*/  @P6 STG.E [R168.64], R172 ;  /* 0x000000aca8006986 */ /* 0x000fe2000c101904 */
[----:B------:R-:W-:-:S03]  /*515c0*/  IMAD.WIDE R164, R3, 0x4, R6 ;  /* 0x0000000403a47825 */ /* 0x000fc600078e0206 */
[----:B------:R4:W-:Y:S01]  /*515d0*/  @P5 STG.E [R166.64], R251 ;  /* 0x000000fba6005986 */ /* 0x0009e2000c101904 */
[----:B------:R-:W-:-:S03]  /*515e0*/  ISETP.LT.AND P5, PT, R207, c[0x0][0x178], !P1 ;  /* 0x00005e00cf007a0c */ /* 0x000fc60004fa1270 */
[----:B-1----:R-:W2:Y:S01]  /*515f0*/  LDL.LU R173, [R1+0x514] ;  /* 0x0005140001ad7983 */ /* 0x002ea20000300800 */
[----:B------:R-:W-:-:S03]  /*51600*/  IADD3 R0, R3, c[0x0][0x198], RZ ;  /* 0x0000660003007a10 */ /* 0x000fc60007ffe0ff */
[----:B------:R-:W2:Y:S04]  /*51610*/  LDL.LU R245, [R1+0xea0] ;  /* 0x000ea00001f57983 */ /* 0x000ea80000300800 */
[----:B------:R-:W2:Y:S01]  /*51620*/  LDL.LU R244, [R1+0xe80] ;  /* 0x000e800001f47983 */ /* 0x000ea20000300800 */
[----:B----4-:R-:W-:Y:S01]  /*51630*/  IMAD.WIDE R166, R3, 0x4, R4 ;  /* 0x0000000403a67825 */ /* 0x010fe200078e0204 */
[----:B------:R-:W-:Y:S02]  /*51640*/  ISETP.LT.AND P4, PT, R139, c[0x0][0x178], !P1 ;  /* 0x00005e008b007a0c */ /* 0x000fe40004f81270 */
[----:B------:R-:W-:Y:S01]  /*51650*/  @P3 STG.E [R164.64], R250 ;  /* 0x000000faa4003986 */ /* 0x000fe2000c101904 */
[----:B------:R-:W-:-:S03]  /*51660*/  IMAD.WIDE R168, R0, 0x4, R162 ;  /* 0x0000000400a87825 */ /* 0x000fc600078e02a2 */
[----:B------:R1:W-:Y:S04]  /*51670*/  @P2 STG.E [R166.64], R249 ;  /* 0x000000f9a6002986 */ /* 0x0003e8000c101904 */
[----:B------:R-:W4:Y:S04]  /*51680*/  LDL.LU R251, [R1+0xbe0] ;  /* 0x000be00001fb7983 */ /* 0x000f280000300800 */
[----:B------:R-:W-:Y:S01]  /*51690*/  @P5 STG.E [R168.64], R248 ;  /* 0x000000f8a8005986 */ /* 0x000fe2000c101904 */
[----:B-1----:R-:W-:-:S04]  /*516a0*/  IMAD.WIDE R166, R0, 0x4, R160 ;  /* 0x0000000400a67825 */ /* 0x002fc800078e02a0 */
[----:B------:R-:W-:Y:S01]  /*516b0*/  IMAD.WIDE R164, R0, 0x4, R6 ;  /* 0x0000000400a47825 */ /* 0x000fe200078e0206 */
[----:B---3--:R1:W-:Y:S04]  /*516c0*/  @P0 STG.E [R166.64], R174 ;  /* 0x000000aea6000986 */ /* 0x0083e8000c101904 */
[----:B--2---:R2:W-:Y:S04]  /*516d0*/  @P4 STG.E [R164.64], R175 ;  /* 0x000000afa4004986 */ /* 0x0045e8000c101904 */
[----:B-1----:R-:W3:Y:S04]  /*516e0*/  LDL.LU R174, [R1+0xea4] ;  /* 0x000ea40001ae7983 */ /* 0x002ee80000300800 */
[----:B------:R-:W3:Y:S04]  /*516f0*/  LDL.LU R248, [R1+0xe84] ;  /* 0x000e840001f87983 */ /* 0x000ee80000300800 */
[----:B--2---:R-:W2:Y:S01]  /*51700*/  LDL.LU R175, [R1+0xbe4] ;  /* 0x000be40001af7983 */ /* 0x004ea20000300800 */
[----:B------:R-:W-:-:S02]  /*51710*/  IADD3 R170, R252, 0xae, RZ ;  /* 0x000000aefcaa7810 */ /* 0x000fc40007ffe0ff */
[----:B------:R-:W-:Y:S02]  /*51720*/  ISETP.LT.AND P1, PT, R99, c[0x0][0x178], !P1 ;  /* 0x00005e0063007a0c */ /* 0x000fe40004f21270 */
[C---:B------:R-:W-:Y:S01]  /*51730*/  IADD3 R3, R0.reuse, c[0x0][0x198], RZ ;  /* 0x0000660000037a10 */ /* 0x040fe20007ffe0ff */
[----:B------:R-:W-:Y:S01]  /*51740*/  IMAD.WIDE R164, R0, 0x4, R4 ;  /* 0x0000000400a47825 */ /* 0x000fe200078e0204 */
[----:B------:R-:W-:Y:S01]  /*51750*/  ISETP.GE.AND P6, PT, R170, c[0x0][0x17c], PT ;  /* 0x00005f00aa007a0c */ /* 0x000fe20003fc6270 */
[----:B------:R-:W2:Y:S03]  /*51760*/  LDL.LU R250, [R1+0xc08] ;  /* 0x000c080001fa7983 */ /* 0x000ea60000300800 */
[----:B------:R-:W-:Y:S01]  /*51770*/  ISETP.LT.AND P2, PT, R207, c[0x0][0x178], !P6 ;  /* 0x00005e00cf007a0c */ /* 0x000fe20007741270 */
[C---:B------:R-:W-:Y:S01]  /*51780*/  IMAD.WIDE R166, R3.reuse, 0x4, R162 ;  /* 0x0000000403a67825 */ /* 0x040fe200078e02a2 */
[----:B------:R-:W-:Y:S01]  /*51790*/  ISETP.LT.AND P5, PT, R138, c[0x0][0x178], !P6 ;  /* 0x00005e008a007a0c */ /* 0x000fe200077a1270 */
[----:B------:R-:W2:Y:S01]  /*517a0*/  LDL.LU R249, [R1+0x5e8] ;  /* 0x0005e80001f97983 */ /* 0x000ea20000300800 */
[----:B------:R-:W-:Y:S01]  /*517b0*/  IADD3 R171, R252, 0xaf, RZ ;  /* 0x000000affcab7810 */ /* 0x000fe20007ffe0ff */
[----:B------:R-:W-:Y:S01]  /*517c0*/  IMAD.WIDE R168, R3, 0x4, R160 ;  /* 0x0000000403a87825 */ /* 0x000fe200078e02a0 */
[----:B------:R-:W-:Y:S01]  /*517d0*/  ISETP.LT.AND P4, PT, R139, c[0x0][0x178], !P6 ;  /* 0x00005e008b007a0c */ /* 0x000fe20007781270 */
[----:B------:R1:W-:Y:S01]  /*517e0*/  @P1 STG.E [R164.64], R173 ;  /* 0x000000ada4001986 */ /* 0x0003e2000c101904 */
[----:B------:R-:W-:-:S02]  /*517f0*/  ISETP.GE.AND P3, PT, R171, c[0x0][0x17c], PT ;  /* 0x00005f00ab007a0c */ /* 0x000fc40003f66270 */
[----:B------:R-:W-:-:S03]  /*51800*/  ISETP.LT.AND P6, PT, R99, c[0x0][0x178], !P6 ;  /* 0x00005e0063007a0c */ /* 0x000fc600077c1270 */
[----:B------:R4:W-:Y:S01]  /*51810*/  @P2 STG.E [R166.64], R245 ;  /* 0x000000f5a6002986 */ /* 0x0009e2000c101904 */
[----:B------:R-:W-:-:S03]  /*51820*/  ISETP.LT.AND P1, PT, R138, c[0x0][0x178], !P3 ;  /* 0x00005e008a007a0c */ /* 0x000fc60005f21270 */
[----:B------:R4:W-:Y:S01]  /*51830*/  @P5 STG.E [R168.64], R244 ;  /* 0x000000f4a8005986 */ /* 0x0009e2000c101904 */
[----:B------:R-:W-:Y:S01]  /*51840*/  ISETP.LT.AND P5, PT, R207, c[0x0][0x178], !P3 ;  /* 0x00005e00cf007a0c */ /* 0x000fe20005fa1270 */
[----:B-1----:R-:W-:Y:S01]  /*51850*/  IMAD.WIDE R164, R3, 0x4, R6 ;  /* 0x0000000403a47825 */ /* 0x002fe200078e0206 */
[----:B------:R-:W-:Y:S01]  /*51860*/  ISETP.LT.AND P2, PT, R139, c[0x0][0x178], !P3 ;  /* 0x00005e008b007a0c */ /* 0x000fe20005f41270 */
[----:B------:R-:W2:Y:S02]  /*51870*/  LDL.LU R173, [R1+0x3c8] ;  /* 0x0003c80001ad7983 */ /* 0x000ea40000300800 */
[C---:B----4-:R-:W-:Y:S01]  /*51880*/  IMAD.WIDE R166, R3.reuse, 0x4, R4 ;  /* 0x0000000403a67825 */ /* 0x050fe200078e0204 */
[----:B------:R-:W-:Y:S01]  /*51890*/  IADD3 R3, R3, c[0x0][0x198], RZ ;  /* 0x0000660003037a10 */ /* 0x000fe20007ffe0ff */
[----:B------:R1:W-:Y:S04]  /*518a0*/  @P4 STG.E [R164.64], R251 ;  /* 0x000000fba4004986 */ /* 0x0003e8000c101904 */
[C---:B------:R-:W-:Y:S01]  /*518b0*/  IMAD.WIDE R168, R3.reuse, 0x4, R162 ;  /* 0x0000000403a87825 */ /* 0x040fe200078e02a2 */
[----:B------:R4:W-:Y:S03]  /*518c0*/  @P6 STG.E [R166.64], R246 ;  /* 0x000000f6a6006986 */ /* 0x0009e6000c101904 */
[C---:B-1----:R-:W-:Y:S01]  /*518d0*/  IMAD.WIDE R164, R3.reuse, 0x4, R160 ;  /* 0x0000000403a47825 */ /* 0x042fe200078e02a0 */
[----:B----4-:R-:W2:Y:S03]  /*518e0*/  LDL.LU R246, [R1+0x1b2c] ;  /* 0x001b2c0001f67983 */ /* 0x010ea60000300800 */
[----:B------:R-:W-:Y:S01]  /*518f0*/  IMAD.WIDE R166, R3, 0x4, R6 ;  /* 0x0000000403a67825 */ /* 0x000fe200078e0206 */
[----:B---3--:R1:W-:Y:S04]  /*51900*/  @P5 STG.E [R168.64], R174 ;  /* 0x000000aea8005986 */ /* 0x0083e8000c101904 */
[----:B------:R3:W-:Y:S04]  /*51910*/  @P1 STG.E [R164.64], R248 ;  /* 0x000000f8a4001986 */ /* 0x0007e8000c101904 */
[----:B-1----:R-:W4:Y:S04]  /*51920*/  LDL.LU R174, [R1+0xc0c] ;  /* 0x000c0c0001ae7983 */ /* 0x002f280000300800 */
[----:B---3--:R-:W3:Y:S04]  /*51930*/  LDL.LU R248, [R1+0x5ec] ;  /* 0x0005ec0001f87983 */ /* 0x008ee80000300800 */
[----:B--2---:R1:W-:Y:S04]  /*51940*/  @P2 STG.E [R166.64], R175 ;  /* 0x000000afa6002986 */ /* 0x0043e8000c101904 */
[----:B-1----:R-:W2:Y:S01]  /*51950*/  LDL.LU R175, [R1+0x3cc] ;  /* 0x0003cc0001af7983 */ /* 0x002ea20000300800 */
[----:B------:R-:W-:-:S02]  /*51960*/  IADD3 R170, R252, 0xb0, RZ ;  /* 0x000000b0fcaa7810 */ /* 0x000fc40007ffe0ff */
[----:B------:R-:W-:Y:S02]  /*51970*/  ISETP.LT.AND P3, PT, R99, c[0x0][0x178], !P3 ;  /* 0x00005e0063007a0c */ /* 0x000fe40005f61270 */
[----:B------:R-:W-:Y:S02]  /*51980*/  ISETP.GE.AND P0, PT, R170, c[0x0][0x17c], PT ;  /* 0x00005f00aa007a0c */ /* 0x000fe40003f06270 */
[----:B------:R-:W-:Y:S02]  /*51990*/  IADD3 R0, R252, 0xb1, RZ ;  /* 0x000000b1fc007810 */ /* 0x000fe40007ffe0ff */
[----:B------:R-:W-:Y:S01]  /*519a0*/  ISETP.LT.AND P6, PT, R207, c[0x0][0x178], !P0 ;  /* 0x00005e00cf007a0c */ /* 0x000fe200047c1270 */
[C---:B------:R-:W-:Y:S01]  /*519b0*/  IMAD.WIDE R164, R3.reuse, 0x4, R4 ;  /* 0x0000000403a47825 */ /* 0x040fe200078e0204 */
[----:B------:R-:W-:Y:S02]  /*519c0*/  ISETP.GE.AND P4, PT, R0, c[0x0][0x17c], PT ;  /* 0x00005f0000007a0c */ /* 0x000fe40003f86270 */
[----:B------:R-:W-:-:S02]  /*519d0*/  IADD3 R0, R3, c[0x0][0x198], RZ ;  /* 0x0000660003007a10 */ /* 0x000fc40007ffe0ff */
[----:B------:R-:W-:Y:S01]  /*519e0*/  ISETP.LT.AND P5, PT, R138, c[0x0][0x178], !P0 ;  /* 0x00005e008a007a0c */ /* 0x000fe200047a1270 */
[----:B------:R1:W-:Y:S01]  /*519f0*/  @P3 STG.E [R164.64], R247 ;  /* 0x000000f7a4003986 */ /* 0x0003e2000c101904 */
[----:B------:R-:W-:Y:S01]  /*51a00*/  ISETP.LT.AND P2, PT, R139, c[0x0][0x178], !P0 ;  /* 0x00005e008b007a0c */ /* 0x000fe20004741270 */
[----:B------:R-:W-:Y:S01]  /*51a10*/  IMAD.WIDE R166, R0, 0x4, R162 ;  /* 0x0000000400a67825 */ /* 0x000fe200078e02a2 */
[----:B------:R-:W-:-:S03]  /*51a20*/  ISETP.LT.AND P0, PT, R99, c[0x0][0x178], !P0 ;  /* 0x00005e0063007a0c */ /* 0x000fc60004701270 */
[C---:B------:R-:W-:Y:S01]  /*51a30*/  IMAD.WIDE R168, R0.reuse, 0x4, R160 ;  /* 0x0000000400a87825 */ /* 0x040fe200078e02a0 */
[----:B------:R1:W-:Y:S04]  /*51a40*/  @P6 STG.E [R166.64], R250 ;  /* 0x000000faa6006986 */ /* 0x0003e8000c101904 */
[----:B-1----:R-:W2:Y:S01]  /*51a50*/  LDL.LU R247, [R1+0x1b28] ;  /* 0x001b280001f77983 */ /* 0x002ea20000300800 */
[----:B------:R-:W-:Y:S01]  /*51a60*/  ISETP.LT.AND P6, PT, R207, c[0x0][0x178], !P4 ;  /* 0x00005e00cf007a0c */ /* 0x000fe200067c1270 */
[----:B------:R-:W-:Y:S01]  /*51a70*/  IMAD.WIDE R164, R0, 0x4, R6 ;  /* 0x0000000400a47825 */ /* 0x000fe200078e0206 */
[----:B------:R-:W-:Y:S01]  /*51a80*/  ISETP.LT.AND P3, PT, R138, c[0x0][0x178], !P4 ;  /* 0x00005e008a007a0c */ /* 0x000fe20006761270 */
[----:B------:R-:W2:Y:S01]  /*51a90*/  LDL.LU R244, [R1+0xd38] ;  /* 0x000d380001f47983 */ /* 0x000ea20000300800 */
[----:B------:R-:W-:-:S03]  /*51aa0*/  IADD3 R3, R0, c[0x0][0x198], RZ ;  /* 0x0000660000037a10 */ /* 0x000fc60007ffe0ff */
[----:B------:R-:W2:Y:S04]  /*51ab0*/  LDL.LU R251, [R1+0x6c8] ;  /* 0x0006c80001fb7983 */ /* 0x000ea80000300800 */
[----:B------:R1:W-:Y:S01]  /*51ac0*/  @P5 STG.E [R168.64], R249 ;  /* 0x000000f9a8005986 */ /* 0x0003e2000c101904 */
[----:B------:R-:W-:Y:S01]  /*51ad0*/  ISETP.LT.AND P5, PT, R139, c[0x0][0x178], !P4 ;  /* 0x00005e008b007a0c */ /* 0x000fe200067a1270 */
[----:B------:R-:W-:Y:S02]  /*51ae0*/  IMAD.WIDE R166, R0, 0x4, R4 ;  /* 0x0000000400a67825 */ /* 0x000fe400078e0204 */
[----:B------:R1:W-:Y:S04]  /*51af0*/  @P2 STG.E [R164.64], R173 ;  /* 0x000000ada4002986 */ /* 0x0003e8000c101904 */
[----:B------:R-:W2:Y:S01]  /*51b00*/  LDL.LU R250, [R1+0x3d8] ;  /* 0x0003d80001fa7983 */ /* 0x000ea20000300800 */
[----:B-1----:R-:W-:Y:S01]  /*51b10*/  IADD3 R168, R252, 0xb3, RZ ;  /* 0x000000b3fca87810 */ /* 0x002fe20007ffe0ff */
[----:B------:R-:W-:-:S03]  /*51b20*/  IMAD.WIDE R164, R3, 0x4, R162 ;  /* 0x0000000403a47825 */ /* 0x000fc600078e02a2 */
[----:B------:R-:W-:Y:S01]  /*51b30*/  ISETP.GE.AND P2, PT, R168, c[0x0][0x17c], PT ;  /* 0x00005f00a8007a0c */ /* 0x000fe20003f46270 */
[----:B------:R1:W-:Y:S01]  /*51b40*/  @P0 STG.E [R166.64], R246 ;  /* 0x000000f6a6000986 */ /* 0x0003e2000c101904 */
[----:B------:R-:W-:-:S03]  /*51b50*/  IMAD.WIDE R168, R3, 0x4, R160 ;  /* 0x0000000403a87825 */ /* 0x000fc600078e02a0 */
[----:B------:R-:W2:Y:S04]  /*51b60*/  LDL.LU R249, [R1+0x378] ;  /* 0x0003780001f97983 */ /* 0x000ea80000300800 */
[----:B------:R-:W2:Y:S01]  /*51b70*/  LDL.LU R173, [R1+0xd3c] ;  /* 0x000d3c0001ad7983 */ /* 0x000ea20000300800 */
[----:B-1----:R-:W-:-:S03]  /*51b80*/  IMAD.WIDE R166, R3, 0x4, R6 ;  /* 0x0000000403a67825 */ /* 0x002fc600078e0206 */
[----:B----4-:R1:W-:Y:S04]  /*51b90*/  @P6 STG.E [R164.64], R174 ;  /* 0x000000aea4006986 */ /* 0x0103e8000c101904 */
[----:B---3--:R3:W-:Y:S04]  /*51ba0*/  @P3 STG.E [R168.64], R248 ;  /* 0x000000f8a8003986 */ /* 0x0087e8000c101904 */
[----:B-1----:R-:W4:Y:S04]  /*51bb0*/  LDL.LU R174, [R1+0x6cc] ;  /* 0x0006cc0001ae7983 */ /* 0x002f280000300800 */
[----:B---3--:R-:W3:Y:S04]  /*51bc0*/  LDL.LU R248, [R1+0x3dc] ;  /* 0x0003dc0001f87983 */ /* 0x008ee80000300800 */
[----:B--2---:R1:W-:Y:S04]  /*51bd0*/  @P5 STG.E [R166.64], R175 ;  /* 0x000000afa6005986 */ /* 0x0043e8000c101904 */
[----:B-1----:R-:W2:Y:S01]  /*51be0*/  LDL.LU R175, [R1+0x37c] ;  /* 0x00037c0001af7983 */ /* 0x002ea20000300800 */
[----:B------:R-:W-:-:S02]  /*51bf0*/  IADD3 R170, R252, 0xb2, RZ ;  /* 0x000000b2fcaa7810 */ /* 0x000fc40007ffe0ff */
[----:B------:R-:W-:Y:S01]  /*51c00*/  ISETP.LT.AND P4, PT, R99, c[0x0][0x178], !P4 ;  /* 0x00005e0063007a0c */ /* 0x000fe20006781270 */
[----:B------:R-:W-:Y:S01]  /*51c10*/  IMAD.WIDE R164, R3, 0x4, R4 ;  /* 0x0000000403a47825 */ /* 0x000fe200078e0204 */
[----:B------:R-:W-:Y:S01]  /*51c20*/  ISETP.GE.AND P1, PT, R170, c[0x0][0x17c], PT ;  /* 0x00005f00aa007a0c */ /* 0x000fe20003f26270 */
[----:B------:R-:W2:Y:S03]  /*51c30*/  LDL.LU R246, [R1+0xd58] ;  /* 0x000d580001f67983 */ /* 0x000ea60000300800 */
[----:B------:R-:W-:Y:S01]  /*51c40*/  ISETP.LT.AND P0, PT, R207, c[0x0][0x178], !P1 ;  /* 0x00005e00cf007a0c */ /* 0x000fe20004f01270 */
[----:B------:R-:W2:Y:S01]  /*51c50*/  LDL.LU R172, [R1+0x758] ;  /* 0x0007580001ac7983 */ /* 0x000ea20000300800 */
[----:B------:R-:W-:Y:S02]  /*51c60*/  ISETP.LT.AND P3, PT, R138, c[0x0][0x178], !P1 ;  /* 0x00005e008a007a0c */ /* 0x000fe40004f61270 */
[----:B------:R-:W-:Y:S01]  /*51c70*/  IADD3 R3, R3, c[0x0][0x198], RZ ;  /* 0x0000660003037a10 */ /* 0x000fe20007ffe0ff */
[----:B------:R-:W2:Y:S01]  /*51c80*/  LDL.LU R245, [R1+0x488] ;  /* 0x0004880001f57983 */ /* 0x000ea20000300800 */
[----:B------:R-:W-:-:S03]  /*51c90*/  ISETP.LT.AND P6, PT, R139, c[0x0][0x178], !P1 ;  /* 0x00005e008b007a0c */ /* 0x000fc60004fc1270 */
[----:B------:R1:W-:Y:S01]  /*51ca0*/  @P4 STG.E [R164.64], R247 ;  /* 0x000000f7a4004986 */ /* 0x0003e2000c101904 */
[----:B------:R-:W-:Y:S01]  /*51cb0*/  IMAD.WIDE R166, R3, 0x4, R160 ;  /* 0x0000000403a67825 */ /* 0x000fe200078e02a0 */
[----:B------:R-:W-:Y:S02]  /*51cc0*/  ISETP.LT.AND P1, PT, R99, c[0x0][0x178], !P1 ;  /* 0x00005e0063007a0c */ /* 0x000fe40004f21270 */
[----:B------:R-:W-:Y:S02]  /*51cd0*/  ISETP.LT.AND P4, PT, R207, c[0x0][0x178], !P2 ;  /* 0x00005e00cf007a0c */ /* 0x000fe40005781270 */
[----:B------:R-:W-:Y:S01]  /*51ce0*/  ISETP.LT.AND P5, PT, R138, c[0x0][0x178], !P2 ;  /* 0x00005e008a007a0c */ /* 0x000fe200057a1270 */
[----:B-1----:R-:W-:Y:S01]  /*51cf0*/  IMAD.WIDE R164, R3, 0x4, R162 ;  /* 0x0000000403a47825 */ /* 0x002fe200078e02a2 */
[----:B------:R-:W-:-:S04]  /*51d00*/  IADD3 R168, R252, 0xb4, RZ ;  /* 0x000000b4fca87810 */ /* 0x000fc80007ffe0ff */
[----:B------:R1:W-:Y:S01]  /*51d10*/  @P0 STG.E [R164.64], R244 ;  /* 0x000000f4a4000986 */ /* 0x0003e2000c101904 */
[----:B------:R-:W-:-:S03]  /*51d20*/  IADD3 R0, R3, c[0x0][0x198], RZ ;  /* 0x0000660003007a10 */ /* 0x000fc60007ffe0ff */
[----:B------:R1:W-:Y:S01]  /*51d30*/  @P3 STG.E [R166.64], R251 ;  /* 0x000000fba6003986 */ /* 0x0003e2000c101904 */
[----:B------:R-:W-:Y:S02]  /*51d40*/  ISETP.LT.AND P3, PT, R139, c[0x0][0x178], !P2 ;  /* 0x00005e008b007a0c */ /* 0x000fe40005761270 */
[----:B------:R-:W-:Y:S01]  /*51d50*/  ISETP.GE.AND P0, PT, R168, c[0x0][0x17c], PT ;  /* 0x00005f00a8007a0c */ /* 0x000fe20003f06270 */
[----:B------:R-:W-:-:S04]  /*51d60*/  IMAD.WIDE R168, R0, 0x4, R162 ;  /* 0x0000000400a87825 */ /* 0x000fc800078e02a2 */
[----:B-1----:R-:W-:Y:S01]  /*51d70*/  IMAD.WIDE R164, R3, 0x4, R6 ;  /* 0x0000000403a47825 */ /* 0x002fe200078e0206 */
[----:B------:R-:W-:-:S03]  /*51d80*/  ISETP.LT.AND P2, PT, R99, c[0x0][0x178], !P2 ;  /* 0x00005e0063007a0c */ /* 0x000fc60005741270 */
[----:B------:R-:W-:Y:S01]  /*51d90*/  IMAD.WIDE R166, R3, 0x4, R4 ;  /* 0x0000000403a67825 */ /* 0x000fe200078e0204 */
[----:B------:R1:W-:Y:S03]  /*51da0*/  @P6 STG.E [R164.64], R250 ;  /* 0x000000faa4006986 */ /* 0x0003e6000c101904 */
[C---:B------:R-:W-:Y:S01]  /*51db0*/  IMAD.WIDE R170, R0.reuse, 0x4, R160 ;  /* 0x0000000400aa7825 */ /* 0x040fe200078e02a0 */
[----:B------:R1:W-:Y:S04]  /*51dc0*/  @P1 STG.E [R166.64], R249 ;  /* 0x000000f9a6001986 */ /* 0x0003e8000c101904 */
[----:B------:R1:W-:Y:S02]  /*51dd0*/  @P4 STG.E [R168.64], R173 ;  /* 0x000000ada8004986 */ /* 0x0003e4000c101904 */
[----:B-1----:R-:W-:-:S02]  /*51de0*/  IMAD.WIDE R164, R0, 0x4, R6 ;  /* 0x0000000400a47825 */ /* 0x002fc400078e0206 */
[----:B------:R-:W2:Y:S04]  /*51df0*/  LDL.LU R249, [R1+0x3a8] ;  /* 0x0003a80001f97983 */ /* 0x000ea80000300800 */
[----:B------:R-:W2:Y:S04]  /*51e00*/  LDL.LU R173, [R1+0xd5c] ;  /* 0x000d5c0001ad7983 */ /* 0x000ea80000300800 */
[----:B----4-:R1:W-:Y:S04]  /*51e10*/  @P5 STG.E [R170.64], R174 ;  /* 0x000000aeaa005986 */ /* 0x0103e8000c101904 */
[----:B---3--:R3:W-:Y:S04]  /*51e20*/  @P3 STG.E [R164.64], R248 ;  /* 0x000000f8a4003986 */ /* 0x0087e8000c101904 */
[----:B-1----:R-:W4:Y:S01]  /*51e30*/  LDL.LU R174, [R1+0x75c] ;  /* 0x00075c0001ae7983 */ /* 0x002f220000300800 */
[----:B---3--:R-:W-:-:S03]  /*51e40*/  IMAD.WIDE R164, R0, 0x4, R4 ;  /* 0x0000000400a47825 */ /* 0x008fc600078e0204 */
[----:B------:R-:W3:Y:S04]  /*51e50*/  LDL.LU R248, [R1+0x48c] ;  /* 0x00048c0001f87983 */ /* 0x000ee80000300800 */
[----:B--2---:R1:W-:Y:S04]  /*51e60*/  @P2 STG.E [R164.64], R175 ;  /* 0x000000afa4002986 */ /* 0x0043e8000c101904 */
[----:B-1----:R-:W2:Y:S01]  /*51e70*/  LDL.LU R175, [R1+0x3ac] ;  /* 0x0003ac0001af7983 */ /* 0x002ea20000300800 */
[----:B------:R-:W-:Y:S02]  /*51e80*/  ISETP.LT.AND P6, PT, R207, c[0x0][0x178], !P0 ;  /* 0x00005e00cf007a0c */ /* 0x000fe400047c1270 */
[----:B------:R-:W-:Y:S01]  /*51e90*/  ISETP.LT.AND P4, PT, R138, c[0x0][0x178], !P0 ;  /* 0x00005e008a007a0c */ /* 0x000fe20004781270 */
[----:B------:R-:W2:Y:S01]  /*51ea0*/  LDL.LU R244, [R1+0xe08] ;  /* 0x000e080001f47983 */ /* 0x000ea20000300800 */
[----:B------:R-:W-:-:S02]  /*51eb0*/  IADD3 R166, R252, 0xb5, RZ ;  /* 0x000000b5fca67810 */ /* 0x000fc40007ffe0ff */
[----:B------:R-:W-:Y:S01]  /*51ec0*/  IADD3 R3, R0, c[0x0][0x198], RZ ;  /* 0x0000660000037a10 */ /* 0x000fe20007ffe0ff */
[----:B------:R-:W2:Y:S01]  /*51ed0*/  LDL.LU R251, [R1+0x7e8] ;  /* 0x0007e80001fb7983 */ /* 0x000ea20000300800 */
[----:B------:R-:W-:Y:S02]  /*51ee0*/  ISETP.LT.AND P5, PT, R139, c[0x0][0x178], !P0 ;  /* 0x00005e008b007a0c */ /* 0x000fe400047a1270 */
[----:B------:R-:W-:Y:S02]  /*51ef0*/  IADD3 R168, R252, 0xb6, RZ ;  /* 0x000000b6fca87810 */ /* 0x000fe40007ffe0ff */
[----:B------:R-:W-:Y:S01]  /*51f00*/  ISETP.GE.AND P1, PT, R166, c[0x0][0x17c], PT ;  /* 0x00005f00a6007a0c */ /* 0x000fe20003f26270 */
[C---:B------:R-:W-:Y:S01]  /*51f10*/  IMAD.WIDE R166, R3.reuse, 0x4, R162 ;  /* 0x0000000403a67825 */ /* 0x040fe200078e02a2 */
[----:B------:R-:W-:Y:S01]  /*51f20*/  ISETP.GE.AND P3, PT, R168, c[0x0][0x17c], PT ;  /* 0x00005f00a8007a0c */ /* 0x000fe20003f66270 */
[----:B------:R-:W2:Y:S02]  /*51f30*/  LDL.LU R250, [R1+0x4e8] ;  /* 0x0004e80001fa7983 */ /* 0x000ea40000300800 */
[----:B------:R-:W-:Y:S01]  /*51f40*/  IMAD.WIDE R168, R3, 0x4, R160 ;  /* 0x0000000403a87825 */ /* 0x000fe200078e02a0 */
[----:B------:R-:W-:Y:S01]  /*51f50*/  ISETP.LT.AND P0, PT, R99, c[0x0][0x178], !P0 ;  /* 0x00005e0063007a0c */ /* 0x000fe20004701270 */
[----:B------:R-:W-:Y:S02]  /*51f60*/  @P6 STG.E [R166.64], R246 ;  /* 0x000000f6a6006986 */ /* 0x000fe4000c101904 */
[----:B------:R-:W-:-:S02]  /*51f70*/  IMAD.WIDE R170, R3, 0x4, R6 ;  /* 0x0000000403aa7825 */ /* 0x000fc400078e0206 */
[----:B------:R-:W-:Y:S01]  /*51f80*/  @P4 STG.E [R168.64], R172 ;  /* 0x000000aca8004986 */ /* 0x000fe2000c101904 */
[----:B------:R-:W-:-:S03]  /*51f90*/  ISETP.LT.AND P4, PT, R207, c[0x0][0x178], !P1 ;  /* 0x00005e00cf007a0c */ /* 0x000fc60004f81270 */
[----:B------:R1:W-:Y:S01]  /*51fa0*/  @P5 STG.E [R170.64], R245 ;  /* 0x000000f5aa005986 */ /* 0x0003e2000c101904 */
[----:B------:R-:W-:Y:S02]  /*51fb0*/  ISETP.LT.AND P5, PT, R138, c[0x0][0x178], !P1 ;  /* 0x00005e008a007a0c */ /* 0x000fe40004fa1270 */
[----:B------:R-:W-:Y:S01]  /*51fc0*/  ISETP.LT.AND P2, PT, R139, c[0x0][0x178], !P1 ;  /* 0x00005e008b007a0c */ /* 0x000fe20004f41270 */
[----:B------:R-:W-:Y:S01]  /*51fd0*/  IMAD.WIDE R164, R3, 0x4, R4 ;  /* 0x0000000403a47825 */ /* 0x000fe200078e0204 */
[----:B------:R-:W-:Y:S02]  /*51fe0*/  ISETP.LT.AND P1, PT, R99, c[0x0][0x178], !P1 ;  /* 0x00005e0063007a0c */ /* 0x000fe40004f21270 */
[----:B-1----:R-:W-:-:S05]  /*51ff0*/  IADD3 R170, R3, c[0x0][0x198], RZ ;  /* 0x0000660003aa7a10 */ /* 0x002fca0007ffe0ff */
[----:B------:R-:W-:-:S04]  /*52000*/  IMAD.WIDE R166, R170, 0x4, R162 ;  /* 0x00000004aaa67825 */ /* 0x000fc800078e02a2 */
[C---:B------:R-:W-:Y:S01]  /*52010*/  IMAD.WIDE R168, R170.reuse, 0x4, R160 ;  /* 0x00000004aaa87825 */ /* 0x040fe200078e02a0 */
[----:B------:R1:W-:Y:S04]  /*52020*/  @P0 STG.E [R164.64], R249 ;  /* 0x000000f9a4000986 */ /* 0x0003e8000c101904 */
[----:B------:R1:W-:Y:S02]  /*52030*/  @P4 STG.E [R166.64], R173 ;  /* 0x000000ada6004986 */ /* 0x0003e4000c101904 */
[C---:B-1----:R-:W-:Y:S02]  /*52040*/  IMAD.WIDE R164, R170.reuse, 0x4, R6 ;  /* 0x00000004aaa47825 */ /* 0x042fe400078e0206 */
[----:B------:R-:W2:Y:S02]  /*52050*/  LDL.LU R249, [R1+0x3b8] ;  /* 0x0003b80001f97983 */ /* 0x000ea40000300800 */
[----:B------:R-:W-:-:S02]  /*52060*/  IMAD.WIDE R166, R170, 0x4, R4 ;  /* 0x00000004aaa67825 */ /* 0x000fc400078e0204 */
[----:B------:R-:W2:Y:S04]  /*52070*/  LDL.LU R173, [R1+0xe0c] ;  /* 0x000e0c0001ad7983 */ /* 0x000ea80000300800 */
[----:B----4-:R1:W-:Y:S04]  /*52080*/  @P5 STG.E [R168.64], R174 ;  /* 0x000000aea8005986 */ /* 0x0103e8000c101904 */
[----:B---3--:R-:W-:Y:S04]  /*52090*/  @P2 STG.E [R164.64], R248 ;  /* 0x000000f8a4002986 */ /* 0x008fe8000c101904 */
[----:B-1----:R-:W3:Y:S04]  /*520a0*/  LDL.LU R174, [R1+0x7ec] ;  /* 0x0007ec0001ae7983 */ /* 0x002ee80000300800 */
[----:B--2---:R1:W-:Y:S04]  /*520b0*/  @P1 STG.E [R166.64], R175 ;  /* 0x000000afa6001986 */ /* 0x0043e8000c101904 */
[----:B-1----:R-:W2:Y:S01]  /*520c0*/  LDL.LU R175, [R1+0x4ec] ;  /* 0x0004ec0001af7983 */ /* 0x002ea20000300800 */
[----:B------:R-:W-:-:S02]  /*520d0*/  IADD3 R0, R252, 0xb7, RZ ;  /* 0x000000b7fc007810 */ /* 0x000fc40007ffe0ff */
[----:B------:R-:W-:Y:S01]  /*520e0*/  ISETP.LT.AND P6, PT, R207, c[0x0][0x178], !P3 ;  /* 0x00005e00cf007a0c */ /* 0x000fe20005fc1270 */
[----:B------:R-:W4:Y:S01]  /*520f0*/  LDL.LU R248, [R1+0x3bc] ;  /* 0x0003bc0001f87983 */ /* 0x000f220000300800 */
[----:B------:R-:W-:Y:S02]  /*52100*/  ISETP.GE.AND P0, PT, R0, c[0x0][0x17c], PT ;  /* 0x00005f0000007a0c */ /* 0x000fe40003f06270 */
[----:B------:R-:W-:Y:S01]  /*52110*/  ISETP.LT.AND P5, PT, R138, c[0x0][0x178], !P3 ;  /* 0x00005e008a007a0c */ /* 0x000fe20005fa1270 */
[----:B------:R-:W4:Y:S01]  /*52120*/  LDL.LU R247, [R1+0x878] ;  /* 0x0008780001f77983 */ /* 0x000f220000300800 */
[----:B------:R-:W-:Y:S02]  /*52130*/  IADD3 R0, R170, c[0x0][0x198], RZ ;  /* 0x00006600aa007a10 */ /* 0x000fe40007ffe0ff */
[----:B------:R-:W-:Y:S01]  /*52140*/  ISETP.LT.AND P4, PT, R139, c[0x0][0x178], !P3 ;  /* 0x00005e008b007a0c */ /* 0x000fe20005f81270 */
[----:B------:R-:W4:Y:S02]  /*52150*/  LDL.LU R172, [R1+0x558] ;  /* 0x0005580001ac7983 */ /* 0x000f240000300800 */
[----:B------:R-:W-:Y:S01]  /*52160*/  IMAD.WIDE R168, R0, 0x4, R162 ;  /* 0x0000000400a87825 */ /* 0x000fe200078e02a2 */
[----:B------:R-:W-:-:S03]  /*52170*/  ISETP.LT.AND P3, PT, R99, c[0x0][0x178], !P3 ;  /* 0x00005e0063007a0c */ /* 0x000fc60005f61270 */
[C---:B------:R-:W-:Y:S01]  /*52180*/  IMAD.WIDE R166, R0.reuse, 0x4, R160 ;  /* 0x0000000400a67825 */ /* 0x040fe200078e02a0 */
[----:B------:R1:W-:Y:S01]  /*52190*/  @P6 STG.E [R168.64], R244 ;  /* 0x000000f4a8006986 */ /* 0x0003e2000c101904 */
[----:B------:R-:W-:Y:S02]  /*521a0*/  ISETP.LT.AND P6, PT, R207, c[0x0][0x178], !P0 ;  /* 0x00005e00cf007a0c */ /* 0x000fe400047c1270 */
[----:B------:R-:W-:Y:S01]  /*521b0*/  IMAD.WIDE R164, R0, 0x4, R6 ;  /* 0x0000000400a47825 */ /* 0x000fe200078e0206 */
[----:B------:R-:W-:Y:S01]  /*521c0*/  ISETP.LT.AND P2, PT, R138, c[0x0][0x178], !P0 ;  /* 0x00005e008a007a0c */ /* 0x000fe20004741270 */
[----:B------:R1:W-:Y:S01]  /*521d0*/  @P5 STG.E [R166.64], R251 ;  /* 0x000000fba6005986 */ /* 0x0003e2000c101904 */
[----:B------:R-:W-:Y:S02]  /*521e0*/  ISETP.LT.AND P5, PT, R139, c[0x0][0x178], !P0 ;  /* 0x00005e008b007a0c */ /* 0x000fe400047a1270 */
[----:B------:R-:W-:Y:S01]  /*521f0*/  IADD3 R170, R0, c[0x0][0x198], RZ ;  /* 0x0000660000aa7a10 */ /* 0x000fe20007ffe0ff */
[----:B------:R1:W-:Y:S01]  /*52200*/  @P4 STG.E [R164.64], R250 ;  /* 0x000000faa4004986 */ /* 0x0003e2000c101904 */
[----:B------:R-:W-:-:S03]  /*52210*/  IADD3 R3, R252, 0xb8, RZ ;  /* 0x000000b8fc037810 */ /* 0x000fc60007ffe0ff */
[----:B-1----:R-:W-:Y:S01]  /*52220*/  IMAD.WIDE R168, R170, 0x4, R160 ;  /* 0x00000004aaa87825 */ /* 0x002fe200078e02a0 */
[----:B------:R-:W-:Y:S02]  /*52230*/  ISETP.GE.AND P1, PT, R3, c[0x0][0x17c], PT ;  /* 0x00005f0003007a0c */ /* 0x000fe40003f26270 */
[----:B------:R-:W-:Y:S01]  /*52240*/  IADD3 R3, R252, 0xb9, RZ ;  /* 0x000000b9fc037810 */ /* 0x000fe20007ffe0ff */
[----:B------:R-:W-:Y:S01]  /*52250*/  IMAD.WIDE R166, R170, 0x4, R162 ;  /* 0x00000004aaa67825 */ /* 0x000fe200078e02a2 */
[----:B------:R-:W4:Y:S03]  /*52260*/  LDL.LU R251, [R1+0x4c8] ;  /* 0x0004c80001fb7983 */ /* 0x000f260000300800 */
[----:B------:R-:W-:Y:S01]  /*52270*/  IMAD.WIDE R164, R0, 0x4, R4 ;  /* 0x0000000400a47825 */ /* 0x000fe200078e0204 */
[----:B------:R-:W-:Y:S02]  /*52280*/  ISETP.GE.AND P4, PT, R3, c[0x0][0x17c], PT ;  /* 0x00005f0003007a0c */ /* 0x000fe40003f86270 */
[----:B------:R-:W-:-:S02]  /*52290*/  IADD3 R3, R252, 0xba, RZ ;  /* 0x000000bafc037810 */ /* 0x000fc40007ffe0ff */
[----:B------:R1:W-:Y:S04]  /*522a0*/  @P3 STG.E [R164.64], R249 ;  /* 0x000000f9a4003986 */ /* 0x0003e8000c101904 */
[----:B------:R-:W-:Y:S01]  /*522b0*/  @P6 STG.E [R166.64], R173 ;  /* 0x000000ada6006986 */ /* 0x000fe2000c101904 */
[----:B-1----:R-:W-:-:S03]  /*522c0*/  IMAD.WIDE R164, R170, 0x4, R6 ;  /* 0x00000004aaa47825 */ /* 0x002fc600078e0206 */
[----:B---3--:R-:W-:Y:S04]  /*522d0*/  @P2 STG.E [R168.64], R174 ;  /* 0x000000aea8002986 */ /* 0x008fe8000c101904 */
[----:B--2---:R1:W-:Y:S01]  /*522e0*/  @P5 STG.E [R164.64], R175 ;  /* 0x000000afa4005986 */ /* 0x0043e2000c101904 */
[----:B------:R-:W-:-:S03]  /*522f0*/  ISETP.GE.AND P5, PT, R3, c[0x0][0x17c], PT ;  /* 0x00005f0003007a0c */ /* 0x000fc60003fa6270 */
[----:B-1----:R-:W2:Y:S04]  /*52300*/  LDL.LU R175, [R1+0xe1c] ;  /* 0x000e1c0001af7983 */ /* 0x002ea80000300800 */
[----:B------:R-:W3:Y:S04]  /*52310*/  LDL.LU R250, [R1+0x87c] ;  /* 0x00087c0001fa7983 */ /* 0x000ee80000300800 */
[----:B------:R-:W2:Y:S04]  /*52320*/  LDL.LU R173, [R1+0x55c] ;  /* 0x00055c0001ad7983 */ /* 0x000ea80000300800 */
[----:B------:R-:W2:Y:S04]  /*52330*/  LDL.LU R174, [R1+0x4cc] ;  /* 0x0004cc0001ae7983 */ /* 0x000ea80000300800 */
[----:B------:R-:W2:Y:S01]  /*52340*/  LDL.LU R3, [R1+0xe18] ;  /* 0x000e180001037983 */ /* 0x000ea20000300800 */
[----:B------:R-:W-:-:S02]  /*52350*/  ISETP.LT.AND P0, PT, R99, c[0x0][0x178], !P0 ;  /* 0x00005e0063007a0c */ /* 0x000fc40004701270 */
[----:B------:R-:W-:Y:S01]  /*52360*/  ISETP.LT.AND P6, PT, R207, c[0x0][0x178], !P1 ;  /* 0x00005e00cf007a0c */ /* 0x000fe20004fc1270 */
[----:B------:R-:W3:Y:S01]  /*52370*/  LDL.LU R246, [R1+0xe78] ;  /* 0x000e780001f67983 */ /* 0x000ee20000300800 */
[----:B------:R-:W-:Y:S02]  /*52380*/  ISETP.LT.AND P3, PT, R138, c[0x0][0x178], !P1 ;  /* 0x00005e008a007a0c */ /* 0x000fe40004f61270 */
[----:B------:R-:W-:Y:S01]  /*52390*/  ISETP.LT.AND P2, PT, R139, c[0x0][0x178], !P1 ;  /* 0x00005e008b007a0c */ /* 0x000fe20004f41270 */
[----:B------:R-:W3:Y:S01]  /*523a0*/  LDL.LU R245, [R1+0xa68] ;  /* 0x000a680001f57983 */ /* 0x000ee20000300800 */
[C---:B------:R-:W-:Y:S01]  /*523b0*/  IADD3 R0, R170.reuse, c[0x0][0x198], RZ ;  /* 0x00006600aa007a10 */ /* 0x040fe20007ffe0ff */
[----:B------:R-:W-:Y:S01]  /*523c0*/  IMAD.WIDE R170, R170, 0x4, R4 ;  /* 0x00000004aaaa7825 */ /* 0x000fe200078e0204 */
[----:B------:R-:W-:Y:S01]  /*523d0*/  ISETP.LT.AND P1, PT, R99, c[0x0][0x178], !P1 ;  /* 0x00005e0063007a0c */ /* 0x000fe20004f21270 */
[----:B------:R-:W3:Y:S02]  /*523e0*/  LDL.LU R244, [R1+0x598] ;  /* 0x0005980001f47983 */ /* 0x000ee40000300800 */
[----:B------:R-:W-:-:S04]  /*523f0*/  IMAD.WIDE R164, R0, 0x4, R162 ;  /* 0x0000000400a47825 */ /* 0x000fc800078e02a2 */
[C---:B------:R-:W-:Y:S01]  /*52400*/  IMAD.WIDE R166, R0.reuse, 0x4, R160 ;  /* 0x0000000400a67825 */ /* 0x040fe200078e02a0 */
[----:B----4-:R1:W-:Y:S03]  /*52410*/  @P0 STG.E [R170.64], R248 ;  /* 0x000000f8aa000986 */ /* 0x0103e6000c101904 */
[C---:B------:R-:W-:Y:S01]  /*52420*/  IMAD.WIDE R168, R0.reuse, 0x4, R6 ;  /* 0x0000000400a87825 */ /* 0x040fe200078e0206 */
[----:B------:R-:W4:Y:S03]  /*52430*/  LDL.LU R249, [R1+0x4d8] ;  /* 0x0004d80001f97983 */ /* 0x000f260000300800 */
[----:B-1----:R-:W-:Y:S01]  /*52440*/  IMAD.WIDE R170, R0, 0x4, R4 ;  /* 0x0000000400aa7825 */ /* 0x002fe200078e0204 */
[----:B------:R-:W3:Y:S04]  /*52450*/  LDL.LU R248, [R1+0xe7c] ;  /* 0x000e7c0001f87983 */ /* 0x000ee80000300800 */
[----:B--2---:R1:W-:Y:S04]  /*52460*/  @P6 STG.E [R164.64], R3 ;  /* 0x00000003a4006986 */ /* 0x0043e8000c101904 */
[----:B------:R-:W-:Y:S04]  /*52470*/  @P3 STG.E [R166.64], R247 ;  /* 0x000000f7a6003986 */ /* 0x000fe8000c101904 */
[----:B------:R2:W-:Y:S01]  /*52480*/  @P2 STG.E [R168.64], R172 ;  /* 0x000000aca8002986 */ /* 0x0005e2000c101904 */
[----:B------:R-:W-:-:S02]  /*52490*/  ISETP.LT.AND P2, PT, R207, c[0x0][0x178], !P4 ;  /* 0x00005e00cf007a0c */ /* 0x000fc40006741270 */
[----:B-1----:R-:W-:Y:S01]  /*524a0*/  IADD3 R3, R0, c[0x0][0x198], RZ ;  /* 0x0000660000037a10 */ /* 0x002fe20007ffe0ff */
[----:B------:R-:W-:Y:S04]  /*524b0*/  @P1 STG.E [R170.64], R251 ;  /* 0x000000fbaa001986 */ /* 0x000fe8000c101904 */
[----:B--2---:R-:W-:-:S06]  /*524c0*/  IMAD.WIDE R168, R3, 0x4, R162 ;  /* 0x0000000403a87825 */ /* 0x004fcc00078e02a2 */
[----:B------:R1:W-:Y:S04]  /*524d0*/  @P2 STG.E [R168.64], R175 ;  /* 0x000000afa8002986 */ /* 0x0003e8000c101904 */
[----:B-1----:R-:W2:Y:S01]  /*524e0*/  LDL.LU R175, [R1+0xa6c] ;  /* 0x000a6c0001af7983 */ /* 0x002ea20000300800 */
[----:B------:R-:W-:Y:S02]  /*524f0*/  ISETP.LT.AND P3, PT, R138, c[0x0][0x178], !P4 ;  /* 0x00005e008a007a0c */ /* 0x000fe40006761270 */
[----:B------:R-:W-:Y:S02]  /*52500*/  ISETP.LT.AND P1, PT, R139, c[0x0][0x178], !P4 ;  /* 0x00005e008b007a0c */ /* 0x000fe40006721270 */
[----:B------:R-:W-:Y:S02]  /*52510*/  IADD3 R0, R252, 0xbb, RZ ;  /* 0x000000bbfc007810 */ /* 0x000fe40007ffe0ff */
[----:B------:R-:W-:Y:S01]  /*52520*/  ISETP.LT.AND P4, PT, R99, c[0x0][0x178], !P4 ;  /* 0x00005e0063007a0c */ /* 0x000fe20006781270 */
[----:B------:R-:W-:Y:S01]  /*52530*/  IMAD.WIDE R164, R3, 0x4, R160 ;  /* 0x0000000403a47825 */ /* 0x000fe200078e02a0 */
[----:B------:R-:W-:-:S02]  /*52540*/  ISETP.LT.AND P6, PT, R207, c[0x0][0x178], !P5 ;  /* 0x00005e00cf007a0c */ /* 0x000fc40006fc1270 */
[----:B------:R-:W-:Y:S01]  /*52550*/  ISETP.GE.AND P0, PT, R0, c[0x0][0x17c], PT ;  /* 0x00005f0000007a0c */ /* 0x000fe20003f06270 */
[C---:B------:R-:W-:Y:S01]  /*52560*/  IMAD.WIDE R166, R3.reuse, 0x4, R6 ;  /* 0x0000000403a67825 */ /* 0x040fe200078e0206 */
[C---:B------:R-:W-:Y:S01]  /*52570*/  IADD3 R0, R3.reuse, c[0x0][0x198], RZ ;  /* 0x0000660003007a10 */ /* 0x040fe20007ffe0ff */
[----:B---3--:R1:W-:Y:S02]  /*52580*/  @P3 STG.E [R164.64], R250 ;  /* 0x000000faa4003986 */ /* 0x0083e4000c101904 */
[----:B------:R-:W-:Y:S02]  /*52590*/  IMAD.WIDE R168, R3, 0x4, R4 ;  /* 0x0000000403a87825 */ /* 0x000fe400078e0204 */
[----:B------:R3:W-:Y:S01]  /*525a0*/  @P1 STG.E [R166.64], R173 ;  /* 0x000000ada6001986 */ /* 0x0007e2000c101904 */
[----:B------:R-:W-:Y:S02]  /*525b0*/  ISETP.LT.AND P1, PT, R138, c[0x0][0x178], !P5 ;  /* 0x00005e008a007a0c */ /* 0x000fe40006f21270 */
[----:B------:R-:W-:Y:S01]  /*525c0*/  ISETP.LT.AND P3, PT, R139, c[0x0][0x178], !P5 ;  /* 0x00005e008b007a0c */ /* 0x000fe20006f61270 */
[----:B------:R4:W-:Y:S01]  /*525d0*/  @P4 STG.E [R168.64], R174 ;  /* 0x000000aea8004986 */ /* 0x0009e2000c101904 */
[----:B-1----:R-:W-:Y:S01]  /*525e0*/  IMAD.WIDE R164, R0, 0x4, R162 ;  /* 0x0000000400a47825 */ /* 0x002fe200078e02a2 */
[----:B------:R-:W-:-:S02]  /*525f0*/  ISETP.LT.AND P5, PT, R99, c[0x0][0x178], !P5 ;  /* 0x00005e0063007a0c */ /* 0x000fc40006fa1270 */
[----:B---3--:R-:W3:Y:S01]  /*52600*/  LDL.LU R173, [R1+0x59c] ;  /* 0x00059c0001ad7983 */ /* 0x008ee20000300800 */
[----:B------:R-:W-:-:S03]  /*52610*/  ISETP.LT.AND P4, PT, R138, c[0x0][0x178], !P0 ;  /* 0x00005e008a007a0c */ /* 0x000fc60004781270 */
[----:B------:R1:W-:Y:S01]  /*52620*/  @P6 STG.E [R164.64], R246 ;  /* 0x000000f6a4006986 */ /* 0x0003e2000c101904 */
[----:B------:R-:W-:Y:S01]  /*52630*/  ISETP.LT.AND P6, PT, R207, c[0x0][0x178], !P0 ;  /* 0x00005e00cf007a0c */ /* 0x000fe200047c1270 */
[----:B------:R-:W-:Y:S01]  /*52640*/  IMAD.WIDE R166, R0, 0x4, R160 ;  /* 0x0000000400a67825 */ /* 0x000fe200078e02a0 */
[----:B----4-:R-:W-:Y:S01]  /*52650*/  IADD3 R168, R252, 0xbc, RZ ;  /* 0x000000bcfca87810 */ /* 0x010fe20007ffe0ff */
[----:B------:R-:W4:Y:S01]  /*52660*/  LDL.LU R174, [R1+0x4dc] ;  /* 0x0004dc0001ae7983 */ /* 0x000f220000300800 */
[----:B------:R-:W-:Y:S02]  /*52670*/  IADD3 R3, R0, c[0x0][0x198], RZ ;  /* 0x0000660000037a10 */ /* 0x000fe40007ffe0ff */
[----:B------:R-:W-:Y:S01]  /*52680*/  ISETP.GE.AND P2, PT, R168, c[0x0][0x17c], PT ;  /* 0x00005f00a8007a0c */ /* 0x000fe20003f46270 */
[----:B------:R-:W-:-:S04]  /*52690*/  IMAD.WIDE R168, R0, 0x4, R4 ;  /* 0x0000000400a87825 */ /* 0x000fc800078e0204 */
[----:B-1----:R-:W-:Y:S01]  /*526a0*/  IMAD.WIDE R164, R0, 0x4, R6 ;  /* 0x0000000400a47825 */ /* 0x002fe200078e0206 */
[----:B------:R1:W-:Y:S04]  /*526b0*/  @P1 STG.E [R166.64], R245 ;  /* 0x000000f5a6001986 */ /* 0x0003e8000c101904 */
[----:B------:R-:W4:Y:S04]  /*526c0*/  LDL.LU R172, [R1+0xe98] ;  /* 0x000e980001ac7983 */ /* 0x000f280000300800 */
[----:B------:R1:W-:Y:S02]  /*526d0*/  @P3 STG.E [R164.64], R244 ;  /* 0x000000f4a4003986 */ /* 0x0003e4000c101904 */
[----:B-1----:R-:W-:-:S02]  /*526e0*/  IMAD.WIDE R166, R3, 0x4, R162 ;  /* 0x0000000403a67825 */ /* 0x002fc400078e02a2 */
[----:B------:R-:W4:Y:S04]  /*526f0*/  LDL.LU R251, [R1+0xe28] ;  /* 0x000e280001fb7983 */ /* 0x000f280000300800 */
[----:B------:R1:W-:Y:S01]  /*52700*/  @P5 STG.E [R168.64], R249 ;  /* 0x000000f9a8005986 */ /* 0x0003e2000c101904 */
[----:B------:R-:W-:-:S03]  /*52710*/  IMAD.WIDE R164, R3, 0x4, R160 ;  /* 0x0000000403a47825 */ /* 0x000fc600078e02a0 */
[----:B------:R-:W4:Y:S04]  /*52720*/  LDL.LU R250, [R1+0xa48] ;  /* 0x000a480001fa7983 */ /* 0x000f280000300800 */
[----:B------:R-:W-:Y:S04]  /*52730*/  @P6 STG.E [R166.64], R248 ;  /* 0x000000f8a6006986 */ /* 0x000fe8000c101904 */
[----:B-1----:R-:W4:Y:S04]  /*52740*/  LDL.LU R249, [R1+0x518] ;  /* 0x0005180001f97983 */ /* 0x002f280000300800 */
[----:B--2---:R1:W-:Y:S04]  /*52750*/  @P4 STG.E [R164.64], R175 ;  /* 0x000000afa4004986 */ /* 0x0043e8000c101904 */
[----:B-1----:R-:W2:Y:S04]  /*52760*/  LDL.LU R175, [R1+0xe9c] ;  /* 0x000e9c0001af7983 */ /* 0x002ea80000300800 */
[----:B------:R-:W2:Y:S01]  /*52770*/  LDL.LU R248, [R1+0xe2c] ;  /* 0x000e2c0001f87983 */ /* 0x000ea20000300800 */
[----:B------:R-:W-:-:S02]  /*52780*/  ISETP.LT.AND P5, PT, R139, c[0x0][0x178], !P0 ;  /* 0x00005e008b007a0c */ /* 0x000fc400047a1270 */
[----:B------:R-:W-:Y:S01]  /*52790*/  ISETP.LT.AND P0, PT, R99, c[0x0][0x178], !P0 ;  /* 0x00005e0063007a0c */ /* 0x000fe20004701270 */
[----:B------:R-:W-:Y:S01]  /*527a0*/  IMAD.WIDE R164, R3, 0x4, R6 ;  /* 0x0000000403a47825 */ /* 0x000fe200078e0206 */
[----:B------:R-:W-:Y:S02]  /*527b0*/  IADD3 R0, R252, 0xbd, RZ ;  /* 0x000000bdfc007810 */ /* 0x000fe40007ffe0ff */
[----:B------:R-:W-:Y:S01]  /*527c0*/  ISETP.LT.AND P1, PT, R207, c[0x0][0x178], !P2 ;  /* 0x00005e00cf007a0c */ /* 0x000fe20005721270 */
[C---:B------:R-:W-:Y:S01]  /*527d0*/  IMAD.WIDE R166, R3.reuse, 0x4, R4 ;  /* 0x0000000403a67825 */ /* 0x040fe200078e0204 */
[----:B------:R-:W-:Y:S02]  /*527e0*/  ISETP.LT.AND P3, PT, R138, c[0x0][0x178], !P2 ;  /* 0x00005e008a007a0c */ /* 0x000fe40005761270 */
[----:B------:R-:W-:Y:S02]  /*527f0*/  IADD3 R3, R3, c[0x0][0x198], RZ ;  /* 0x0000660003037a10 */ /* 0x000fe40007ffe0ff */
[----:B------:R-:W-:Y:S01]  /*52800*/  ISETP.GE.AND P4, PT, R0, c[0x0][0x17c], PT ;  /* 0x00005f0000007a0c */ /* 0x000fe20003f86270 */
[----:B---3--:R1:W-:Y:S01]  /*52810*/  @P5 STG.E [R164.64], R173 ;  /* 0x000000ada4005986 */ /* 0x0083e2000c101904 */
[----:B------:R-:W-:-:S02]  /*52820*/  ISETP.LT.AND P6, PT, R139, c[0x0][0x178], !P2 ;  /* 0x00005e008b007a0c */ /* 0x000fc400057c1270 */
[----:B------:R-:W-:Y:S02]  /*52830*/  ISETP.LT.AND P2, PT, R99, c[0x0][0x178], !P2 ;  /* 0x00005e0063007a0c */ /* 0x000fe40005741270 */
[----:B------:R-:W-:Y:S01]  /*52840*/  IADD3 R168, R252, 0xbe, RZ ;  /* 0x000000befca87810 */ /* 0x000fe20007ffe0ff */
[----:B----4-:R3:W-:Y:S01]  /*52850*/  @P0 STG.E [R166.64], R174 ;  /* 0x000000aea6000986 */ /* 0x0107e2000c101904 */
[----:B------:R-:W-:-:S03]  /*52860*/  ISETP.LT.AND P0, PT, R207, c[0x0][0x178], !P4 ;  /* 0x00005e00cf007a0c */ /* 0x000fc60006701270 */
[----:B-1----:R-:W4:Y:S01]  /*52870*/  LDL.LU R173, [R1+0xa4c] ;  /* 0x000a4c0001ad7983 */ /* 0x002f220000300800 */
[C---:B------:R-:W-:Y:S01]  /*52880*/  IMAD.WIDE R164, R3.reuse, 0x4, R162 ;  /* 0x0000000403a47825 */ /* 0x040fe200078e02a2 */
[C---:B------:R-:W-:Y:S02]  /*52890*/  IADD3 R0, R3.reuse, c[0x0][0x198], RZ ;  /* 0x0000660003007a10 */ /* 0x040fe40007ffe0ff */
[----:B---3--:R-:W3:Y:S01]  /*528a0*/  LDL.LU R174, [R1+0x51c] ;  /* 0x00051c0001ae7983 */ /* 0x008ee20000300800 */
[----:B------:R-:W-:-:S03]  /*528b0*/  IMAD.WIDE R166, R3, 0x4, R160 ;  /* 0x0000000403a67825 */ /* 0x000fc600078e02a0 */
[----:B------:R-:W3:Y:S01]  /*528c0*/  LDL.LU R245, [R1+0xea8] ;  /* 0x000ea80001f57983 */ /* 0x000ee20000300800 */
[----:B------:R-:W-:Y:S01]  /*528d0*/  ISETP.GE.AND P5, PT, R168, c[0x0][0x17c], PT ;  /* 0x00005f00a8007a0c */ /* 0x000fe20003fa6270 */
[C---:B------:R-:W-:Y:S02]  /*528e0*/  IMAD.WIDE R168, R3.reuse, 0x4, R6 ;  /* 0x0000000403a87825 */ /* 0x040fe400078e0206 */
[----:B------:R1:W-:Y:S04]  /*528f0*/  @P1 STG.E [R164.64], R172 ;  /* 0x000000aca4001986 */ /* 0x0003e8000c101904 */
[----:B------:R1:W-:Y:S04]  /*52900*/  @P3 STG.E [R166.64], R251 ;  /* 0x000000fba6003986 */ /* 0x0003e8000c101904 */
[----:B------:R-:W3:Y:S01]  /*52910*/  LDL.LU R244, [R1+0xe88] ;  /* 0x000e880001f47983 */ /* 0x000ee20000300800 */
[----:B-1----:R-:W-:-:S03]  /*52920*/  IMAD.WIDE R164, R3, 0x4, R4 ;  /* 0x0000000403a47825 */ /* 0x002fc600078e0204 */
[----:B------:R1:W-:Y:S01]  /*52930*/  @P6 STG.E [R168.64], R250 ;  /* 0x000000faa8006986 */ /* 0x0003e2000c101904 */
[----:B------:R-:W-:-:S03]  /*52940*/  IMAD.WIDE R166, R0, 0x4, R162 ;  /* 0x0000000400a67825 */ /* 0x000fc600078e02a2 */
[----:B------:R-:W3:Y:S04]  /*52950*/  LDL.LU R251, [R1+0xbe8] ;  /* 0x000be80001fb7983 */ /* 0x000ee80000300800 */
[----:B------:R1:W-:Y:S04]  /*52960*/  @P2 STG.E [R164.64], R249 ;  /* 0x000000f9a4002986 */ /* 0x0003e8000c101904 */
[----:B-1----:R-:W3:Y:S01]  /*52970*/  LDL.LU R250, [R1+0x658] ;  /* 0x0006580001fa7983 */ /* 0x002ee20000300800 */
[----:B------:R-:W-:Y:S01]  /*52980*/  ISETP.LT.AND P1, PT, R138, c[0x0][0x178], !P4 ;  /* 0x00005e008a007a0c */ /* 0x000fe20006721270 */
[----:B------:R-:W-:-:S02]  /*52990*/  IMAD.WIDE R164, R0, 0x4, R160 ;  /* 0x0000000400a47825 */ /* 0x000fc400078e02a0 */
[----:B--2---:R1:W-:Y:S04]  /*529a0*/  @P0 STG.E [R166.64], R175 ;  /* 0x000000afa6000986 */ /* 0x0043e8000c101904 */
[----:B-1----:R-:W2:Y:S06]  /*529b0*/  LDL.LU R175, [R1+0xeac] ;  /* 0x000eac0001af7983 */ /* 0x002eac0000300800 */
[----:B------:R1:W-:Y:S04]  /*529c0*/  @P1 STG.E [R164.64], R248 ;  /* 0x000000f8a4001986 */ /* 0x0003e8000c101904 */
[----:B------:R-:W2:Y:S04]  /*529d0*/  LDL.LU R249, [R1+0xe8c] ;  /* 0x000e8c0001f97983 */ /* 0x000ea80000300800 */
[----:B-1----:R-:W2:Y:S01]  /*529e0*/  LDL.LU R248, [R1+0xbec] ;  /* 0x000bec0001f87983 */ /* 0x002ea20000300800 */
[----:B------:R-:W-:-:S02]  /*529f0*/  ISETP.LT.AND P6, PT, R139, c[0x0][0x178], !P4 ;  /* 0x00005e008b007a0c */ /* 0x000fc400067c1270 */
[----:B------:R-:W-:Y:S02]  /*52a00*/  ISETP.LT.AND P4, PT, R99, c[0x0][0x178], !P4 ;  /* 0x00005e0063007a0c */ /* 0x000fe40006781270 */
[C---:B------:R-:W-:Y:S02]  /*52a10*/  IADD3 R3, R252.reuse, 0xc0, RZ ;  /* 0x000000c0fc037810 */ /* 0x040fe40007ffe0ff */
[----:B------:R-:W-:Y:S02]  /*52a20*/  ISETP.LT.AND P0, PT, R207, c[0x0][0x178], !P5 ;  /* 0x00005e00cf007a0c */ /* 0x000fe40006f01270 */
[----:B------:R-:W-:Y:S02]  /*52a30*/  IADD3 R168, R252, 0xbf, RZ ;  /* 0x000000bffca87810 */ /* 0x000fe40007ffe0ff */
[----:B------:R-:W-:Y:S01]  /*52a40*/  ISETP.GE.AND P2, PT, R3, c[0x0][0x17c], PT ;  /* 0x00005f0003007a0c */ /* 0x000fe20003f46270 */
[C---:B------:R-:W-:Y:S01]  /*52a50*/  IMAD.WIDE R166, R0.reuse, 0x4, R6 ;  /* 0x0000000400a67825 */ /* 0x040fe200078e0206 */
[----:B------:R-:W-:-:S02]  /*52a60*/  IADD3 R3, R0, c[0x0][0x198], RZ ;  /* 0x0000660000037a10 */ /* 0x000fc40007ffe0ff */
[----:B------:R-:W-:Y:S01]  /*52a70*/  ISETP.GE.AND P3, PT, R168, c[0x0][0x17c], PT ;  /* 0x00005f00a8007a0c */ /* 0x000fe20003f66270 */
[----:B------:R-:W-:Y:S01]  /*52a80*/  IMAD.WIDE R168, R0, 0x4, R4 ;  /* 0x0000000400a87825 */ /* 0x000fe200078e0204 */
[----:B------:R-:W-:Y:S01]  /*52a90*/  ISETP.LT.AND P1, PT, R138, c[0x0][0x178], !P5 ;  /* 0x00005e008a007a0c */ /* 0x000fe20006f21270 */
[----:B----4-:R1:W-:Y:S02]  /*52aa0*/  @P6 STG.E [R166.64], R173 ;  /* 0x000000ada6006986 */ /* 0x0103e4000c101904 */
[----:B------:R-:W-:Y:S01]  /*52ab0*/  IMAD.WIDE R164, R3, 0x4, R162 ;  /* 0x0000000403a47825 */ /* 0x000fe200078e02a2 */
[----:B------:R-:W-:Y:S01]  /*52ac0*/  ISETP.LT.AND P6, PT, R139, c[0x0][0x178], !P5 ;  /* 0x00005e008b007a0c */ /* 0x000fe20006fc1270 */
[----:B---3--:R3:W-:Y:S01]  /*52ad0*/  @P4 STG.E [R168.64], R174 ;  /* 0x000000aea8004986 */ /* 0x0087e2000c101904 */
[----:B------:R-:W-:Y:S02]  /*52ae0*/  IADD3 R0, R252, 0xc1, RZ ;  /* 0x000000c1fc007810 */ /* 0x000fe40007ffe0ff */
[----:B------:R-:W-:Y:S01]  /*52af0*/  ISETP.LT.AND P5, PT, R99, c[0x0][0x178], !P5 ;  /* 0x00005e0063007a0c */ /* 0x000fe20006fa1270 */
[----:B------:R4:W-:Y:S01]  /*52b00*/  @P0 STG.E [R164.64], R245 ;  /* 0x000000f5a4000986 */ /* 0x0009e2000c101904 */
[----:B------:R-:W-:-:S03]  /*52b10*/  ISETP.LT.AND P4, PT, R207, c[0x0][0x178], !P3 ;  /* 0x00005e00cf007a0c */ /* 0x000fc60005f81270 */
[----:B-1----:R-:W2:Y:S01]  /*52b20*/  LDL.LU R173, [R1+0x65c] ;  /* 0x00065c0001ad7983 */ /* 0x002ea20000300800 */
[C---:B------:R-:W-:Y:S01]  /*52b30*/  IMAD.WIDE R166, R3.reuse, 0x4, R160 ;  /* 0x0000000403a67825 */ /* 0x040fe200078e02a0 */
[----:B------:R-:W-:Y:S02]  /*52b40*/  ISETP.GE.AND P0, PT, R0, c[0x0][0x17c], PT ;  /* 0x00005f0000007a0c */ /* 0x000fe40003f06270 */
[----:B---3--:R-:W3:Y:S01]  /*52b50*/  LDL.LU R174, [R1+0x2b0] ;  /* 0x0002b00001ae7983 */ /* 0x008ee20000300800 */
[C---:B------:R-:W-:Y:S01]  /*52b60*/  IADD3 R0, R3.reuse, c[0x0][0x198], RZ ;  /* 0x0000660003007a10 */ /* 0x040fe20007ffe0ff */
[C---:B------:R-:W-:Y:S02]  /*52b70*/  IMAD.WIDE R168, R3.reuse, 0x4, R4 ;  /* 0x0000000403a87825 */ /* 0x040fe400078e0204 */
[----:B------:R1:W-:Y:S02]  /*52b80*/  @P1 STG.E [R166.64], R244 ;  /* 0x000000f4a6001986 */ /* 0x0003e4000c101904 */
[----:B----4-:R-:W-:-:S05]  /*52b90*/  IMAD.WIDE R164, R3, 0x4, R6 ;  /* 0x0000000403a47825 */ /* 0x010fca00078e0206 */
[----:B------:R4:W-:Y:S01]  /*52ba0*/  @P6 STG.E [R164.64], R251 ;  /* 0x000000fba4006986 */ /* 0x0009e2000c101904 */
[----:B-1----:R-:W-:-:S03]  /*52bb0*/  IMAD.WIDE R166, R0, 0x4, R162 ;  /* 0x0000000400a67825 */ /* 0x002fc600078e02a2 */
[----:B------:R-:W-:Y:S01]  /*52bc0*/  @P5 STG.E [R168.64], R250 ;  /* 0x000000faa8005986 */ /* 0x000fe2000c101904 */
[----:B------:R-:W-:Y:S02]  /*52bd0*/  ISETP.LT.AND P1, PT, R138, c[0x0][0x178], !P3 ;  /* 0x00005e008a007a0c */ /* 0x000fe40005f21270 */
[----:B------:R-:W-:Y:S01]  /*52be0*/  ISETP.LT.AND P5, PT, R139, c[0x0][0x178], !P3 ;  /* 0x00005e008b007a0c */ /* 0x000fe20005fa1270 */
[C---:B----4-:R-:W-:Y:S01]  /*52bf0*/  IMAD.WIDE R164, R0.reuse, 0x4, R6 ;  /* 0x0000000400a47825 */ /* 0x050fe200078e0206 */
[----:B--2---:R1:W-:Y:S04]  /*52c00*/  @P4 STG.E [R166.64], R175 ;  /* 0x000000afa6004986 */ /* 0x0043e8000c101904 */
[----:B-1----:R-:W2:Y:S01]  /*52c10*/  LDL.LU R175, [R1+0x2b4] ;  /* 0x0002b40001af7983 */ /* 0x002ea20000300800 */
[----:B------:R-:W-:-:S05]  /*52c20*/  IMAD.WIDE R166, R0, 0x4, R160 ;  /* 0x0000000400a67825 */ /* 0x000fca00078e02a0 */
[----:B------:R-:W-:Y:S04]  /*52c30*/  @P1 STG.E [R166.64], R249 ;  /* 0x000000f9a6001986 */ /* 0x000fe8000c101904 */
[----:B------:R1:W-:Y:S04]  /*52c40*/  @P5 STG.E [R164.64], R248 ;  /* 0x000000f8a4005986 */ /* 0x0003e8000c101904 */
[----:B-1----:R-:W4:Y:S04]  /*52c50*/  LDL.LU R248, [R1+0x2bc] ;  /* 0x0002bc0001f87983 */ /* 0x002f280000300800 */
[----:B------:R-:W4:Y:S01]  /*52c60*/  LDL.LU R249, [R1+0x2b8] ;  /* 0x0002b80001f97983 */ /* 0x000f220000300800 */
[----:B------:R-:W-:-:S02]  /*52c70*/  ISETP.LT.AND P3, PT, R99, c[0x0][0x178], !P3 ;  /* 0x00005e0063007a0c */ /* 0x000fc40005f61270 */
[----:B------:R-:W-:Y:S02]  /*52c80*/  ISETP.LT.AND P6, PT, R207, c[0x0][0x178], !P2 ;  /* 0x00005e00cf007a0c */ /* 0x000fe400057c1270 */
[C---:B------:R-:W-:Y:S01]  /*52c90*/  IADD3 R3, R0.reuse, c[0x0][0x198], RZ ;  /* 0x0000660000037a10 */ /* 0x040fe20007ffe0ff */
[----:B------:R-:W-:Y:S01]  /*52ca0*/  IMAD.WIDE R168, R0, 0x4, R4 ;  /* 0x0000000400a87825 */ /* 0x000fe200078e0204 */
[----:B------:R-:W-:-:S03]  /*52cb0*/  ISETP.LT.AND P4, PT, R138, c[0x0][0x178], !P2 ;  /* 0x00005e008a007a0c */ /* 0x000fc60005781270 */
[----:B------:R-:W-:-:S04]  /*52cc0*/  IMAD.WIDE R166, R3, 0x4, R162 ;  /* 0x0000000403a67825 */ /* 0x000fc800078e02a2 */
[----:B------:R1:W-:Y:S01]  /*52cd0*/  @P3 STG.E [R168.64], R173 ;  /* 0x000000ada8003986 */ /* 0x0003e2000c101904 */
[----:B------:R-:W-:Y:S01]  /*52ce0*/  ISETP.LT.AND P3, PT, R139, c[0x0][0x178], !P2 ;  /* 0x00005e008b007a0c */ /* 0x000fe20005761270 */
[----:B------:R-:W-:Y:S01]  /*52cf0*/  IMAD.WIDE R164, R3, 0x4, R160 ;  /* 0x0000000403a47825 */ /* 0x000fe200078e02a0 */
[----:B------:R-:W-:Y:S01]  /*52d00*/  ISETP.LT.AND P2, PT, R99, c[0x0][0x178], !P2 ;  /* 0x00005e0063007a0c */ /* 0x000fe20005741270 */
[----:B---3--:R3:W-:Y:S01]  /*52d10*/  @P6 STG.E [R166.64], R174 ;  /* 0x000000aea6006986 */ /* 0x0087e2000c101904 */
[----:B------:R-:W-:Y:S02]  /*52d20*/  ISETP.LT.AND P6, PT, R207, c[0x0][0x178], !P0 ;  /* 0x00005e00cf007a0c */ /* 0x000fe400047c1270 */
[----:B------:R-:W-:Y:S01]  /*52d30*/  ISETP.LT.AND P5, PT, R138, c[0x0][0x178], !P0 ;  /* 0x00005e008a007a0c */ /* 0x000fe200047a1270 */
[----:B------:R3:W-:Y:S01]  /*52d40*/  @P4 STG.E [R164.64], R212 ;  /* 0x000000d4a4004986 */ /* 0x0007e2000c101904 */
[----:B------:R-:W-:Y:S02]  /*52d50*/  IADD3 R170, R252, 0xc2, RZ ;  /* 0x000000c2fcaa7810 */ /* 0x000fe40007ffe0ff */
[----:B-1----:R-:W-:-:S02]  /*52d60*/  IADD3 R173, R3, c[0x0][0x198], RZ ;  /* 0x0000660003ad7a10 */ /* 0x002fc40007ffe0ff */
[----:B------:R-:W-:Y:S01]  /*52d70*/  ISETP.LT.AND P4, PT, R139, c[0x0][0x178], !P0 ;  /* 0x00005e008b007a0c */ /* 0x000fe20004781270 */
[----:B---3--:R-:W-:Y:S01]  /*52d80*/  IMAD.WIDE R166, R3, 0x4, R4 ;  /* 0x0000000403a67825 */ /* 0x008fe200078e0204 */
[----:B------:R-:W-:-:S03]  /*52d90*/  ISETP.GE.AND P1, PT, R170, c[0x0][0x17c], PT ;  /* 0x00005f00aa007a0c */ /* 0x000fc60003f26270 */
[----:B------:R-:W-:-:S04]  /*52da0*/  IMAD.WIDE R164, R3, 0x4, R6 ;  /* 0x0000000403a47825 */ /* 0x000fc800078e0206 */
[C---:B------:R-:W-:Y:S01]  /*52db0*/  IMAD.WIDE R168, R173.reuse, 0x4, R162 ;  /* 0x00000004ada87825 */ /* 0x040fe200078e02a2 */
[----:B------:R1:W-:Y:S03]  /*52dc0*/  @P3 STG.E [R164.64], R60 ;  /* 0x0000003ca4003986 */ /* 0x0003e6000c101904 */
[----:B------:R-:W-:Y:S01]  /*52dd0*/  IMAD.WIDE R170, R173, 0x4, R160 ;  /* 0x00000004adaa7825 */ /* 0x000fe200078e02a0 */
[----:B------:R3:W-:Y:S01]  /*52de0*/  @P2 STG.E [R166.64], R92 ;  /* 0x0000005ca6002986 */ /* 0x0007e2000c101904 */
[----:B------:R-:W-:Y:S02]  /*52df0*/  ISETP.LT.AND P0, PT, R99, c[0x0][0x178], !P0 ;  /* 0x00005e0063007a0c */ /* 0x000fe40004701270 */
[----:B------:R-:W-:Y:S02]  /*52e00*/  IADD3 R3, R173, c[0x0][0x198], RZ ;  /* 0x00006600ad037a10 */ /* 0x000fe40007ffe0ff */
[----:B------:R-:W-:-:S02]  /*52e10*/  ISETP.LT.AND P2, PT, R139, c[0x0][0x178], !P1 ;  /* 0x00005e008b007a0c */ /* 0x000fc40004f41270 */
[----:B------:R-:W-:Y:S01]  /*52e20*/  IADD3 R0, R252, 0xc3, RZ ;  /* 0x000000c3fc007810 */ /* 0x000fe20007ffe0ff */
[----:B-1----:R-:W-:-:S03]  /*52e30*/  IMAD.WIDE R164, R3, 0x4, R162 ;  /* 0x0000000403a47825 */ /* 0x002fc600078e02a2 */
[----:B------:R-:W-:Y:S01]  /*52e40*/  ISETP.GE.AND P3, PT, R0, c[0x0][0x17c], PT ;  /* 0x00005f0000007a0c */ /* 0x000fe20003f66270 */
[----:B---3--:R-:W-:Y:S01]  /*52e50*/  IMAD.WIDE R166, R3, 0x4, R160 ;  /* 0x0000000403a67825 */ /* 0x008fe200078e02a0 */
[----:B------:R-:W-:Y:S01]  /*52e60*/  IADD3 R0, R252, 0xc4, RZ ;  /* 0x000000c4fc007810 */ /* 0x000fe20007ffe0ff */
[----:B--2---:R1:W-:Y:S01]  /*52e70*/  @P6 STG.E [R168.64], R175 ;  /* 0x000000afa8006986 */ /* 0x0043e2000c101904 */
[----:B------:R-:W-:-:S03]  /*52e80*/  ISETP.LT.AND P6, PT, R207, c[0x0][0x178], !P1 ;  /* 0x00005e00cf007a0c */ /* 0x000fc60004fc1270 */
[----:B------:R2:W-:Y:S01]  /*52e90*/  @P5 STG.E [R170.64], R213 ;  /* 0x000000d5aa005986 */ /* 0x0005e2000c101904 */
[----:B------:R-:W-:Y:S01]  /*52ea0*/  ISETP.LT.AND P5, PT, R138, c[0x0][0x178], !P1 ;  /* 0x00005e008a007a0c */ /* 0x000fe20004fa1270 */
[----:B-1----:R-:W-:-:S05]  /*52eb0*/  IMAD.WIDE R174, R173, 0x4, R6 ;  /* 0x00000004adae7825 */ /* 0x002fca00078e0206 */
[----:B------:R1:W-:Y:S01]  /*52ec0*/  @P4 STG.E [R174.64], R61 ;  /* 0x0000003dae004986 */ /* 0x0003e2000c101904 */
[----:B------:R-:W-:Y:S01]  /*52ed0*/  ISETP.LT.AND P4, PT, R99, c[0x0][0x178], !P1 ;  /* 0x00005e0063007a0c */ /* 0x000fe20004f81270 */
[----:B------:R-:W-:Y:S01]  /*52ee0*/  IMAD.WIDE R168, R3, 0x4, R6 ;  /* 0x0000000403a87825 */ /* 0x000fe200078e0206 */
[----:B------:R-:W-:-:S03]  /*52ef0*/  ISETP.GE.AND P1, PT, R0, c[0x0][0x17c], PT ;  /* 0x00005f0000007a0c */ /* 0x000fc60003f26270 */
[----:B--2---:R-:W-:-:S04]  /*52f00*/  IMAD.WIDE R170, R3, 0x4, R4 ;  /* 0x0000000403aa7825 */ /* 0x004fc800078e0204 */
[----:B-1----:R-:W-:-:S05]  /*52f10*/  IMAD.WIDE R60, R173, 0x4, R4 ;  /* 0x00000004ad3c7825 */ /* 0x002fca00078e0204 */
[----:B------:R-:W-:Y:S01]  /*52f20*/  @P0 STG.E [R60.64], R93 ;  /* 0x0000005d3c000986 */ /* 0x000fe2000c101904 */
[----:B------:R-:W-:-:S03]  /*52f30*/  ISETP.LT.AND P0, PT, R138, c[0x0][0x178], !P3 ;  /* 0x00005e008a007a0c */ /* 0x000fc60005f01270 */
[----:B------:R-:W-:Y:S01]  /*52f40*/  @P6 STG.E [R164.64], R236 ;  /* 0x000000eca4006986 */ /* 0x000fe2000c101904 */
[----:B------:R-:W-:-:S03]  /*52f50*/  ISETP.LT.AND P6, PT, R139, c[0x0][0x178], !P3 ;  /* 0x00005e008b007a0c */ /* 0x000fc60005fc1270 */
[----:B------:R1:W-:Y:S01]  /*52f60*/  @P5 STG.E [R166.64], R28 ;  /* 0x0000001ca6005986 */ /* 0x0003e2000c101904 */
[----:B------:R-:W-:Y:S02]  /*52f70*/  ISETP.LT.AND P5, PT, R207, c[0x0][0x178], !P3 ;  /* 0x00005e00cf007a0c */ /* 0x000fe40005fa1270 */
[----:B------:R-:W-:Y:S01]  /*52f80*/  IADD3 R3, R3, c[0x0][0x198], RZ ;  /* 0x0000660003037a10 */ /* 0x000fe20007ffe0ff */
[----:B------:R2:W-:Y:S01]  /*52f90*/  @P2 STG.E [R168.64], R56 ;  /* 0x00000038a8002986 */ /* 0x0005e2000c101904 */
[----:B------:R-:W-:-:S03]  /*52fa0*/  ISETP.LT.AND P3, PT, R99, c[0x0][0x178], !P3 ;  /* 0x00005e0063007a0c */ /* 0x000fc60005f61270 */
[----:B------:R-:W-:Y:S01]  /*52fb0*/  @P4 STG.E [R170.64], R88 ;  /* 0x00000058aa004986 */ /* 0x000fe2000c101904 */
[----:B------:R-:W-:Y:S02]  /*52fc0*/  ISETP.LT.AND P4, PT, R207, c[0x0][0x178], !P1 ;  /* 0x00005e00cf007a0c */ /* 0x000fe40004f81270 */
[C---:B------:R-:W-:Y:S01]  /*52fd0*/  IADD3 R173, R3.reuse, c[0x0][0x198], RZ ;  /* 0x0000660003ad7a10 */ /* 0x040fe20007ffe0ff */
[----:B-1----:R-:W-:Y:S01]  /*52fe0*/  IMAD.WIDE R166, R3, 0x4, R162 ;  /* 0x0000000403a67825 */ /* 0x002fe200078e02a2 */
[----:B------:R-:W-:-:S03]  /*52ff0*/  IADD3 R0, R252, 0xc5, RZ ;  /* 0x000000c5fc007810 */ /* 0x000fc60007ffe0ff */
[C---:B------:R-:W-:Y:S01]  /*53000*/  IMAD.WIDE R164, R3.reuse, 0x4, R160 ;  /* 0x0000000403a47825 */ /* 0x040fe200078e02a0 */
[----:B------:R1:W-:Y:S03]  /*53010*/  @P5 STG.E [R166.64], R237 ;  /* 0x000000eda6005986 */ /* 0x0003e6000c101904 */
[C---:B------:R-:W-:Y:S01]  /*53020*/  IMAD.WIDE R92, R3.reuse, 0x4, R6 ;  /* 0x00000004035c7825 */ /* 0x040fe200078e0206 */
[----:B------:R3:W-:Y:S03]  /*53030*/  @P0 STG.E [R164.64], R29 ;  /* 0x0000001da4000986 */ /* 0x0007e6000c101904 */
[----:B------:R-:W-:Y:S01]  /*53040*/  IMAD.WIDE R60, R3, 0x4, R4 ;  /* 0x00000004033c7825 */ /* 0x000fe200078e0204 */
[----:B------:R1:W-:Y:S03]  /*53050*/  @P6 STG.E [R92.64], R57 ;  /* 0x000000395c006986 */ /* 0x0003e6000c101904 */
[----:B--2---:R-:W-:Y:S01]  /*53060*/  IMAD.WIDE R168, R173, 0x4, R162 ;  /* 0x00000004ada87825 */ /* 0x004fe200078e02a2 */
[----:B------:R-:W-:Y:S01]  /*53070*/  ISETP.GE.AND P2, PT, R0, c[0x0][0x17c], PT ;  /* 0x00005f0000007a0c */ /* 0x000fe20003f46270 */
[----:B------:R2:W-:Y:S01]  /*53080*/  @P3 STG.E [R60.64], R89 ;  /* 0x000000593c003986 */ /* 0x0005e2000c101904 */
[----:B------:R-:W-:-:S03]  /*53090*/  ISETP.LT.AND P3, PT, R138, c[0x0][0x178], !P1 ;  /* 0x00005e008a007a0c */ /* 0x000fc60004f61270 */
[----:B------:R-:W-:Y:S01]  /*530a0*/  @P4 STG.E [R168.64], R228 ;  /* 0x000000e4a8004986 */ /* 0x000fe2000c101904 */
[----:B------:R-:W-:Y:S02]  /*530b0*/  ISETP.LT.AND P4, PT, R139, c[0x0][0x178], !P1 ;  /* 0x00005e008b007a0c */ /* 0x000fe40004f81270 */
[----:B------:R-:W-:Y:S02]  /*530c0*/  ISETP.LT.AND P0, PT, R99, c[0x0][0x178], !P1 ;  /* 0x00005e0063007a0c */ /* 0x000fe40004f01270 */
[----:B------:R-:W-:Y:S02]  /*530d0*/  ISETP.LT.AND P6, PT, R207, c[0x0][0x178], !P2 ;  /* 0x00005e00cf007a0c */ /* 0x000fe400057c1270 */
[----:B------:R-:W-:Y:S02]  /*530e0*/  ISETP.LT.AND P5, PT, R138, c[0x0][0x178], !P2 ;  /* 0x00005e008a007a0c */ /* 0x000fe400057a1270 */
[C---:B-1----:R-:W-:Y:S01]  /*530f0*/  IADD3 R167, R173.reuse, c[0x0][0x198], RZ ;  /* 0x00006600ada77a10 */ /* 0x042fe20007ffe0ff */
[----:B---3--:R-:W-:Y:S01]  /*53100*/  IMAD.WIDE R28, R173, 0x4, R160 ;  /* 0x00000004ad1c7825 */ /* 0x008fe200078e02a0 */
[----:B------:R-:W-:-:S03]  /*53110*/  IADD3 R0, R252, 0xc6, RZ ;  /* 0x000000c6fc007810 */ /* 0x000fc60007ffe0ff */
[C---:B------:R-:W-:Y:S01]  /*53120*/  IMAD.WIDE R56, R173.reuse, 0x4, R6 ;  /* 0x00000004ad387825 */ /* 0x040fe200078e0206 */
[----:B------:R1:W-:Y:S03]  /*53130*/  @P3 STG.E [R28.64], R24 ;  /* 0x000000181c003986 */ /* 0x0003e6000c101904 */
[----:B--2---:R-:W-:Y:S01]  /*53140*/  IMAD.WIDE R60, R173, 0x4, R4 ;  /* 0x00000004ad3c7825 */ /* 0x004fe200078e0204 */
[----:B------:R-:W-:-:S03]  /*53150*/  ISETP.GE.AND P1, PT, R0, c[0x0][0x17c], PT ;  /* 0x00005f0000007a0c */ /* 0x000fc60003f26270 */
[C---:B------:R-:W-:Y:S01]  /*53160*/  IMAD.WIDE R88, R167.reuse, 0x4, R162 ;  /* 0x00000004a7587825 */ /* 0x040fe200078e02a2 */
[----:B------:R2:W-:Y:S03]  /*53170*/  @P4 STG.E [R56.64], R52 ;  /* 0x0000003438004986 */ /* 0x0005e6000c101904 */
[----:B------:R-:W-:Y:S01]  /*53180*/  IMAD.WIDE R92, R167, 0x4, R160 ;  /* 0x00000004a75c7825 */ /* 0x000fe200078e02a0 */
[----:B------:R3:W-:Y:S01]  /*53190*/  @P0 STG.E [R60.64], R84 ;  /* 0x000000543c000986 */ /* 0x0007e2000c101904 */
[----:B------:R-:W-:Y:S02]  /*531a0*/  ISETP.LT.AND P3, PT, R139, c[0x0][0x178], !P2 ;  /* 0x00005e008b007a0c */ /* 0x000fe40005761270 */
[----:B------:R-:W-:Y:S01]  /*531b0*/  ISETP.LT.AND P2, PT, R99, c[0x0][0x178], !P2 ;  /* 0x00005e0063007a0c */ /* 0x000fe20005741270 */
[----:B------:R-:W-:Y:S04]  /*531c0*/  @P6 STG.E [R88.64], R229 ;  /* 0x000000e558006986 */ /* 0x000fe8000c101904 */
[----:B------:R3:W-:Y:S01]  /*531d0*/  @P5 STG.E [R92.64], R25 ;  /* 0x000000195c005986 */ /* 0x0007e2000c101904 */
[----:B------:R-:W-:-:S02]  /*531e0*/  ISETP.LT.AND P5, PT, R207, c[0x0][0x178], !P1 ;  /* 0x00005e00cf007a0c */ /* 0x000fc40004fa1270 */
[C---:B------:R-:W-:Y:S01]  /*531f0*/  IADD3 R165, R167.reuse, c[0x0][0x198], RZ ;  /* 0x00006600a7a57a10 */ /* 0x040fe20007ffe0ff */
[----:B-1----:R-:W-:Y:S01]  /*53200*/  IMAD.WIDE R28, R167, 0x4, R6 ;  /* 0x00000004a71c7825 */ /* 0x002fe200078e0206 */
[----:B------:R-:W-:-:S03]  /*53210*/  IADD3 R3, R252, 0xc7, RZ ;  /* 0x000000c7fc037810 */ /* 0x000fc60007ffe0ff */
[----:B--2---:R-:W-:Y:S01]  /*53220*/  IMAD.WIDE R56, R167, 0x4, R4 ;  /* 0x00000004a7387825 */ /* 0x004fe200078e0204 */
[----:B------:R-:W-:Y:S02]  /*53230*/  ISETP.LT.AND P0, PT, R138, c[0x0][0x178], !P1 ;  /* 0x00005e008a007a0c */ /* 0x000fe40004f01270 */
[----:B------:R-:W-:Y:S01]  /*53240*/  ISETP.GE.AND P6, PT, R3, c[0x0][0x17c], PT ;  /* 0x00005f0003007a0c */ /* 0x000fe20003fc6270 */
[----:B---3--:R-:W-:Y:S01]  /*53250*/  IMAD.WIDE R60, R165, 0x4, R162 ;  /* 0x00000004a53c7825 */ /* 0x008fe200078e02a2 */
[----:B------:R-:W-:Y:S01]  /*53260*/  ISETP.LT.AND P4, PT, R139, c[0x0][0x178], !P1 ;  /* 0x00005e008b007a0c */ /* 0x000fe20004f81270 */
[----:B------:R1:W-:Y:S01]  /*53270*/  @P3 STG.E [R28.64], R53 ;  /* 0x000000351c003986 */ /* 0x0003e2000c101904 */
[----:B------:R-:W-:-:S03]  /*53280*/  ISETP.LT.AND P1, PT, R99, c[0x0][0x178], !P1 ;  /* 0x00005e0063007a0c */ /* 0x000fc60004f21270 */
[----:B------:R2:W-:Y:S01]  /*53290*/  @P2 STG.E [R56.64], R85 ;  /* 0x0000005538002986 */ /* 0x0005e2000c101904 */
[----:B------:R-:W-:-:S03]  /*532a0*/  ISETP.LT.AND P2, PT, R207, c[0x0][0x178], !P6 ;  /* 0x00005e00cf007a0c */ /* 0x000fc60007741270 */
[----:B------:R-:W-:Y:S01]  /*532b0*/  @P5 STG.E [R60.64], R220 ;  /* 0x000000dc3c005986 */ /* 0x000fe2000c101904 */
[----:B------:R-:W-:Y:S01]  /*532c0*/  ISETP.LT.AND P5, PT, R138, c[0x0][0x178], !P6 ;  /* 0x00005e008a007a0c */ /* 0x000fe200077a1270 */
[C---:B------:R-:W-:Y:S01]  /*532d0*/  IMAD.WIDE R24, R165.reuse, 0x4, R160 ;  /* 0x00000004a5187825 */ /* 0x040fe200078e02a0 */
[----:B------:R-:W-:-:S03]  /*532e0*/  IADD3 R3, R165, c[0x0][0x198], RZ ;  /* 0x00006600a5037a10 */ /* 0x000fc60007ffe0ff */
[C---:B------:R-:W-:Y:S01]  /*532f0*/  IMAD.WIDE R88, R165.reuse, 0x4, R6 ;  /* 0x00000004a5587825 */ /* 0x040fe200078e0206 */
[----:B------:R-:W-:Y:S01]  /*53300*/  IADD3 R0, R252, 0xc8, RZ ;  /* 0x000000c8fc007810 */ /* 0x000fe20007ffe0ff */
[----:B------:R3:W-:Y:S02]  /*53310*/  @P0 STG.E [R24.64], R20 ;  /* 0x0000001418000986 */ /* 0x0007e4000c101904 */
[----:B-1----:R-:W-:Y:S01]  /*53320*/  IMAD.WIDE R28, R165, 0x4, R4 ;  /* 0x00000004a51c7825 */ /* 0x002fe200078e0204 */
[----:B------:R-:W-:Y:S01]  /*53330*/  ISETP.GE.AND P3, PT, R0, c[0x0][0x17c], PT ;  /* 0x00005f0000007a0c */ /* 0x000fe20003f66270 */
[----:B------:R-:W-:Y:S02]  /*53340*/  @P4 STG.E [R88.64], R48 ;  /* 0x0000003058004986 */ /* 0x000fe4000c101904 */
[----:B------:R-:W-:Y:S01]  /*53350*/  IMAD.WIDE R52, R3, 0x4, R162 ;  /* 0x0000000403347825 */ /* 0x000fe200078e02a2 */
[----:B------:R-:W-:-:S03]  /*53360*/  ISETP.LT.AND P4, PT, R139, c[0x0][0x178], !P6 ;  /* 0x00005e008b007a0c */ /* 0x000fc60007781270 */
[----:B--2---:R-:W-:Y:S01]  /*53370*/  IMAD.WIDE R56, R3, 0x4, R160 ;  /* 0x0000000403387825 */ /* 0x004fe200078e02a0 */
[----:B------:R-:W-:Y:S01]  /*53380*/  ISETP.LT.AND P6, PT, R99, c[0x0][0x178], !P6 ;  /* 0x00005e0063007a0c */ /* 0x000fe200077c1270 */
[----:B------:R-:W-:Y:S04]  /*53390*/  @P1 STG.E [R28.64], R80 ;  /* 0x000000501c001986 */ /* 0x000fe8000c101904 */
[----:B------:R-:W-:Y:S01]  /*533a0*/  @P2 STG.E [R52.64], R221 ;  /* 0x000000dd34002986 */ /* 0x000fe2000c101904 */
[----:B---3--:R-:W-:-:S03]  /*533b0*/  IMAD.WIDE R24, R3, 0x4, R6 ;  /* 0x0000000403187825 */ /* 0x008fc600078e0206 */
[----:B------:R1:W-:Y:S01]  /*533c0*/  @P5 STG.E [R56.64], R21 ;  /* 0x0000001538005986 */ /* 0x0003e2000c101904 */
[----:B------:R-:W-:Y:S01]  /*533d0*/  ISETP.LT.AND P5, PT, R207, c[0x0][0x178], !P3 ;  /* 0x00005e00cf007a0c */ /* 0x000fe20005fa1270 */
[C---:B------:R-:W-:Y:S01]  /*533e0*/  IMAD.WIDE R60, R3.reuse, 0x4, R4 ;  /* 0x00000004033c7825 */ /* 0x040fe200078e0204 */
[----:B------:R-:W-:Y:S02]  /*533f0*/  IADD3 R0, R252, 0xc9, RZ ;  /* 0x000000c9fc007810 */ /* 0x000fe40007ffe0ff */
[----:B------:R-:W-:Y:S02]  /*53400*/  IADD3 R3, R3, c[0x0][0x198], RZ ;  /* 0x0000660003037a10 */ /* 0x000fe40007ffe0ff */
[----:B------:R-:W-:Y:S01]  /*53410*/  ISETP.GE.AND P0, PT, R0, c[0x0][0x17c], PT ;  /* 0x00005f0000007a0c */ /* 0x000fe20003f06270 */
[----:B------:R2:W-:Y:S01]  /*53420*/  @P4 STG.E [R24.64], R49 ;  /* 0x0000003118004986 */ /* 0x0005e2000c101904 */
[----:B------:R-:W-:Y:S02]  /*53430*/  ISETP.LT.AND P1, PT, R138, c[0x0][0x178], !P3 ;  /* 0x00005e008a007a0c */ /* 0x000fe40005f21270 */
[----:B------:R-:W-:Y:S01]  /*53440*/  ISETP.LT.AND P2, PT, R139, c[0x0][0x178], !P3 ;  /* 0x00005e008b007a0c */ /* 0x000fe20005f41270 */
[----:B-1----:R-:W-:Y:S01]  /*53450*/  IMAD.WIDE R20, R3, 0x4, R162 ;  /* 0x0000000403147825 */ /* 0x002fe200078e02a2 */
[----:B------:R-:W-:Y:S01]  /*53460*/  @P6 STG.E [R60.64], R81 ;  /* 0x000000513c006986 */ /* 0x000fe2000c101904 */
[----:B------:R-:W-:-:S02]  /*53470*/  ISETP.LT.AND P3, PT, R99, c[0x0][0x178], !P3 ;  /* 0x00005e0063007a0c */ /* 0x000fc40005f61270 */
[----:B------:R-:W-:Y:S01]  /*53480*/  ISETP.LT.AND P6, PT, R207, c[0x0][0x178], !P0 ;  /* 0x00005e00cf007a0c */ /* 0x000fe200047c1270 */
[----:B------:R1:W-:Y:S01]  /*53490*/  @P5 STG.E [R20.64], R240 ;  /* 0x000000f014005986 */ /* 0x0003e2000c101904 */
[----:B------:R-:W-:Y:S02]  /*534a0*/  ISETP.LT.AND P5, PT, R138, c[0x0][0x178], !P0 ;  /* 0x00005e008a007a0c */ /* 0x000fe400047a1270 */
[C---:B------:R-:W-:Y:S01]  /*534b0*/  IADD3 R85, R3.reuse, c[0x0][0x198], RZ ;  /* 0x0000660003557a10 */ /* 0x040fe20007ffe0ff */
[----:B------:R-:W-:Y:S01]  /*534c0*/  IMAD.WIDE R28, R3, 0x4, R160 ;  /* 0x00000004031c7825 */ /* 0x000fe200078e02a0 */
[----:B------:R-:W-:-:S03]  /*534d0*/  IADD3 R0, R252, 0xca, RZ ;  /* 0x000000cafc007810 */ /* 0x000fc60007ffe0ff */
[----:B------:R-:W-:Y:S01]  /*534e0*/  IMAD.WIDE R52, R3, 0x4, R6 ;  /* 0x0000000403347825 */ /* 0x000fe200078e0206 */
[----:B------:R-:W-:-:S03]  /*534f0*/  ISETP.GE.AND P4, PT, R0, c[0x0][0x17c], PT ;  /* 0x00005f0000007a0c */ /* 0x000fc60003f86270 */
[----:B--2---:R-:W-:Y:S01]  /*53500*/  IMAD.WIDE R24, R3, 0x4, R4 ;  /* 0x0000000403187825 */ /* 0x004fe200078e0204 */
[----:B------:R2:W-:Y:S03]  /*53510*/  @P1 STG.E [R28.64], R208 ;  /* 0x000000d01c001986 */ /* 0x0005e6000c101904 */
[----:B------:R-:W-:Y:S01]  /*53520*/  IMAD.WIDE R48, R85, 0x4, R162 ;  /* 0x0000000455307825 */ /* 0x000fe200078e02a2 */
[----:B------:R-:W-:Y:S01]  /*53530*/  @P2 STG.E [R52.64], R44 ;  /* 0x0000002c34002986 */ /* 0x000fe2000c101904 */
[----:B------:R-:W-:Y:S02]  /*53540*/  ISETP.LT.AND P2, PT, R139, c[0x0][0x178], !P0 ;  /* 0x00005e008b007a0c */ /* 0x000fe40004741270 */
[----:B------:R-:W-:Y:S01]  /*53550*/  IMAD.WIDE R56, R85, 0x4, R160 ;  /* 0x0000000455387825 */ /* 0x000fe200078e02a0 */
[----:B------:R3:W-:Y:S01]  /*53560*/  @P3 STG.E [R24.64], R76 ;  /* 0x0000004c18003986 */ /* 0x0007e2000c101904 */
[----:B------:R-:W-:-:S03]  /*53570*/  ISETP.LT.AND P0, PT, R99, c[0x0][0x178], !P0 ;  /* 0x00005e0063007a0c */ /* 0x000fc60004701270 */
[----:B------:R2:W-:Y:S01]  /*53580*/  @P6 STG.E [R48.64], R241 ;  /* 0x000000f130006986 */ /* 0x0005e2000c101904 */
[----:B------:R-:W-:Y:S02]  /*53590*/  ISETP.LT.AND P6, PT, R207, c[0x0][0x178], !P4 ;  /* 0x00005e00cf007a0c */ /* 0x000fe400067c1270 */
[----:B------:R-:W-:Y:S01]  /*535a0*/  ISETP.LT.AND P3, PT, R138, c[0x0][0x178], !P4 ;  /* 0x00005e008a007a0c */ /* 0x000fe20006761270 */
[----:B------:R3:W-:Y:S01]  /*535b0*/  @P5 STG.E [R56.64], R209 ;  /* 0x000000d138005986 */ /* 0x0007e2000c101904 */
[----:B------:R-:W-:Y:S02]  /*535c0*/  IADD3 R3, R85, c[0x0][0x198], RZ ;  /* 0x0000660055037a10 */ /* 0x000fe40007ffe0ff */
[----:B------:R-:W-:Y:S02]  /*535d0*/  ISETP.LT.AND P5, PT, R139, c[0x0][0x178], !P4 ;  /* 0x00005e008b007a0c */ /* 0x000fe400067a1270 */
[----:B------:R-:W-:Y:S01]  /*535e0*/  ISETP.LT.AND P4, PT, R99, c[0x0][0x178], !P4 ;  /* 0x00005e0063007a0c */ /* 0x000fe20006781270 */
[----:B-1----:R-:W-:Y:S01]  /*535f0*/  IMAD.WIDE R20, R85, 0x4, R6 ;  /* 0x0000000455147825 */ /* 0x002fe200078e0206 */
[----:B------:R-:W-:-:S03]  /*53600*/  IADD3 R0, R252, 0xcb, RZ ;  /* 0x000000cbfc007810 */ /* 0x000fc60007ffe0ff */
[----:B--2---:R-:W-:Y:S01]  /*53610*/  IMAD.WIDE R28, R85, 0x4, R4 ;  /* 0x00000004551c7825 */ /* 0x004fe200078e0204 */
[----:B------:R-:W-:-:S03]  /*53620*/  ISETP.GE.AND P1, PT, R0, c[0x0][0x17c], PT ;  /* 0x00005f0000007a0c */ /* 0x000fc60003f26270 */
[C---:B---3--:R-:W-:Y:S01]  /*53630*/  IMAD.WIDE R24, R3.reuse, 0x4, R162 ;  /* 0x0000000403187825 */ /* 0x048fe200078e02a2 */
[----:B------:R-:W-:Y:S01]  /*53640*/  IADD3 R0, R252, 0xcc, RZ ;  /* 0x000000ccfc007810 */ /* 0x000fe20007ffe0ff */
[----:B------:R1:W-:Y:S02]  /*53650*/  @P2 STG.E [R20.64], R45 ;  /* 0x0000002d14002986 */ /* 0x0003e4000c101904 */
[C---:B------:R-:W-:Y:S02]  /*53660*/  IMAD.WIDE R48, R3.reuse, 0x4, R160 ;  /* 0x0000000403307825 */ /* 0x040fe400078e02a0 */
[----:B------:R-:W-:Y:S02]  /*53670*/  @P0 STG.E [R28.64], R77 ;  /* 0x0000004d1c000986 */ /* 0x000fe4000c101904 */
[----:B------:R-:W-:Y:S01]  /*53680*/  IMAD.WIDE R52, R3, 0x4, R6 ;  /* 0x0000000403347825 */ /* 0x000fe200078e0206 */
[----:B------:R-:W-:Y:S01]  /*53690*/  ISETP.LT.AND P0, PT, R207, c[0x0][0x178], !P1 ;  /* 0x00005e00cf007a0c */ /* 0x000fe20004f01270 */
[----:B------:R2:W-:Y:S02]  /*536a0*/  @P6 STG.E [R24.64], R232 ;  /* 0x000000e818006986 */ /* 0x0005e4000c101904 */
[----:B------:R-:W-:Y:S01]  /*536b0*/  IMAD.WIDE R56, R3, 0x4, R4 ;  /* 0x0000000403387825 */ /* 0x000fe200078e0204 */
[----:B------:R-:W-:Y:S01]  /*536c0*/  ISETP.GE.AND P2, PT, R0, c[0x0][0x17c], PT ;  /* 0x00005f0000007a0c */ /* 0x000fe20003f46270 */
[----:B------:R3:W-:Y:S01]  /*536d0*/  @P3 STG.E [R48.64], R16 ;  /* 0x0000001030003986 */ /* 0x0007e2000c101904 */
[----:B------:R-:W-:-:S02]  /*536e0*/  ISETP.LT.AND P3, PT, R138, c[0x0][0x178], !P1 ;  /* 0x00005e008a007a0c */ /* 0x000fc40004f61270 */
[----:B------:R-:W-:Y:S01]  /*536f0*/  IADD3 R3, R3, c[0x0][0x198], RZ ;  /* 0x0000660003037a10 */ /* 0x000fe20007ffe0ff */
[----:B------:R2:W-:Y:S01]  /*53700*/  @P5 STG.E [R52.64], R40 ;  /* 0x0000002834005986 */ /* 0x0005e2000c101904 */
[----:B------:R-:W-:Y:S02]  /*53710*/  ISETP.LT.AND P6, PT, R139, c[0x0][0x178], !P1 ;  /* 0x00005e008b007a0c */ /* 0x000fe40004fc1270 */
[----:B------:R-:W-:Y:S01]  /*53720*/  ISETP.LT.AND P1, PT, R99, c[0x0][0x178], !P1 ;  /* 0x00005e0063007a0c */ /* 0x000fe20004f21270 */
[----:B------:R-:W-:Y:S01]  /*53730*/  @P4 STG.E [R56.64], R72 ;  /* 0x0000004838004986 */ /* 0x000fe2000c101904 */
[----:B------:R-:W-:Y:S02]  /*53740*/  ISETP.LT.AND P4, PT, R207, c[0x0][0x178], !P2 ;  /* 0x00005e00cf007a0c */ /* 0x000fe40005781270 */
[----:B------:R-:W-:Y:S01]  /*53750*/  ISETP.LT.AND P5, PT, R138, c[0x0][0x178], !P2 ;  /* 0x00005e008a007a0c */ /* 0x000fe200057a1270 */
[C---:B-1----:R-:W-:Y:S01]  /*53760*/  IMAD.WIDE R20, R3.reuse, 0x4, R162 ;  /* 0x0000000403147825 */ /* 0x042fe200078e02a2 */
[----:B------:R-:W-:-:S02]  /*53770*/  IADD3 R61, R3, c[0x0][0x198], RZ ;  /* 0x00006600033d7a10 */ /* 0x000fc40007ffe0ff */
[----:B------:R-:W-:Y:S01]  /*53780*/  IADD3 R0, R252, 0xcd, RZ ;  /* 0x000000cdfc007810 */ /* 0x000fe20007ffe0ff */
[C---:B--2---:R-:W-:Y:S01]  /*53790*/  IMAD.WIDE R24, R3.reuse, 0x4, R160 ;  /* 0x0000000403187825 */ /* 0x044fe200078e02a0 */
[----:B------:R-:W-:Y:S03]  /*537a0*/  @P0 STG.E [R20.64], R233 ;  /* 0x000000e914000986 */ /* 0x000fe6000c101904 */
[----:B------:R-:W-:Y:S01]  /*537b0*/  IMAD.WIDE R28, R3, 0x4, R6 ;  /* 0x00000004031c7825 */ /* 0x000fe200078e0206 */
[----:B------:R-:W-:-:S03]  /*537c0*/  ISETP.GE.AND P0, PT, R0, c[0x0][0x17c], PT ;  /* 0x00005f0000007a0c */ /* 0x000fc60003f06270 */
[----:B------:R-:W-:Y:S01]  /*537d0*/  IMAD.WIDE R44, R3, 0x4, R4 ;  /* 0x00000004032c7825 */ /* 0x000fe200078e0204 */
[----:B------:R1:W-:Y:S03]  /*537e0*/  @P3 STG.E [R24.64], R17 ;  /* 0x0000001118003986 */ /* 0x0003e6000c101904 */
[----:B---3--:R-:W-:Y:S01]  /*537f0*/  IMAD.WIDE R48, R61, 0x4, R162 ;  /* 0x000000043d307825 */ /* 0x008fe200078e02a2 */
[----:B------:R2:W-:Y:S01]  /*53800*/  @P6 STG.E [R28.64], R41 ;  /* 0x000000291c006986 */ /* 0x0005e2000c101904 */
[----:B------:R-:W-:Y:S02]  /*53810*/  ISETP.LT.AND P3, PT, R139, c[0x0][0x178], !P2 ;  /* 0x00005e008b007a0c */ /* 0x000fe40005761270 */
[----:B------:R-:W-:Y:S01]  /*53820*/  IMAD.WIDE R52, R61, 0x4, R160 ;  /* 0x000000043d347825 */ /* 0x000fe200078e02a0 */
[----:B------:R3:W-:Y:S01]  /*53830*/  @P1 STG.E [R44.64], R73 ;  /* 0x000000492c001986 */ /* 0x0007e2000c101904 */
[----:B------:R-:W-:-:S02]  /*53840*/  ISETP.LT.AND P2, PT, R99, c[0x0][0x178], !P2 ;  /* 0x00005e0063007a0c */ /* 0x000fc40005741270 */
[----:B------:R-:W-:Y:S01]  /*53850*/  ISETP.LT.AND P6, PT, R207, c[0x0][0x178], !P0 ;  /* 0x00005e00cf007a0c */ /* 0x000fe200047c1270 */
[----:B------:R-:W-:Y:S01]  /*53860*/  @P4 STG.E [R48.64], R224 ;  /* 0x000000e030004986 */ /* 0x000fe2000c101904 */
[----:B------:R-:W-:-:S03]  /*53870*/  ISETP.LT.AND P4, PT, R138, c[0x0][0x178], !P0 ;  /* 0x00005e008a007a0c */ /* 0x000fc60004781270 */
[----:B------:R-:W-:Y:S01]  /*53880*/  @P5 STG.E [R52.64], R12 ;  /* 0x0000000c34005986 */ /* 0x000fe2000c101904 */
[----:B------:R-:W-:Y:S02]  /*53890*/  ISETP.LT.AND P5, PT, R139, c[0x0][0x178], !P0 ;  /* 0x00005e008b007a0c */ /* 0x000fe400047a1270 */
[C---:B------:R-:W-:Y:S01]  /*538a0*/  IADD3 R3, R61.reuse, c[0x0][0x198], RZ ;  /* 0x000066003d037a10 */ /* 0x040fe20007ffe0ff */
[----:B-1----:R-:W-:Y:S01]  /*538b0*/  IMAD.WIDE R16, R61, 0x4, R6 ;  /* 0x000000043d107825 */ /* 0x002fe200078e0206 */
[----:B------:R-:W-:-:S03]  /*538c0*/  IADD3 R0, R252, 0xce, RZ ;  /* 0x000000cefc007810 */ /* 0x000fc60007ffe0ff */
[----:B------:R-:W-:Y:S01]  /*538d0*/  IMAD.WIDE R20, R61, 0x4, R4 ;  /* 0x000000043d147825 */ /* 0x000fe200078e0204 */
[----:B------:R-:W-:-:S03]  /*538e0*/  ISETP.GE.AND P1, PT, R0, c[0x0][0x17c], PT ;  /* 0x00005f0000007a0c */ /* 0x000fc60003f26270 */
[C---:B------:R-:W-:Y:S01]  /*538f0*/  IMAD.WIDE R24, R3.reuse, 0x4, R162 ;  /* 0x0000000403187825 */ /* 0x040fe200078e02a2 */
[----:B------:R-:W-:Y:S01]  /*53900*/  IADD3 R0, R252, 0xcf, RZ ;  /* 0x000000cffc007810 */ /* 0x000fe20007ffe0ff */
[----:B------:R1:W-:Y:S02]  /*53910*/  @P3 STG.E [R16.64], R36 ;  /* 0x0000002410003986 */ /* 0x0003e4000c101904 */
[C---:B--2---:R-:W-:Y:S02]  /*53920*/  IMAD.WIDE R28, R3.reuse, 0x4, R160 ;  /* 0x00000004031c7825 */ /* 0x044fe400078e02a0 */
[----:B------:R2:W-:Y:S02]  /*53930*/  @P2 STG.E [R20.64], R68 ;  /* 0x0000004414002986 */ /* 0x0005e4000c101904 */
[----:B------:R-:W-:Y:S01]  /*53940*/  IMAD.WIDE R40, R3, 0x4, R6 ;  /* 0x0000000403287825 */ /* 0x000fe200078e0206 */
[----:B------:R-:W-:Y:S01]  /*53950*/  ISETP.LT.AND P0, PT, R99, c[0x0][0x178], !P0 ;  /* 0x00005e0063007a0c */ /* 0x000fe20004701270 */
[----:B------:R-:W-:Y:S01]  /*53960*/  @P6 STG.E [R24.64], R225 ;  /* 0x000000e118006986 */ /* 0x000fe2000c101904 */
[----:B------:R-:W-:-:S03]  /*53970*/  ISETP.GE.AND P3, PT, R0, c[0x0][0x17c], PT ;  /* 0x00005f0000007a0c */ /* 0x000fc60003f66270 */
[----:B------:R1:W-:Y:S01]  /*53980*/  @P4 STG.E [R28.64], R13 ;  /* 0x0000000d1c004986 */ /* 0x0003e2000c101904 */
[----:B------:R-:W-:-:S03]  /*53990*/  ISETP.LT.AND P4, PT, R207, c[0x0][0x178], !P1 ;  /* 0x00005e00cf007a0c */ /* 0x000fc60004f81270 */
[----:B------:R2:W-:Y:S01]  /*539a0*/  @P5 STG.E [R40.64], R37 ;  /* 0x0000002528005986 */ /* 0x0005e2000c101904 */
[----:B------:R-:W-:Y:S02]  /*539b0*/  ISETP.LT.AND P5, PT, R138, c[0x0][0x178], !P1 ;  /* 0x00005e008a007a0c */ /* 0x000fe40004fa1270 */
[----:B------:R-:W-:Y:S02]  /*539c0*/  ISETP.LT.AND P2, PT, R139, c[0x0][0x178], !P1 ;  /* 0x00005e008b007a0c */ /* 0x000fe40004f41270 */
[----:B---3--:R-:W-:Y:S02]  /*539d0*/  IADD3 R45, R3, c[0x0][0x198], RZ ;  /* 0x00006600032d7a10 */ /* 0x008fe40007ffe0ff */
[----:B------:R-:W-:Y:S02]  /*539e0*/  ISETP.LT.AND P1, PT, R99, c[0x0][0x178], !P1 ;  /* 0x00005e0063007a0c */ /* 0x000fe40004f21270 */
[----:B------:R-:W-:Y:S01]  /*539f0*/  ISETP.LT.AND P6, PT, R207, c[0x0][0x178], !P3 ;  /* 0x00005e00cf007a0c */ /* 0x000fe20005fc1270 */
[----:B-1----:R-:W-:Y:S01]  /*53a00*/  IMAD.WIDE R16, R3, 0x4, R4 ;  /* 0x0000000403107825 */ /* 0x002fe200078e0204 */
[----:B------:R-:W-:-:S03]  /*53a10*/  IADD3 R3, R45, c[0x0][0x198], RZ ;  /* 0x000066002d037a10 */ /* 0x000fc60007ffe0ff */
[----:B--2---:R-:W-:Y:S01]  /*53a20*/  IMAD.WIDE R20, R45, 0x4, R162 ;  /* 0x000000042d147825 */ /* 0x004fe200078e02a2 */
[----:B------:R-:W-:-:S03]  /*53a30*/  IADD3 R0, R252, 0xd0, RZ ;  /* 0x000000d0fc007810 */ /* 0x000fc60007ffe0ff */
[C---:B------:R-:W-:Y:S01]  /*53a40*/  IMAD.WIDE R12, R45.reuse, 0x4, R160 ;  /* 0x000000042d0c7825 */ /* 0x040fe200078e02a0 */
[----:B------:R-:W-:Y:S03]  /*53a50*/  @P0 STG.E [R16.64], R69 ;  /* 0x0000004510000986 */ /* 0x000fe6000c101904 */
[C---:B------:R-:W-:Y:S01]  /*53a60*/  IMAD.WIDE R24, R45.reuse, 0x4, R6 ;  /* 0x000000042d187825 */ /* 0x040fe200078e0206 */
[----:B------:R-:W-:Y:S03]  /*53a70*/  @P4 STG.E [R20.64], R216 ;  /* 0x000000d814004986 */ /* 0x000fe6000c101904 */
[----:B------:R-:W-:Y:S01]  /*53a80*/  IMAD.WIDE R28, R45, 0x4, R4 ;  /* 0x000000042d1c7825 */ /* 0x000fe200078e0204 */
[----:B------:R-:W-:Y:S01]  /*53a90*/  ISETP.GE.AND P0, PT, R0, c[0x0][0x17c], PT ;  /* 0x00005f0000007a0c */ /* 0x000fe20003f06270 */
[----:B------:R1:W-:Y:S02]  /*53aa0*/  @P5 STG.E [R12.64], R8 ;  /* 0x000000080c005986 */ /* 0x0003e4000c101904 */
[----:B------:R-:W-:Y:S01]  /*53ab0*/  IMAD.WIDE R36, R3, 0x4, R162 ;  /* 0x0000000403247825 */ /* 0x000fe200078e02a2 */
[----:B------:R-:W-:Y:S01]  /*53ac0*/  ISETP.LT.AND P5, PT, R138, c[0x0][0x178], !P3 ;  /* 0x00005e008a007a0c */ /* 0x000fe20005fa1270 */
[----:B------:R2:W-:Y:S01]  /*53ad0*/  @P2 STG.E [R24.64], R32 ;  /* 0x0000002018002986 */ /* 0x0005e2000c101904 */
[----:B------:R-:W-:-:S02]  /*53ae0*/  ISETP.LT.AND P4, PT, R139, c[0x0][0x178], !P3 ;  /* 0x00005e008b007a0c */ /* 0x000fc40005f81270 */
[----:B------:R-:W-:Y:S01]  /*53af0*/  ISETP.LT.AND P3, PT, R99, c[0x0][0x178], !P3 ;  /* 0x00005e0063007a0c */ /* 0x000fe20005f61270 */
[----:B------:R3:W-:Y:S01]  /*53b00*/  @P1 STG.E [R28.64], R64 ;  /* 0x000000401c001986 */ /* 0x0007e2000c101904 */
        /* <DEDUP_REMOVED lines=8> */
[----:B------:R-:W-:Y:S01]  /*53b90*/  IMAD.WIDE R20, R3, 0x4, R4 ;  /* 0x0000000403147825 */ /* 0x000fe200078e0204 */
[----:B------:R1:W-:Y:S03]  /*53ba0*/  @P5 STG.E [R12.64], R9 ;  /* 0x000000090c005986 */ /* 0x0003e6000c101904 */
[----:B--2---:R-:W-:Y:S01]  /*53bb0*/  IMAD.WIDE R24, R41, 0x4, R162 ;  /* 0x0000000429187825 */ /* 0x004fe200078e02a2 */
[----:B------:R2:W-:Y:S01]  /*53bc0*/  @P4 STG.E [R16.64], R33 ;  /* 0x0000002110004986 */ /* 0x0005e2000c101904 */
[----:B------:R-:W-:Y:S02]  /*53bd0*/  ISETP.LT.AND P5, PT, R139, c[0x0][0x178], !P0 ;  /* 0x00005e008b007a0c */ /* 0x000fe400047a1270 */
[----:B---3--:R-:W-:Y:S01]  /*53be0*/  IMAD.WIDE R28, R41, 0x4, R160 ;  /* 0x00000004291c7825 */ /* 0x008fe200078e02a0 */
[----:B------:R3:W-:Y:S01]  /*53bf0*/  @P3 STG.E [R20.64], R65 ;  /* 0x0000004114003986 */ /* 0x0007e2000c101904 */
[----:B------:R-:W-:-:S03]  /*53c00*/  ISETP.LT.AND P0, PT, R99, c[0x0][0x178], !P0 ;  /* 0x00005e0063007a0c */ /* 0x000fc60004701270 */
[----:B----4-:R4:W-:Y:S01]  /*53c10*/  @P6 STG.E [R24.64], R249 ;  /* 0x000000f918006986 */ /* 0x0109e2000c101904 */
[----:B------:R-:W-:Y:S02]  /*53c20*/  ISETP.LT.AND P6, PT, R207, c[0x0][0x178], !P1 ;  /* 0x00005e00cf007a0c */ /* 0x000fe40004fc1270 */
[----:B------:R-:W-:Y:S01]  /*53c30*/  ISETP.LT.AND P3, PT, R138, c[0x0][0x178], !P1 ;  /* 0x00005e008a007a0c */ /* 0x000fe20004f61270 */
[----:B------:R2:W-:Y:S01]  /*53c40*/  @P2 STG.E [R28.64], R214 ;  /* 0x000000d61c002986 */ /* 0x0005e2000c101904 */
[----:B------:R-:W-:Y:S02]  /*53c50*/  ISETP.LT.AND P2, PT, R139, c[0x0][0x178], !P1 ;  /* 0x00005e008b007a0c */ /* 0x000fe40004f41270 */
[----:B------:R-:W-:Y:S02]  /*53c60*/  IADD3 R3, R41, c[0x0][0x198], RZ ;  /* 0x0000660029037a10 */ /* 0x000fe40007ffe0ff */
[----:B------:R-:W-:Y:S01]  /*53c70*/  ISETP.LT.AND P1, PT, R99, c[0x0][0x178], !P1 ;  /* 0x00005e0063007a0c */ /* 0x000fe20004f21270 */
[----:B-1----:R-:W-:Y:S01]  /*53c80*/  IMAD.WIDE R8, R41, 0x4, R6 ;  /* 0x0000000429087825 */ /* 0x002fe200078e0206 */
[----:B------:R-:W-:-:S03]  /*53c90*/  IADD3 R0, R252, 0xd2, RZ ;  /* 0x000000d2fc007810 */ /* 0x000fc60007ffe0ff */
[----:B------:R-:W-:Y:S01]  /*53ca0*/  IMAD.WIDE R12, R41, 0x4, R4 ;  /* 0x00000004290c7825 */ /* 0x000fe200078e0204 */
[----:B------:R1:W-:Y:S03]  /*53cb0*/  @P5 STG.E [R8.64], R62 ;  /* 0x0000003e08005986 */ /* 0x0003e6000c101904 */
[----:B--2---:R-:W-:Y:S01]  /*53cc0*/  IMAD.WIDE R16, R3, 0x4, R162 ;  /* 0x0000000403107825 */ /* 0x004fe200078e02a2 */
[----:B------:R-:W-:-:S03]  /*53cd0*/  ISETP.GE.AND P4, PT, R0, c[0x0][0x17c], PT ;  /* 0x00005f0000007a0c */ /* 0x000fc60003f86270 */
[C---:B---3--:R-:W-:Y:S01]  /*53ce0*/  IMAD.WIDE R20, R3.reuse, 0x4, R160 ;  /* 0x0000000403147825 */ /* 0x048fe200078e02a0 */
[----:B------:R2:W-:Y:S03]  /*53cf0*/  @P0 STG.E [R12.64], R94 ;  /* 0x0000005e0c000986 */ /* 0x0005e6000c101904 */
[C---:B----4-:R-:W-:Y:S01]  /*53d00*/  IMAD.WIDE R24, R3.reuse, 0x4, R6 ;  /* 0x0000000403187825 */ /* 0x050fe200078e0206 */
[----:B------:R3:W-:Y:S03]  /*53d10*/  @P6 STG.E [R16.64], R248 ;  /* 0x000000f810006986 */ /* 0x0007e6000c101904 */
[----:B------:R-:W-:Y:S01]  /*53d20*/  IMAD.WIDE R28, R3, 0x4, R4 ;  /* 0x00000004031c7825 */ /* 0x000fe200078e0204 */
[----:B------:R4:W-:Y:S01]  /*53d30*/  @P3 STG.E [R20.64], R215 ;  /* 0x000000d714003986 */ /* 0x0009e2000c101904 */
[----:B------:R-:W-:-:S03]  /*53d40*/  IADD3 R0, R252, 0xd3, RZ ;  /* 0x000000d3fc007810 */ /* 0x000fc60007ffe0ff */
[----:B------:R1:W-:Y:S01]  /*53d50*/  @P2 STG.E [R24.64], R63 ;  /* 0x0000003f18002986 */ /* 0x0003e2000c101904 */
[----:B------:R-:W-:Y:S02]  /*53d60*/  ISETP.LT.AND P2, PT, R207, c[0x0][0x178], !P4 ;  /* 0x00005e00cf007a0c */ /* 0x000fe40006741270 */
[----:B------:R-:W-:Y:S01]  /*53d70*/  ISETP.LT.AND P3, PT, R138, c[0x0][0x178], !P4 ;  /* 0x00005e008a007a0c */ /* 0x000fe20006761270 */
[----:B------:R-:W-:Y:S01]  /*53d80*/  @P1 STG.E [R28.64], R95 ;  /* 0x0000005f1c001986 */ /* 0x000fe2000c101904 */
[----:B------:R-:W-:Y:S02]  /*53d90*/  ISETP.LT.AND P1, PT, R139, c[0x0][0x178], !P4 ;  /* 0x00005e008b007a0c */ /* 0x000fe40006721270 */
[----:B------:R-:W-:Y:S02]  /*53da0*/  IADD3 R3, R3, c[0x0][0x198], RZ ;  /* 0x0000660003037a10 */ /* 0x000fe40007ffe0ff */
[----:B------:R-:W-:Y:S02]  /*53db0*/  ISETP.GE.AND P5, PT, R0, c[0x0][0x17c], PT ;  /* 0x00005f0000007a0c */ /* 0x000fe40003fa6270 */
[----:B------:R-:W-:Y:S01]  /*53dc0*/  ISETP.LT.AND P4, PT, R99, c[0x0][0x178], !P4 ;  /* 0x00005e0063007a0c */ /* 0x000fe20006781270 */
[----:B-1----:R-:W-:Y:S01]  /*53dd0*/  IMAD.WIDE R8, R3, 0x4, R162 ;  /* 0x0000000403087825 */ /* 0x002fe200078e02a2 */
[----:B------:R-:W-:-:S03]  /*53de0*/  ISETP.LT.AND P6, PT, R207, c[0x0][0x178], !P5 ;  /* 0x00005e00cf007a0c */ /* 0x000fc60006fc1270 */
[C---:B--2---:R-:W-:Y:S01]  /*53df0*/  IMAD.WIDE R12, R3.reuse, 0x4, R160 ;  /* 0x00000004030c7825 */ /* 0x044fe200078e02a0 */
[----:B------:R-:W-:-:S03]  /*53e00*/  IADD3 R33, R3, c[0x0][0x198], RZ ;  /* 0x0000660003217a10 */ /* 0x000fc60007ffe0ff */
[C---:B---3--:R-:W-:Y:S01]  /*53e10*/  IMAD.WIDE R16, R3.reuse, 0x4, R6 ;  /* 0x0000000403107825 */ /* 0x048fe200078e0206 */
[----:B------:R1:W-:Y:S01]  /*53e20*/  @P2 STG.E [R8.64], R238 ;  /* 0x000000ee08002986 */ /* 0x0003e2000c101904 */
[----:B------:R-:W-:Y:S02]  /*53e30*/  IADD3 R0, R252, 0xd4, RZ ;  /* 0x000000d4fc007810 */ /* 0x000fe40007ffe0ff */
[----:B----4-:R-:W-:Y:S01]  /*53e40*/  IMAD.WIDE R20, R3, 0x4, R4 ;  /* 0x0000000403147825 */ /* 0x010fe200078e0204 */
[----:B------:R2:W-:Y:S01]  /*53e50*/  @P3 STG.E [R12.64], R30 ;  /* 0x0000001e0c003986 */ /* 0x0005e2000c101904 */
[----:B------:R-:W-:Y:S02]  /*53e60*/  ISETP.LT.AND P3, PT, R139, c[0x0][0x178], !P5 ;  /* 0x00005e008b007a0c */ /* 0x000fe40006f61270 */
[----:B------:R-:W-:Y:S01]  /*53e70*/  IMAD.WIDE R24, R33, 0x4, R162 ;  /* 0x0000000421187825 */ /* 0x000fe200078e02a2 */
[----:B------:R3:W-:Y:S01]  /*53e80*/  @P1 STG.E [R16.64], R58 ;  /* 0x0000003a10001986 */ /* 0x0007e2000c101904 */
[----:B------:R-:W-:-:S02]  /*53e90*/  ISETP.LT.AND P1, PT, R138, c[0x0][0x178], !P5 ;  /* 0x00005e008a007a0c */ /* 0x000fc40006f21270 */
[----:B------:R-:W-:Y:S02]  /*53ea0*/  ISETP.GE.AND P0, PT, R0, c[0x0][0x17c], PT ;  /* 0x00005f0000007a0c */ /* 0x000fe40003f06270 */
[----:B------:R-:W-:Y:S01]  /*53eb0*/  ISETP.LT.AND P5, PT, R99, c[0x0][0x178], !P5 ;  /* 0x00005e0063007a0c */ /* 0x000fe20006fa1270 */
[----:B------:R4:W-:Y:S01]  /*53ec0*/  @P4 STG.E [R20.64], R90 ;  /* 0x0000005a14004986 */ /* 0x0009e2000c101904 */
[----:B-1----:R-:W-:-:S03]  /*53ed0*/  IMAD.WIDE R8, R33, 0x4, R160 ;  /* 0x0000000421087825 */ /* 0x002fc600078e02a0 */
[----:B------:R1:W-:Y:S01]  /*53ee0*/  @P6 STG.E [R24.64], R239 ;  /* 0x000000ef18006986 */ /* 0x0003e2000c101904 */
[----:B------:R-:W-:Y:S01]  /*53ef0*/  ISETP.LT.AND P6, PT, R207, c[0x0][0x178], !P0 ;  /* 0x00005e00cf007a0c */ /* 0x000fe200047c1270 */
[C---:B--2---:R-:W-:Y:S01]  /*53f00*/  IMAD.WIDE R12, R33.reuse, 0x4, R6 ;  /* 0x00000004210c7825 */ /* 0x044fe200078e0206 */
[C---:B------:R-:W-:Y:S02]  /*53f10*/  IADD3 R29, R33.reuse, c[0x0][0x198], RZ ;  /* 0x00006600211d7a10 */ /* 0x040fe40007ffe0ff */
[----:B------:R-:W-:Y:S01]  /*53f20*/  IADD3 R0, R252, 0xd5, RZ ;  /* 0x000000d5fc007810 */ /* 0x000fe20007ffe0ff */
[----:B---3--:R-:W-:Y:S01]  /*53f30*/  IMAD.WIDE R16, R33, 0x4, R4 ;  /* 0x0000000421107825 */ /* 0x008fe200078e0204 */
[----:B------:R2:W-:Y:S01]  /*53f40*/  @P1 STG.E [R8.64], R31 ;  /* 0x0000001f08001986 */ /* 0x0005e2000c101904 */
[----:B------:R-:W-:Y:S02]  /*53f50*/  ISETP.LT.AND P4, PT, R138, c[0x0][0x178], !P0 ;  /* 0x00005e008a007a0c */ /* 0x000fe40004781270 */
[----:B------:R-:W-:Y:S01]  /*53f60*/  ISETP.GE.AND P2, PT, R0, c[0x0][0x17c], PT ;  /* 0x00005f0000007a0c */ /* 0x000fe20003f46270 */
[----:B----4-:R-:W-:Y:S01]  /*53f70*/  IMAD.WIDE R20, R29, 0x4, R162 ;  /* 0x000000041d147825 */ /* 0x010fe200078e02a2 */
[----:B------:R3:W-:Y:S04]  /*53f80*/  @P3 STG.E [R12.64], R59 ;  /* 0x0000003b0c003986 */ /* 0x0007e8000c101904 */
[----:B------:R4:W-:Y:S01]  /*53f90*/  @P5 STG.E [R16.64], R91 ;  /* 0x0000005b10005986 */ /* 0x0009e2000c101904 */
[----:B------:R-:W-:-:S02]  /*53fa0*/  ISETP.LT.AND P5, PT, R139, c[0x0][0x178], !P0 ;  /* 0x00005e008b007a0c */ /* 0x000fc400047a1270 */
[----:B------:R-:W-:Y:S01]  /*53fb0*/  ISETP.LT.AND P0, PT, R99, c[0x0][0x178], !P0 ;  /* 0x00005e0063007a0c */ /* 0x000fe20004701270 */
[----:B------:R4:W-:Y:S01]  /*53fc0*/  @P6 STG.E [R20.64], R230 ;  /* 0x000000e614006986 */ /* 0x0009e2000c101904 */
[----:B------:R-:W-:Y:S01]  /*53fd0*/  ISETP.LT.AND P1, PT, R207, c[0x0][0x178], !P2 ;  /* 0x00005e00cf007a0c */ /* 0x000fe20005721270 */
[----:B-1----:R-:W-:Y:S01]  /*53fe0*/  IMAD.WIDE R24, R29, 0x4, R160 ;  /* 0x000000041d187825 */ /* 0x002fe200078e02a0 */
[----:B------:R-:W-:Y:S02]  /*53ff0*/  ISETP.LT.AND P3, PT, R138, c[0x0][0x178], !P2 ;  /* 0x00005e008a007a0c */ /* 0x000fe40005761270 */
[----:B------:R-:W-:Y:S01]  /*54000*/  ISETP.LT.AND P6, PT, R139, c[0x0][0x178], !P2 ;  /* 0x00005e008b007a0c */ /* 0x000fe200057c1270 */
[----:B--2---:R-:W-:-:S04]  /*54010*/  IMAD.WIDE R8, R29, 0x4, R6 ;  /* 0x000000041d087825 */ /* 0x004fc800078e0206 */
[C---:B---3--:R-:W-:Y:S01]  /*54020*/  IMAD.WIDE R12, R29.reuse, 0x4, R4 ;  /* 0x000000041d0c7825 */ /* 0x048fe200078e0204 */
[----:B------:R-:W-:Y:S02]  /*54030*/  IADD3 R29, R29, c[0x0][0x198], RZ ;  /* 0x000066001d1d7a10 */ /* 0x000fe40007ffe0ff */
[----:B------:R-:W-:Y:S01]  /*54040*/  IADD3 R3, R252, 0xd6, RZ ;  /* 0x000000d6fc037810 */ /* 0x000fe20007ffe0ff */
[----:B------:R1:W-:Y:S02]  /*54050*/  @P4 STG.E [R24.64], R26 ;  /* 0x0000001a18004986 */ /* 0x0003e4000c101904 */
[----:B----4-:R-:W-:Y:S01]  /*54060*/  IMAD.WIDE R16, R29, 0x4, R162 ;  /* 0x000000041d107825 */ /* 0x010fe200078e02a2 */
[----:B------:R-:W-:Y:S01]  /*54070*/  ISETP.GE.AND P4, PT, R3, c[0x0][0x17c], PT ;  /* 0x00005f0003007a0c */ /* 0x000fe20003f86270 */
[----:B------:R2:W-:Y:S02]  /*54080*/  @P5 STG.E [R8.64], R54 ;  /* 0x0000003608005986 */ /* 0x0005e4000c101904 */
[----:B------:R-:W-:Y:S01]  /*54090*/  IMAD.WIDE R20, R29, 0x4, R160 ;  /* 0x000000041d147825 */ /* 0x000fe200078e02a0 */
[----:B------:R-:W-:Y:S01]  /*540a0*/  ISETP.LT.AND P2, PT, R99, c[0x0][0x178], !P2 ;  /* 0x00005e0063007a0c */ /* 0x000fe20005741270 */
[----:B------:R3:W-:Y:S02]  /*540b0*/  @P0 STG.E [R12.64], R86 ;  /* 0x000000560c000986 */ /* 0x0007e4000c101904 */
[----:B-1----:R-:W-:-:S02]  /*540c0*/  IMAD.WIDE R24, R29, 0x4, R6 ;  /* 0x000000041d187825 */ /* 0x002fc400078e0206 */
[----:B------:R1:W-:Y:S01]  /*540d0*/  @P1 STG.E [R16.64], R231 ;  /* 0x000000e710001986 */ /* 0x0003e2000c101904 */
[----:B------:R-:W-:Y:S02]  /*540e0*/  ISETP.LT.AND P0, PT, R207, c[0x0][0x178], !P4 ;  /* 0x00005e00cf007a0c */ /* 0x000fe40006701270 */
[----:B------:R-:W-:Y:S01]  /*540f0*/  ISETP.LT.AND P1, PT, R138, c[0x0][0x178], !P4 ;  /* 0x00005e008a007a0c */ /* 0x000fe20006721270 */
[----:B------:R4:W-:Y:S01]  /*54100*/  @P3 STG.E [R20.64], R27 ;  /* 0x0000001b14003986 */ /* 0x0009e2000c101904 */
[----:B------:R-:W-:-:S03]  /*54110*/  IADD3 R3, R29, c[0x0][0x198], RZ ;  /* 0x000066001d037a10 */ /* 0x000fc60007ffe0ff */
[----:B------:R4:W-:Y:S01]  /*54120*/  @P6 STG.E [R24.64], R55 ;  /* 0x0000003718006986 */ /* 0x0009e2000c101904 */
[----:B------:R-:W-:Y:S01]  /*54130*/  ISETP.LT.AND P6, PT, R139, c[0x0][0x178], !P4 ;  /* 0x00005e008b007a0c */ /* 0x000fe200067c1270 */
[----:B--2---:R-:W-:Y:S01]  /*54140*/  IMAD.WIDE R8, R29, 0x4, R4 ;  /* 0x000000041d087825 */ /* 0x004fe200078e0204 */
[----:B------:R-:W-:-:S03]  /*54150*/  IADD3 R0, R252, 0xd7, RZ ;  /* 0x000000d7fc007810 */ /* 0x000fc60007ffe0ff */
[----:B---3--:R-:W-:Y:S01]  /*54160*/  IMAD.WIDE R12, R3, 0x4, R162 ;  /* 0x00000004030c7825 */ /* 0x008fe200078e02a2 */
[----:B------:R-:W-:-:S03]  /*54170*/  ISETP.GE.AND P5, PT, R0, c[0x0][0x17c], PT ;  /* 0x00005f0000007a0c */ /* 0x000fc60003fa6270 */
[C---:B-1----:R-:W-:Y:S01]  /*54180*/  IMAD.WIDE R16, R3.reuse, 0x4, R160 ;  /* 0x0000000403107825 */ /* 0x042fe200078e02a0 */
[----:B------:R1:W-:Y:S03]  /*54190*/  @P2 STG.E [R8.64], R87 ;  /* 0x0000005708002986 */ /* 0x0003e6000c101904 */
[----:B----4-:R-:W-:Y:S01]  /*541a0*/  IMAD.WIDE R20, R3, 0x4, R6 ;  /* 0x0000000403147825 */ /* 0x010fe200078e0206 */
[----:B------:R-:W-:Y:S01]  /*541b0*/  ISETP.LT.AND P4, PT, R99, c[0x0][0x178], !P4 ;  /* 0x00005e0063007a0c */ /* 0x000fe20006781270 */
[----:B------:R2:W-:Y:S01]  /*541c0*/  @P0 STG.E [R12.64], R222 ;  /* 0x000000de0c000986 */ /* 0x0005e2000c101904 */
[----:B------:R-:W-:-:S03]  /*541d0*/  ISETP.LT.AND P0, PT, R207, c[0x0][0x178], !P5 ;  /* 0x00005e00cf007a0c */ /* 0x000fc60006f01270 */
[----:B------:R3:W-:Y:S01]  /*541e0*/  @P1 STG.E [R16.64], R22 ;  /* 0x0000001610001986 */ /* 0x0007e2000c101904 */
[----:B------:R-:W-:-:S03]  /*541f0*/  ISETP.LT.AND P1, PT, R138, c[0x0][0x178], !P5 ;  /* 0x00005e008a007a0c */ /* 0x000fc60006f21270 */
[----:B------:R4:W-:Y:S01]  /*54200*/  @P6 STG.E [R20.64], R50 ;  /* 0x0000003214006986 */ /* 0x0009e2000c101904 */
[----:B------:R-:W-:Y:S02]  /*54210*/  ISETP.LT.AND P6, PT, R139, c[0x0][0x178], !P5 ;  /* 0x00005e008b007a0c */ /* 0x000fe40006fc1270 */
[----:B------:R-:W-:Y:S02]  /*54220*/  IADD3 R27, R3, c[0x0][0x198], RZ ;  /* 0x00006600031b7a10 */ /* 0x000fe40007ffe0ff */
[----:B------:R-:W-:Y:S01]  /*54230*/  ISETP.LT.AND P5, PT, R99, c[0x0][0x178], !P5 ;  /* 0x00005e0063007a0c */ /* 0x000fe20006fa1270 */
[----:B------:R-:W-:Y:S01]  /*54240*/  IMAD.WIDE R24, R3, 0x4, R4 ;  /* 0x0000000403187825 */ /* 0x000fe200078e0204 */
[----:B------:R-:W-:-:S03]  /*54250*/  IADD3 R0, R252, 0xd8, RZ ;  /* 0x000000d8fc007810 */ /* 0x000fc60007ffe0ff */
[----:B-1----:R-:W-:Y:S01]  /*54260*/  IMAD.WIDE R8, R27, 0x4, R162 ;  /* 0x000000041b087825 */ /* 0x002fe200078e02a2 */
[----:B------:R-:W-:-:S03]  /*54270*/  ISETP.GE.AND P3, PT, R0, c[0x0][0x17c], PT ;  /* 0x00005f0000007a0c */ /* 0x000fc60003f66270 */
[C---:B--2---:R-:W-:Y:S01]  /*54280*/  IMAD.WIDE R12, R27.reuse, 0x4, R160 ;  /* 0x000000041b0c7825 */ /* 0x044fe200078e02a0 */
[----:B------:R-:W-:Y:S01]  /*54290*/  IADD3 R0, R252, 0xd9, RZ ;  /* 0x000000d9fc007810 */ /* 0x000fe20007ffe0ff */
[----:B------:R1:W-:Y:S02]  /*542a0*/  @P4 STG.E [R24.64], R82 ;  /* 0x0000005218004986 */ /* 0x0003e4000c101904 */
[C---:B---3--:R-:W-:Y:S02]  /*542b0*/  IMAD.WIDE R16, R27.reuse, 0x4, R6 ;  /* 0x000000041b107825 */ /* 0x048fe400078e0206 */
[----:B------:R2:W-:Y:S02]  /*542c0*/  @P0 STG.E [R8.64], R223 ;  /* 0x000000df08000986 */ /* 0x0005e4000c101904 */
[----:B----4-:R-:W-:Y:S01]  /*542d0*/  IMAD.WIDE R20, R27, 0x4, R4 ;  /* 0x000000041b147825 */ /* 0x010fe200078e0204 */
[----:B------:R-:W-:Y:S01]  /*542e0*/  ISETP.LT.AND P4, PT, R207, c[0x0][0x178], !P3 ;  /* 0x00005e00cf007a0c */ /* 0x000fe20005f81270 */
[----:B------:R3:W-:Y:S01]  /*542f0*/  @P1 STG.E [R12.64], R23 ;  /* 0x000000170c001986 */ /* 0x0007e2000c101904 */
[----:B------:R-:W-:-:S02]  /*54300*/  ISETP.GE.AND P2, PT, R0, c[0x0][0x17c], PT ;  /* 0x00005f0000007a0c */ /* 0x000fc40003f46270 */
[----:B------:R-:W-:Y:S01]  /*54310*/  ISETP.LT.AND P1, PT, R138, c[0x0][0x178], !P3 ;  /* 0x00005e008a007a0c */ /* 0x000fe20005f21270 */
[----:B------:R4:W-:Y:S01]  /*54320*/  @P6 STG.E [R16.64], R51 ;  /* 0x0000003310006986 */ /* 0x0009e2000c101904 */
[----:B------:R-:W-:-:S03]  /*54330*/  IADD3 R3, R27, c[0x0][0x198], RZ ;  /* 0x000066001b037a10 */ /* 0x000fc60007ffe0ff */
[----:B------:R3:W-:Y:S01]  /*54340*/  @P5 STG.E [R20.64], R83 ;  /* 0x0000005314005986 */ /* 0x0007e2000c101904 */
[----:B------:R-:W-:Y:S02]  /*54350*/  ISETP.LT.AND P5, PT, R139, c[0x0][0x178], !P3 ;  /* 0x00005e008b007a0c */ /* 0x000fe40005fa1270 */
[----:B------:R-:W-:Y:S02]  /*54360*/  ISETP.LT.AND P3, PT, R99, c[0x0][0x178], !P3 ;  /* 0x00005e0063007a0c */ /* 0x000fe40005f61270 */
[----:B------:R-:W-:Y:S01]  /*54370*/  ISETP.LT.AND P6, PT, R207, c[0x0][0x178], !P2 ;  /* 0x00005e00cf007a0c */ /* 0x000fe200057c1270 */
[C---:B-1----:R-:W-:Y:S01]  /*54380*/  IMAD.WIDE R24, R3.reuse, 0x4, R162 ;  /* 0x0000000403187825 */ /* 0x042fe200078e02a2 */
[----:B------:R-:W-:-:S03]  /*54390*/  IADD3 R27, R3, c[0x0][0x198], RZ ;  /* 0x00006600031b7a10 */ /* 0x000fc60007ffe0ff */
[----:B--2---:R-:W-:Y:S01]  /*543a0*/  IMAD.WIDE R8, R3, 0x4, R160 ;  /* 0x0000000403087825 */ /* 0x004fe200078e02a0 */
[----:B------:R-:W-:-:S03]  /*543b0*/  IADD3 R0, R252, 0xda, RZ ;  /* 0x000000dafc007810 */ /* 0x000fc60007ffe0ff */
[C---:B---3--:R-:W-:Y:S01]  /*543c0*/  IMAD.WIDE R12, R3.reuse, 0x4, R6 ;  /* 0x00000004030c7825 */ /* 0x048fe200078e0206 */
[----:B------:R-:W-:Y:S03]  /*543d0*/  @P4 STG.E [R24.64], R242 ;  /* 0x000000f218004986 */ /* 0x000fe6000c101904 */
[----:B----4-:R-:W-:Y:S01]  /*543e0*/  IMAD.WIDE R16, R3, 0x4, R4 ;  /* 0x0000000403107825 */ /* 0x010fe200078e0204 */
[----:B------:R1:W-:Y:S01]  /*543f0*/  @P1 STG.E [R8.64], R210 ;  /* 0x000000d208001986 */ /* 0x0003e2000c101904 */
[----:B------:R-:W-:Y:S02]  /*54400*/  ISETP.GE.AND P0, PT, R0, c[0x0][0x17c], PT ;  /* 0x00005f0000007a0c */ /* 0x000fe40003f06270 */
[----:B------:R-:W-:Y:S01]  /*54410*/  IMAD.WIDE R20, R27, 0x4, R162 ;  /* 0x000000041b147825 */ /* 0x000fe200078e02a2 */
[----:B------:R2:W-:Y:S01]  /*54420*/  @P5 STG.E [R12.64], R46 ;  /* 0x0000002e0c005986 */ /* 0x0005e2000c101904 */
[----:B------:R-:W-:-:S03]  /*54430*/  ISETP.LT.AND P4, PT, R138, c[0x0][0x178], !P2 ;  /* 0x00005e008a007a0c */ /* 0x000fc60005781270 */
[----:B------:R3:W-:Y:S01]  /*54440*/  @P3 STG.E [R16.64], R78 ;  /* 0x0000004e10003986 */ /* 0x0007e2000c101904 */
[----:B------:R-:W-:Y:S02]  /*54450*/  ISETP.LT.AND P3, PT, R139, c[0x0][0x178], !P2 ;  /* 0x00005e008b007a0c */ /* 0x000fe40005761270 */
[----:B------:R-:W-:Y:S01]  /*54460*/  ISETP.LT.AND P2, PT, R99, c[0x0][0x178], !P2 ;  /* 0x00005e0063007a0c */ /* 0x000fe20005741270 */
[----:B------:R4:W-:Y:S01]  /*54470*/  @P6 STG.E [R20.64], R243 ;  /* 0x000000f314006986 */ /* 0x0009e2000c101904 */
[----:B------:R-:W-:Y:S02]  /*54480*/  ISETP.LT.AND P6, PT, R207, c[0x0][0x178], !P0 ;  /* 0x00005e00cf007a0c */ /* 0x000fe400047c1270 */
[----:B------:R-:W-:Y:S02]  /*54490*/  ISETP.LT.AND P5, PT, R138, c[0x0][0x178], !P0 ;  /* 0x00005e008a007a0c */ /* 0x000fe400047a1270 */
[C---:B------:R-:W-:Y:S01]  /*544a0*/  IADD3 R3, R27.reuse, c[0x0][0x198], RZ ;  /* 0x000066001b037a10 */ /* 0x040fe20007ffe0ff */
[----:B------:R-:W-:Y:S01]  /*544b0*/  IMAD.WIDE R22, R27, 0x4, R160 ;  /* 0x000000041b167825 */ /* 0x000fe200078e02a0 */
[----:B------:R-:W-:-:S03]  /*544c0*/  IADD3 R0, R252, 0xdb, RZ ;  /* 0x000000dbfc007810 */ /* 0x000fc60007ffe0ff */
[----:B-1----:R-:W-:Y:S01]  /*544d0*/  IMAD.WIDE R8, R27, 0x4, R6 ;  /* 0x000000041b087825 */ /* 0x002fe200078e0206 */
[----:B------:R-:W-:-:S03]  /*544e0*/  ISETP.GE.AND P1, PT, R0, c[0x0][0x17c], PT ;  /* 0x00005f0000007a0c */ /* 0x000fc60003f26270 */
[----:B--2---:R-:W-:Y:S01]  /*544f0*/  IMAD.WIDE R12, R27, 0x4, R4 ;  /* 0x000000041b0c7825 */ /* 0x004fe200078e0204 */
[----:B------:R1:W-:Y:S03]  /*54500*/  @P4 STG.E [R22.64], R211 ;  /* 0x000000d316004986 */ /* 0x0003e6000c101904 */
[C---:B---3--:R-:W-:Y:S01]  /*54510*/  IMAD.WIDE R16, R3.reuse, 0x4, R162 ;  /* 0x0000000403107825 */ /* 0x048fe200078e02a2 */
        /* <DEDUP_REMOVED lines=9> */
[----:B------:R-:W-:Y:S02]  /*545b0*/  ISETP.LT.AND P2, PT, R139, c[0x0][0x178], !P1 ;  /* 0x00005e008b007a0c */ /* 0x000fe40004f41270 */
[C---:B------:R-:W-:Y:S01]  /*545c0*/  IADD3 R25, R3.reuse, c[0x0][0x198], RZ ;  /* 0x0000660003197a10 */ /* 0x040fe20007ffe0ff */
[----:B-1----:R-:W-:Y:S01]  /*545d0*/  IMAD.WIDE R22, R3, 0x4, R6 ;  /* 0x0000000403167825 */ /* 0x002fe200078e0206 */
[----:B------:R-:W-:-:S03]  /*545e0*/  IADD3 R0, R252, 0xdc, RZ ;  /* 0x000000dcfc007810 */ /* 0x000fc60007ffe0ff */
[----:B--2---:R-:W-:Y:S01]  /*545f0*/  IMAD.WIDE R8, R3, 0x4, R4 ;  /* 0x0000000403087825 */ /* 0x004fe200078e0204 */
[----:B------:R1:W-:Y:S03]  /*54600*/  @P4 STG.E [R22.64], R42 ;  /* 0x0000002a16004986 */ /* 0x0003e6000c101904 */
[----:B---3--:R-:W-:Y:S01]  /*54610*/  IMAD.WIDE R12, R25, 0x4, R162 ;  /* 0x00000004190c7825 */ /* 0x008fe200078e02a2 */
[----:B------:R-:W-:-:S03]  /*54620*/  ISETP.GE.AND P3, PT, R0, c[0x0][0x17c], PT ;  /* 0x00005f0000007a0c */ /* 0x000fc60003f66270 */
[C---:B----4-:R-:W-:Y:S01]  /*54630*/  IMAD.WIDE R16, R25.reuse, 0x4, R160 ;  /* 0x0000000419107825 */ /* 0x050fe200078e02a0 */
[----:B------:R2:W-:Y:S03]  /*54640*/  @P0 STG.E [R8.64], R74 ;  /* 0x0000004a08000986 */ /* 0x0005e6000c101904 */
[----:B------:R-:W-:Y:S01]  /*54650*/  IMAD.WIDE R20, R25, 0x4, R6 ;  /* 0x0000000419147825 */ /* 0x000fe200078e0206 */
[----:B------:R-:W-:Y:S01]  /*54660*/  ISETP.LT.AND P4, PT, R99, c[0x0][0x178], !P1 ;  /* 0x00005e0063007a0c */ /* 0x000fe20004f81270 */
[----:B------:R3:W-:Y:S04]  /*54670*/  @P6 STG.E [R12.64], R235 ;  /* 0x000000eb0c006986 */ /* 0x0007e8000c101904 */
[----:B------:R4:W-:Y:S01]  /*54680*/  @P5 STG.E [R16.64], R19 ;  /* 0x0000001310005986 */ /* 0x0009e2000c101904 */
[----:B-1----:R-:W-:-:S03]  /*54690*/  IMAD.WIDE R22, R25, 0x4, R4 ;  /* 0x0000000419167825 */ /* 0x002fc600078e0204 */
[----:B------:R1:W-:Y:S01]  /*546a0*/  @P2 STG.E [R20.64], R43 ;  /* 0x0000002b14002986 */ /* 0x0003e2000c101904 */
[----:B------:R-:W-:Y:S02]  /*546b0*/  ISETP.LT.AND P2, PT, R207, c[0x0][0x178], !P3 ;  /* 0x00005e00cf007a0c */ /* 0x000fe40005f41270 */
[----:B------:R-:W-:Y:S02]  /*546c0*/  IADD3 R0, R252, 0xdd, RZ ;  /* 0x000000ddfc007810 */ /* 0x000fe40007ffe0ff */
[----:B------:R-:W-:Y:S02]  /*546d0*/  IADD3 R25, R25, c[0x0][0x198], RZ ;  /* 0x0000660019197a10 */ /* 0x000fe40007ffe0ff */
[----:B------:R-:W-:Y:S02]  /*546e0*/  ISETP.LT.AND P0, PT, R138, c[0x0][0x178], !P3 ;  /* 0x00005e008a007a0c */ /* 0x000fe40005f01270 */
[----:B------:R-:W-:Y:S01]  /*546f0*/  ISETP.LT.AND P5, PT, R139, c[0x0][0x178], !P3 ;  /* 0x00005e008b007a0c */ /* 0x000fe20005fa1270 */
[----:B--2---:R-:W-:Y:S01]  /*54700*/  IMAD.WIDE R8, R25, 0x4, R162 ;  /* 0x0000000419087825 */ /* 0x004fe200078e02a2 */
[----:B------:R-:W-:-:S02]  /*54710*/  ISETP.GE.AND P1, PT, R0, c[0x0][0x17c], PT ;  /* 0x00005f0000007a0c */ /* 0x000fc40003f26270 */
[----:B------:R-:W-:Y:S01]  /*54720*/  ISETP.LT.AND P3, PT, R99, c[0x0][0x178], !P3 ;  /* 0x00005e0063007a0c */ /* 0x000fe20005f61270 */
[----:B------:R-:W-:Y:S01]  /*54730*/  @P4 STG.E [R22.64], R75 ;  /* 0x0000004b16004986 */ /* 0x000fe2000c101904 */
[----:B------:R-:W-:Y:S01]  /*54740*/  ISETP.LT.AND P4, PT, R207, c[0x0][0x178], !P1 ;  /* 0x00005e00cf007a0c */ /* 0x000fe20004f81270 */
[C---:B---3--:R-:W-:Y:S01]  /*54750*/  IMAD.WIDE R12, R25.reuse, 0x4, R160 ;  /* 0x00000004190c7825 */ /* 0x048fe200078e02a0 */
[C---:B------:R-:W-:Y:S01]  /*54760*/  IADD3 R3, R25.reuse, c[0x0][0x198], RZ ;  /* 0x0000660019037a10 */ /* 0x040fe20007ffe0ff */
[----:B------:R2:W-:Y:S01]  /*54770*/  @P2 STG.E [R8.64], R226 ;  /* 0x000000e208002986 */ /* 0x0005e2000c101904 */
[----:B------:R-:W-:Y:S01]  /*54780*/  ISETP.LT.AND P2, PT, R138, c[0x0][0x178], !P1 ;  /* 0x00005e008a007a0c */ /* 0x000fe20004f41270 */
[----:B----4-:R-:W-:Y:S01]  /*54790*/  IMAD.WIDE R16, R25, 0x4, R6 ;  /* 0x0000000419107825 */ /* 0x010fe200078e0206 */
[----:B------:R-:W-:-:S03]  /*547a0*/  IADD3 R0, R252, 0xde, RZ ;  /* 0x000000defc007810 */ /* 0x000fc60007ffe0ff */
[----:B------:R-:W-:Y:S01]  /*547b0*/  IMAD.WIDE R18, R25, 0x4, R4 ;  /* 0x0000000419127825 */ /* 0x000fe200078e0204 */
[----:B------:R-:W-:Y:S01]  /*547c0*/  @P0 STG.E [R12.64], R14 ;  /* 0x0000000e0c000986 */ /* 0x000fe2000c101904 */
[----:B------:R-:W-:Y:S02]  /*547d0*/  ISETP.GE.AND P6, PT, R0, c[0x0][0x17c], PT ;  /* 0x00005f0000007a0c */ /* 0x000fe40003fc6270 */
[----:B-1----:R-:W-:Y:S01]  /*547e0*/  IMAD.WIDE R20, R3, 0x4, R162 ;  /* 0x0000000403147825 */ /* 0x002fe200078e02a2 */
[----:B------:R1:W-:Y:S04]  /*547f0*/  @P5 STG.E [R16.64], R38 ;  /* 0x0000002610005986 */ /* 0x0003e8000c101904 */
[----:B------:R3:W-:Y:S01]  /*54800*/  @P3 STG.E [R18.64], R70 ;  /* 0x0000004612003986 */ /* 0x0007e2000c101904 */
[----:B------:R-:W-:Y:S01]  /*54810*/  ISETP.LT.AND P3, PT, R139, c[0x0][0x178], !P1 ;  /* 0x00005e008b007a0c */ /* 0x000fe20004f61270 */
[----:B--2---:R-:W-:Y:S01]  /*54820*/  IMAD.WIDE R8, R3, 0x4, R160 ;  /* 0x0000000403087825 */ /* 0x004fe200078e02a0 */
[----:B------:R-:W-:Y:S01]  /*54830*/  ISETP.LT.AND P1, PT, R99, c[0x0][0x178], !P1 ;  /* 0x00005e0063007a0c */ /* 0x000fe20004f21270 */
[----:B------:R2:W-:Y:S01]  /*54840*/  @P4 STG.E [R20.64], R227 ;  /* 0x000000e314004986 */ /* 0x0005e2000c101904 */
[----:B------:R-:W-:-:S02]  /*54850*/  ISETP.LT.AND P5, PT, R207, c[0x0][0x178], !P6 ;  /* 0x00005e00cf007a0c */ /* 0x000fc400077a1270 */
[----:B------:R-:W-:Y:S01]  /*54860*/  ISETP.LT.AND P4, PT, R138, c[0x0][0x178], !P6 ;  /* 0x00005e008a007a0c */ /* 0x000fe20007781270 */
[----:B------:R4:W-:Y:S01]  /*54870*/  @P2 STG.E [R8.64], R15 ;  /* 0x0000000f08002986 */ /* 0x0009e2000c101904 */
[C---:B------:R-:W-:Y:S01]  /*54880*/  IADD3 R25, R3.reuse, c[0x0][0x198], RZ ;  /* 0x0000660003197a10 */ /* 0x040fe20007ffe0ff */
[C---:B-1----:R-:W-:Y:S02]  /*54890*/  IMAD.WIDE R16, R3.reuse, 0x4, R6 ;  /* 0x0000000403107825 */ /* 0x042fe400078e0206 */
[----:B------:R-:W1:Y:S01]  /*548a0*/  LDS.128 R12, [R2] ;  /* 0x00000000020c7984 */ /* 0x000e620000000c00 */
[----:B------:R-:W-:Y:S01]  /*548b0*/  IADD3 R0, R252, 0xdf, RZ ;  /* 0x000000dffc007810 */ /* 0x000fe20007ffe0ff */
[----:B---3--:R-:W-:Y:S02]  /*548c0*/  IMAD.WIDE R18, R3, 0x4, R4 ;  /* 0x0000000403127825 */ /* 0x008fe400078e0204 */
[----:B------:R3:W-:Y:S02]  /*548d0*/  @P3 STG.E [R16.64], R39 ;  /* 0x0000002710003986 */ /* 0x0007e4000c101904 */
[C---:B--2---:R-:W-:Y:S01]  /*548e0*/  IMAD.WIDE R20, R25.reuse, 0x4, R162 ;  /* 0x0000000419147825 */ /* 0x044fe200078e02a2 */
        /* <DEDUP_REMOVED lines=8> */
[----:B------:R-:W-:Y:S02]  /*54970*/  ISETP.LT.AND P4, PT, R138, c[0x0][0x178], !P0 ;  /* 0x00005e008a007a0c */ /* 0x000fe40004781270 */
[C---:B------:R-:W-:Y:S01]  /*54980*/  IADD3 R27, R25.reuse, c[0x0][0x198], RZ ;  /* 0x00006600191b7a10 */ /* 0x040fe20007ffe0ff */
[----:B----4-:R-:W-:Y:S01]  /*54990*/  IMAD.WIDE R8, R25, 0x4, R6 ;  /* 0x0000000419087825 */ /* 0x010fe200078e0206 */
[----:B------:R-:W-:-:S03]  /*549a0*/  IADD3 R3, R252, 0xe0, RZ ;  /* 0x000000e0fc037810 */ /* 0x000fc60007ffe0ff */
[----:B---3--:R-:W-:Y:S01]  /*549b0*/  IMAD.WIDE R16, R25, 0x4, R4 ;  /* 0x0000000419107825 */ /* 0x008fe200078e0204 */
[----:B------:R-:W-:-:S03]  /*549c0*/  ISETP.GE.AND P5, PT, R3, c[0x0][0x17c], PT ;  /* 0x00005f0003007a0c */ /* 0x000fc60003fa6270 */
[----:B--2---:R-:W-:Y:S01]  /*549d0*/  IMAD.WIDE R18, R27, 0x4, R162 ;  /* 0x000000041b127825 */ /* 0x004fe200078e02a2 */
[----:B------:R-:W-:Y:S01]  /*549e0*/  ISETP.LT.AND P2, PT, R139, c[0x0][0x178], !P0 ;  /* 0x00005e008b007a0c */ /* 0x000fe20004741270 */
[----:B------:R-:W-:Y:S02]  /*549f0*/  @P1 STG.E [R8.64], R34 ;  /* 0x0000002208001986 */ /* 0x000fe4000c101904 */
[----:B------:R-:W-:Y:S01]  /*54a00*/  IMAD.WIDE R20, R27, 0x4, R160 ;  /* 0x000000041b147825 */ /* 0x000fe200078e02a0 */
[----:B------:R-:W-:Y:S01]  /*54a10*/  ISETP.LT.AND P0, PT, R99, c[0x0][0x178], !P0 ;  /* 0x00005e0063007a0c */ /* 0x000fe20004701270 */
[----:B------:R2:W-:Y:S01]  /*54a20*/  @P6 STG.E [R16.64], R66 ;  /* 0x0000004210006986 */ /* 0x0005e2000c101904 */
[----:B------:R-:W-:-:S03]  /*54a30*/  LOP3.LUT R250, R2, 0x20, RZ, 0x3c, !PT ;  /* 0x0000002002fa7812 */ /* 0x000fc600078e3cff */
[----:B------:R3:W-:Y:S01]  /*54a40*/  @P3 STG.E [R18.64], R219 ;  /* 0x000000db12003986 */ /* 0x0007e2000c101904 */
[----:B------:R-:W-:-:S03]  /*54a50*/  ISETP.LT.AND P3, PT, R207, c[0x0][0x178], !P5 ;  /* 0x00005e00cf007a0c */ /* 0x000fc60006f61270 */
[----:B------:R4:W-:Y:S01]  /*54a60*/  @P4 STG.E [R20.64], R11 ;  /* 0x0000000b14004986 */ /* 0x0009e2000c101904 */
[----:B------:R-:W-:Y:S02]  /*54a70*/  ISETP.LT.AND P4, PT, R138, c[0x0][0x178], !P5 ;  /* 0x00005e008a007a0c */ /* 0x000fe40006f81270 */
[----:B------:R-:W-:Y:S02]  /*54a80*/  ISETP.LT.AND P6, PT, R139, c[0x0][0x178], !P5 ;  /* 0x00005e008b007a0c */ /* 0x000fe40006fc1270 */
[C---:B------:R-:W-:Y:S01]  /*54a90*/  IADD3 R29, R27.reuse, c[0x0][0x198], RZ ;  /* 0x000066001b1d7a10 */ /* 0x040fe20007ffe0ff */
[----:B-1----:R-:W-:Y:S01]  /*54aa0*/  IMAD.WIDE R22, R27, 0x4, R6 ;  /* 0x000000041b167825 */ /* 0x002fe200078e0206 */
[----:B------:R-:W-:Y:S01]  /*54ab0*/  ISETP.LT.AND P5, PT, R99, c[0x0][0x178], !P5 ;  /* 0x00005e0063007a0c */ /* 0x000fe20006fa1270 */
[----:B------:R-:W1:Y:S01]  /*54ac0*/  LDS.128 R8, [R250] ;  /* 0x00000000fa087984 */ /* 0x000e620000000c00 */
[----:B------:R-:W-:Y:S01]  /*54ad0*/  IADD3 R0, R252, 0xe1, RZ ;  /* 0x000000e1fc007810 */ /* 0x000fe20007ffe0ff */
[----:B------:R-:W-:-:S02]  /*54ae0*/  IMAD.WIDE R24, R27, 0x4, R4 ;  /* 0x000000041b187825 */ /* 0x000fc400078e0204 */
[----:B------:R4:W-:Y:S02]  /*54af0*/  @P2 STG.E [R22.64], R35 ;  /* 0x0000002316002986 */ /* 0x0009e4000c101904 */
[----:B--2---:R-:W-:Y:S01]  /*54b00*/  IMAD.WIDE R16, R29, 0x4, R162 ;  /* 0x000000041d107825 */ /* 0x004fe200078e02a2 */
[----:B------:R-:W-:-:S03]  /*54b10*/  ISETP.GE.AND P1, PT, R0, c[0x0][0x17c], PT ;  /* 0x00005f0000007a0c */ /* 0x000fc60003f26270 */
[C---:B---3--:R-:W-:Y:S01]  /*54b20*/  IMAD.WIDE R18, R29.reuse, 0x4, R160 ;  /* 0x000000041d127825 */ /* 0x048fe200078e02a0 */
[----:B------:R2:W-:Y:S03]  /*54b30*/  @P0 STG.E [R24.64], R67 ;  /* 0x0000004318000986 */ /* 0x0005e6000c101904 */
[C---:B----4-:R-:W-:Y:S01]  /*54b40*/  IMAD.WIDE R20, R29.reuse, 0x4, R6 ;  /* 0x000000041d147825 */ /* 0x050fe200078e0206 */
[----:B------:R-:W-:Y:S01]  /*54b50*/  IADD3 R3, R252, 0xe2, RZ ;  /* 0x000000e2fc037810 */ /* 0x000fe20007ffe0ff */
[----:B------:R-:W-:Y:S02]  /*54b60*/  @P3 STG.E [R16.64], R124 ;  /* 0x0000007c10003986 */ /* 0x000fe4000c101904 */
[----:B------:R-:W-:Y:S01]  /*54b70*/  IMAD.WIDE R22, R29, 0x4, R4 ;  /* 0x000000041d167825 */ /* 0x000fe200078e0204 */
[----:B------:R-:W-:Y:S01]  /*54b80*/  ISETP.LT.AND P3, PT, R207, c[0x0][0x178], !P1 ;  /* 0x00005e00cf007a0c */ /* 0x000fe20004f61270 */
[----:B------:R-:W-:Y:S01]  /*54b90*/  @P4 STG.E [R18.64], R156 ;  /* 0x0000009c12004986 */ /* 0x000fe2000c101904 */
[----:B------:R-:W-:-:S03]  /*54ba0*/  ISETP.LT.AND P4, PT, R138, c[0x0][0x178], !P1 ;  /* 0x00005e008a007a0c */ /* 0x000fc60004f81270 */
[----:B------:R3:W-:Y:S01]  /*54bb0*/  @P6 STG.E [R20.64], R176 ;  /* 0x000000b014006986 */ /* 0x0007e2000c101904 */
[----:B------:R-:W-:-:S03]  /*54bc0*/  ISETP.GE.AND P2, PT, R3, c[0x0][0x17c], PT ;  /* 0x00005f0003007a0c */ /* 0x000fc60003f46270 */
[----:B------:R4:W-:Y:S01]  /*54bd0*/  @P5 STG.E [R22.64], R12 ;  /* 0x0000000c16005986 */ /* 0x0009e2000c101904 */
[----:B------:R-:W-:Y:S02]  /*54be0*/  ISETP.LT.AND P5, PT, R139, c[0x0][0x178], !P1 ;  /* 0x00005e008b007a0c */ /* 0x000fe40004fa1270 */
[----:B------:R-:W-:Y:S02]  /*54bf0*/  IADD3 R3, R29, c[0x0][0x198], RZ ;  /* 0x000066001d037a10 */ /* 0x000fe40007ffe0ff */
[----:B------:R-:W-:Y:S02]  /*54c00*/  ISETP.LT.AND P1, PT, R99, c[0x0][0x178], !P1 ;  /* 0x00005e0063007a0c */ /* 0x000fe40004f21270 */
[----:B------:R-:W-:Y:S01]  /*54c10*/  ISETP.LT.AND P6, PT, R207, c[0x0][0x178], !P2 ;  /* 0x00005e00cf007a0c */ /* 0x000fe200057c1270 */
[C---:B--2---:R-:W-:Y:S01]  /*54c20*/  IMAD.WIDE R24, R3.reuse, 0x4, R162 ;  /* 0x0000000403187825 */ /* 0x044fe200078e02a2 */
[----:B------:R-:W-:-:S03]  /*54c30*/  IADD3 R31, R3, c[0x0][0x198], RZ ;  /* 0x00006600031f7a10 */ /* 0x000fc60007ffe0ff */
[----:B------:R-:W-:Y:S01]  /*54c40*/  IMAD.WIDE R26, R3, 0x4, R160 ;  /* 0x00000004031a7825 */ /* 0x000fe200078e02a0 */
[----:B------:R-:W-:-:S03]  /*54c50*/  IADD3 R0, R252, 0xe3, RZ ;  /* 0x000000e3fc007810 */ /* 0x000fc60007ffe0ff */
[C---:B---3--:R-:W-:Y:S01]  /*54c60*/  IMAD.WIDE R20, R3.reuse, 0x4, R6 ;  /* 0x0000000403147825 */ /* 0x048fe200078e0206 */
[----:B------:R2:W-:Y:S01]  /*54c70*/  @P3 STG.E [R24.64], R125 ;  /* 0x0000007d18003986 */ /* 0x0005e2000c101904 */
[----:B------:R-:W-:Y:S02]  /*54c80*/  LOP3.LUT R249, R2, 0x40, RZ, 0x3c, !PT ;  /* 0x0000004002f97812 */ /* 0x000fe400078e3cff */
[----:B------:R-:W-:Y:S01]  /*54c90*/  IMAD.WIDE R28, R3, 0x4, R4 ;  /* 0x00000004031c7825 */ /* 0x000fe200078e0204 */
[----:B------:R-:W-:Y:S01]  /*54ca0*/  @P4 STG.E [R26.64], R157 ;  /* 0x0000009d1a004986 */ /* 0x000fe2000c101904 */
[----:B------:R-:W-:Y:S02]  /*54cb0*/  ISETP.GE.AND P0, PT, R0, c[0x0][0x17c], PT ;  /* 0x00005f0000007a0c */ /* 0x000fe40003f06270 */
[----:B----4-:R-:W-:Y:S01]  /*54cc0*/  IMAD.WIDE R22, R31, 0x4, R162 ;  /* 0x000000041f167825 */ /* 0x010fe200078e02a2 */
[----:B------:R-:W-:Y:S01]  /*54cd0*/  @P5 STG.E [R20.64], R177 ;  /* 0x000000b114005986 */ /* 0x000fe2000c101904 */
[----:B------:R-:W-:-:S03]  /*54ce0*/  ISETP.LT.AND P3, PT, R138, c[0x0][0x178], !P2 ;  /* 0x00005e008a007a0c */ /* 0x000fc60005761270 */
[----:B------:R3:W-:Y:S01]  /*54cf0*/  @P1 STG.E [R28.64], R13 ;  /* 0x0000000d1c001986 */ /* 0x0007e2000c101904 */
[----:B------:R-:W-:Y:S02]  /*54d00*/  ISETP.LT.AND P1, PT, R139, c[0x0][0x178], !P2 ;  /* 0x00005e008b007a0c */ /* 0x000fe40005721270 */
[----:B------:R-:W-:Y:S01]  /*54d10*/  ISETP.LT.AND P2, PT, R99, c[0x0][0x178], !P2 ;  /* 0x00005e0063007a0c */ /* 0x000fe20005741270 */
[----:B------:R-:W4:Y:S01]  /*54d20*/  LDS.128 R16, [R249] ;  /* 0x00000000f9107984 */ /* 0x000f220000000c00 */
[----:B------:R-:W-:-:S03]  /*54d30*/  ISETP.LT.AND P5, PT, R207, c[0x0][0x178], !P0 ;  /* 0x00005e00cf007a0c */ /* 0x000fc600047a1270 */
[----:B------:R1:W-:Y:S01]  /*54d40*/  @P6 STG.E [R22.64], R120 ;  /* 0x0000007816006986 */ /* 0x0003e2000c101904 */
[----:B------:R-:W-:Y:S02]  /*54d50*/  ISETP.LT.AND P6, PT, R138, c[0x0][0x178], !P0 ;  /* 0x00005e008a007a0c */ /* 0x000fe400047c1270 */
[C---:B------:R-:W-:Y:S01]  /*54d60*/  IADD3 R3, R31.reuse, c[0x0][0x198], RZ ;  /* 0x000066001f037a10 */ /* 0x040fe20007ffe0ff */
[----:B--2---:R-:W-:Y:S01]  /*54d70*/  IMAD.WIDE R24, R31, 0x4, R160 ;  /* 0x000000041f187825 */ /* 0x004fe200078e02a0 */
[----:B------:R-:W-:-:S03]  /*54d80*/  IADD3 R0, R252, 0xe4, RZ ;  /* 0x000000e4fc007810 */ /* 0x000fc60007ffe0ff */
[----:B---3--:R-:W-:Y:S01]  /*54d90*/  IMAD.WIDE R12, R31, 0x4, R6 ;  /* 0x000000041f0c7825 */ /* 0x008fe200078e0206 */
[----:B------:R-:W-:-:S03]  /*54da0*/  ISETP.GE.AND P4, PT, R0, c[0x0][0x17c], PT ;  /* 0x00005f0000007a0c */ /* 0x000fc60003f86270 */
[----:B------:R-:W-:Y:S01]  /*54db0*/  IMAD.WIDE R20, R31, 0x4, R4 ;  /* 0x000000041f147825 */ /* 0x000fe200078e0204 */
[----:B------:R2:W-:Y:S03]  /*54dc0*/  @P3 STG.E [R24.64], R152 ;  /* 0x0000009818003986 */ /* 0x0005e6000c101904 */
[----:B-1----:R-:W-:Y:S01]  /*54dd0*/  IMAD.WIDE R22, R3, 0x4, R162 ;  /* 0x0000000403167825 */ /* 0x002fe200078e02a2 */
[----:B------:R-:W-:Y:S01]  /*54de0*/  ISETP.LT.AND P3, PT, R139, c[0x0][0x178], !P0 ;  /* 0x00005e008b007a0c */ /* 0x000fe20004761270 */
[----:B------:R1:W-:Y:S02]  /*54df0*/  @P1 STG.E [R12.64], R184 ;  /* 0x000000b80c001986 */ /* 0x0003e4000c101904 */
[----:B------:R-:W-:Y:S01]  /*54e00*/  IMAD.WIDE R26, R3, 0x4, R160 ;  /* 0x00000004031a7825 */ /* 0x000fe200078e02a0 */
[----:B------:R-:W-:Y:S01]  /*54e10*/  ISETP.LT.AND P0, PT, R99, c[0x0][0x178], !P0 ;  /* 0x00005e0063007a0c */ /* 0x000fe20004701270 */
[----:B------:R-:W-:Y:S01]  /*54e20*/  @P2 STG.E [R20.64], R8 ;  /* 0x0000000814002986 */ /* 0x000fe2000c101904 */
[----:B------:R-:W-:-:S02]  /*54e30*/  LOP3.LUT R248, R2, 0x60, RZ, 0x3c, !PT ;  /* 0x0000006002f87812 */ /* 0x000fc400078e3cff */
[----:B------:R-:W-:Y:S01]  /*54e40*/  ISETP.LT.AND P2, PT, R207, c[0x0][0x178], !P4 ;  /* 0x00005e00cf007a0c */ /* 0x000fe20006741270 */
[----:B------:R-:W-:Y:S01]  /*54e50*/  @P5 STG.E [R22.64], R121 ;  /* 0x0000007916005986 */ /* 0x000fe2000c101904 */
[----:B------:R-:W-:-:S03]  /*54e60*/  ISETP.LT.AND P5, PT, R138, c[0x0][0x178], !P4 ;  /* 0x00005e008a007a0c */ /* 0x000fc600067a1270 */
[----:B------:R3:W-:Y:S01]  /*54e70*/  @P6 STG.E [R26.64], R153 ;  /* 0x000000991a006986 */ /* 0x0007e2000c101904 */
[----:B------:R-:W-:Y:S02]  /*54e80*/  ISETP.LT.AND P6, PT, R139, c[0x0][0x178], !P4 ;  /* 0x00005e008b007a0c */ /* 0x000fe400067c1270 */
[C---:B------:R-:W-:Y:S01]  /*54e90*/  IADD3 R33, R3.reuse, c[0x0][0x198], RZ ;  /* 0x0000660003217a10 */ /* 0x040fe20007ffe0ff */
[----:B------:R-:W4:Y:S01]  /*54ea0*/  LDS.128 R20, [R248] ;  /* 0x00000000f8147984 */ /* 0x000f220000000c00 */
[----:B------:R-:W-:Y:S01]  /*54eb0*/  IADD3 R0, R252, 0xe5, RZ ;  /* 0x000000e5fc007810 */ /* 0x000fe20007ffe0ff */
[----:B--2---:R-:W-:-:S04]  /*54ec0*/  IMAD.WIDE R24, R3, 0x4, R6 ;  /* 0x0000000403187825 */ /* 0x004fc800078e0206 */
[----:B-1----:R-:W-:Y:S01]  /*54ed0*/  IMAD.WIDE R12, R3, 0x4, R4 ;  /* 0x00000004030c7825 */ /* 0x002fe200078e0204 */
[----:B------:R-:W-:-:S03]  /*54ee0*/  ISETP.GE.AND P1, PT, R0, c[0x0][0x17c], PT ;  /* 0x00005f0000007a0c */ /* 0x000fc60003f26270 */
[C---:B---3--:R-:W-:Y:S01]  /*54ef0*/  IMAD.WIDE R26, R33.reuse, 0x4, R162 ;  /* 0x00000004211a7825 */ /* 0x048fe200078e02a2 */
[----:B------:R1:W-:Y:S03]  /*54f00*/  @P3 STG.E [R24.64], R185 ;  /* 0x000000b918003986 */ /* 0x0003e6000c101904 */
[C---:B------:R-:W-:Y:S01]  /*54f10*/  IMAD.WIDE R28, R33.reuse, 0x4, R160 ;  /* 0x00000004211c7825 */ /* 0x040fe200078e02a0 */
[----:B------:R2:W-:Y:S03]  /*54f20*/  @P0 STG.E [R12.64], R9 ;  /* 0x000000090c000986 */ /* 0x0005e6000c101904 */
[----:B------:R-:W-:Y:S01]  /*54f30*/  IMAD.WIDE R30, R33, 0x4, R6 ;  /* 0x00000004211e7825 */ /* 0x000fe200078e0206 */
[----:B------:R-:W-:Y:S01]  /*54f40*/  ISETP.LT.AND P4, PT, R99, c[0x0][0x178], !P4 ;  /* 0x00005e0063007a0c */ /* 0x000fe20006781270 */
[----:B------:R-:W-:Y:S01]  /*54f50*/  @P2 STG.E [R26.64], R112 ;  /* 0x000000701a002986 */ /* 0x000fe2000c101904 */
[----:B------:R-:W-:-:S03]  /*54f60*/  ISETP.LT.AND P0, PT, R207, c[0x0][0x178], !P1 ;  /* 0x00005e00cf007a0c */ /* 0x000fc60004f01270 */
[----:B------:R3:W-:Y:S01]  /*54f70*/  @P5 STG.E [R28.64], R128 ;  /* 0x000000801c005986 */ /* 0x0007e2000c101904 */
[----:B------:R-:W-:Y:S01]  /*54f80*/  ISETP.LT.AND P5, PT, R138, c[0x0][0x178], !P1 ;  /* 0x00005e008a007a0c */ /* 0x000fe20004fa1270 */
[----:B-1----:R-:W-:Y:S02]  /*54f90*/  IMAD.WIDE R24, R33, 0x4, R4 ;  /* 0x0000000421187825 */ /* 0x002fe400078e0204 */
[----:B------:R1:W-:Y:S01]  /*54fa0*/  @P6 STG.E [R30.64], R192 ;  /* 0x000000c01e006986 */ /* 0x0003e2000c101904 */
[----:B------:R-:W-:Y:S02]  /*54fb0*/  ISETP.LT.AND P6, PT, R139, c[0x0][0x178], !P1 ;  /* 0x00005e008b007a0c */ /* 0x000fe40004fc1270 */
[----:B------:R-:W-:Y:S02]  /*54fc0*/  IADD3 R33, R33, c[0x0][0x198], RZ ;  /* 0x0000660021217a10 */ /* 0x000fe40007ffe0ff */
[----:B------:R-:W-:-:S03]  /*54fd0*/  IADD3 R0, R252, 0xe6, RZ ;  /* 0x000000e6fc007810 */ /* 0x000fc60007ffe0ff */
[----:B--2---:R-:W-:Y:S01]  /*54fe0*/  IMAD.WIDE R8, R33, 0x4, R162 ;  /* 0x0000000421087825 */ /* 0x004fe200078e02a2 */
[----:B------:R-:W-:-:S03]  /*54ff0*/  ISETP.GE.AND P3, PT, R0, c[0x0][0x17c], PT ;  /* 0x00005f0000007a0c */ /* 0x000fc60003f66270 */
[C---:B------:R-:W-:Y:S01]  /*55000*/  IMAD.WIDE R12, R33.reuse, 0x4, R160 ;  /* 0x00000004210c7825 */ /* 0x040fe200078e02a0 */
[----:B----4-:R-:W-:Y:S03]  /*55010*/  @P4 STG.E [R24.64], R16 ;  /* 0x0000001018004986 */ /* 0x010fe6000c101904 */
[----:B---3--:R-:W-:Y:S01]  /*55020*/  IMAD.WIDE R28, R33, 0x4, R6 ;  /* 0x00000004211c7825 */ /* 0x008fe200078e0206 */
[----:B------:R-:W-:Y:S01]  /*55030*/  ISETP.LT.AND P1, PT, R99, c[0x0][0x178], !P1 ;  /* 0x00005e0063007a0c */ /* 0x000fe20004f21270 */
[----:B------:R2:W-:Y:S01]  /*55040*/  @P0 STG.E [R8.64], R113 ;  /* 0x0000007108000986 */ /* 0x0005e2000c101904 */
[----:B------:R-:W-:-:S03]  /*55050*/  ISETP.LT.AND P4, PT, R207, c[0x0][0x178], !P3 ;  /* 0x00005e00cf007a0c */ /* 0x000fc60005f81270 */
[----:B------:R3:W-:Y:S01]  /*55060*/  @P5 STG.E [R12.64], R129 ;  /* 0x000000810c005986 */ /* 0x0007e2000c101904 */
[----:B------:R-:W-:-:S03]  /*55070*/  ISETP.LT.AND P5, PT, R138, c[0x0][0x178], !P3 ;  /* 0x00005e008a007a0c */ /* 0x000fc60005fa1270 */
[----:B------:R4:W-:Y:S01]  /*55080*/  @P6 STG.E [R28.64], R193 ;  /* 0x000000c11c006986 */ /* 0x0009e2000c101904 */
[----:B------:R-:W-:Y:S02]  /*55090*/  ISETP.LT.AND P6, PT, R139, c[0x0][0x178], !P3 ;  /* 0x00005e008b007a0c */ /* 0x000fe40005fc1270 */
[C---:B------:R-:W-:Y:S01]  /*550a0*/  IADD3 R3, R33.reuse, c[0x0][0x198], RZ ;  /* 0x0000660021037a10 */ /* 0x040fe20007ffe0ff */
[----:B-1----:R-:W-:Y:S01]  /*550b0*/  IMAD.WIDE R30, R33, 0x4, R4 ;  /* 0x00000004211e7825 */ /* 0x002fe200078e0204 */
[----:B------:R-:W-:Y:S01]  /*550c0*/  ISETP.LT.AND P3, PT, R99, c[0x0][0x178], !P3 ;  /* 0x00005e0063007a0c */ /* 0x000fe20005f61270 */
[----:B------:R-:W1:Y:S01]  /*550d0*/  LDS.128 R24, [R2+0x800] ;  /* 0x0008000002187984 */ /* 0x000e620000000c00 */
[----:B------:R-:W-:Y:S01]  /*550e0*/  IADD3 R0, R252, 0xe7, RZ ;  /* 0x000000e7fc007810 */ /* 0x000fe20007ffe0ff */
[----:B------:R-:W-:-:S04]  /*550f0*/  IMAD.WIDE R32, R3, 0x4, R162 ;  /* 0x0000000403207825 */ /* 0x000fc800078e02a2 */
[C---:B--2---:R-:W-:Y:S01]  /*55100*/  IMAD.WIDE R8, R3.reuse, 0x4, R160 ;  /* 0x0000000403087825 */ /* 0x044fe200078e02a0 */
[----:B------:R-:W-:Y:S01]  /*55110*/  ISETP.GE.AND P2, PT, R0, c[0x0][0x17c], PT ;  /* 0x00005f0000007a0c */ /* 0x000fe20003f46270 */
[----:B------:R2:W-:Y:S02]  /*55120*/  @P1 STG.E [R30.64], R17 ;  /* 0x000000111e001986 */ /* 0x0005e4000c101904 */
[C---:B---3--:R-:W-:Y:S02]  /*55130*/  IMAD.WIDE R12, R3.reuse, 0x4, R6 ;  /* 0x00000004030c7825 */ /* 0x048fe400078e0206 */
[----:B------:R-:W-:Y:S02]  /*55140*/  @P4 STG.E [R32.64], R116 ;  /* 0x0000007420004986 */ /* 0x000fe4000c101904 */
[----:B----4-:R-:W-:Y:S02]  /*55150*/  IMAD.WIDE R28, R3, 0x4, R4 ;  /* 0x00000004031c7825 */ /* 0x010fe400078e0204 */
[----:B------:R3:W-:Y:S01]  /*55160*/  @P5 STG.E [R8.64], R144 ;  /* 0x0000009008005986 */ /* 0x0007e2000c101904 */
[----:B------:R-:W-:-:S03]  /*55170*/  ISETP.LT.AND P4, PT, R207, c[0x0][0x178], !P2 ;  /* 0x00005e00cf007a0c */ /* 0x000fc60005781270 */
[----:B------:R4:W-:Y:S01]  /*55180*/  @P6 STG.E [R12.64], R200 ;  /* 0x000000c80c006986 */ /* 0x0009e2000c101904 */
[----:B------:R-:W-:-:S03]  /*55190*/  ISETP.LT.AND P5, PT, R139, c[0x0][0x178], !P2 ;  /* 0x00005e008b007a0c */ /* 0x000fc600057a1270 */
[----:B------:R-:W-:Y:S01]  /*551a0*/  @P3 STG.E [R28.64], R20 ;  /* 0x000000141c003986 */ /* 0x000fe2000c101904 */
[----:B------:R-:W-:Y:S02]  /*551b0*/  ISETP.LT.AND P3, PT, R138, c[0x0][0x178], !P2 ;  /* 0x00005e008a007a0c */ /* 0x000fe40005761270 */
[----:B------:R-:W-:Y:S01]  /*551c0*/  IADD3 R35, R3, c[0x0][0x198], RZ ;  /* 0x0000660003237a10 */ /* 0x000fe20007ffe0ff */
[----:B------:R-:W1:Y:S01]  /*551d0*/  LDS.128 R28, [R250+0x800] ;  /* 0x00080000fa1c7984 */ /* 0x000e620000000c00 */
[----:B------:R-:W-:-:S03]  /*551e0*/  IADD3 R0, R252, 0xe8, RZ ;  /* 0x000000e8fc007810 */ /* 0x000fc60007ffe0ff */
[----:B--2---:R-:W-:Y:S01]  /*551f0*/  IMAD.WIDE R16, R35, 0x4, R162 ;  /* 0x0000000423107825 */ /* 0x004fe200078e02a2 */
[----:B------:R-:W-:-:S03]  /*55200*/  ISETP.GE.AND P0, PT, R0, c[0x0][0x17c], PT ;  /* 0x00005f0000007a0c */ /* 0x000fc60003f06270 */
[----:B------:R-:W-:Y:S01]  /*55210*/  IMAD.WIDE R2, R35, 0x4, R160 ;  /* 0x0000000423027825 */ /* 0x000fe200078e02a0 */
[----:B------:R-:W-:-:S03]  /*55220*/  ISETP.LT.AND P2, PT, R99, c[0x0][0x178], !P2 ;  /* 0x00005e0063007a0c */ /* 0x000fc60005741270 */
[----:B---3--:R-:W-:Y:S01]  /*55230*/  IMAD.WIDE R8, R35, 0x4, R6 ;  /* 0x0000000423087825 */ /* 0x008fe200078e0206 */
[----:B------:R2:W-:Y:S01]  /*55240*/  @P4 STG.E [R16.64], R117 ;  /* 0x0000007510004986 */ /* 0x0005e2000c101904 */
[----:B------:R-:W-:-:S03]  /*55250*/  ISETP.LT.AND P6, PT, R207, c[0x0][0x178], !P0 ;  /* 0x00005e00cf007a0c */ /* 0x000fc600047c1270 */
[----:B------:R3:W-:Y:S01]  /*55260*/  @P3 STG.E [R2.64], R145 ;  /* 0x0000009102003986 */ /* 0x0007e2000c101904 */
[----:B------:R-:W-:-:S03]  /*55270*/  ISETP.LT.AND P3, PT, R138, c[0x0][0x178], !P0 ;  /* 0x00005e008a007a0c */ /* 0x000fc60004761270 */
[----:B------:R1:W-:Y:S01]  /*55280*/  @P5 STG.E [R8.64], R201 ;  /* 0x000000c908005986 */ /* 0x0003e2000c101904 */
[----:B------:R-:W-:Y:S02]  /*55290*/  ISETP.LT.AND P5, PT, R139, c[0x0][0x178], !P0 ;  /* 0x00005e008b007a0c */ /* 0x000fe400047a1270 */
[C---:B------:R-:W-:Y:S01]  /*552a0*/  IADD3 R37, R35.reuse, c[0x0][0x198], RZ ;  /* 0x0000660023257a10 */ /* 0x040fe20007ffe0ff */
[----:B----4-:R-:W-:Y:S01]  /*552b0*/  IMAD.WIDE R12, R35, 0x4, R4 ;  /* 0x00000004230c7825 */ /* 0x010fe200078e0204 */
[----:B------:R-:W-:-:S03]  /*552c0*/  IADD3 R0, R252, 0xe9, RZ ;  /* 0x000000e9fc007810 */ /* 0x000fc60007ffe0ff */
[----:B------:R-:W-:Y:S01]  /*552d0*/  IMAD.WIDE R32, R37, 0x4, R162 ;  /* 0x0000000425207825 */ /* 0x000fe200078e02a2 */
[----:B------:R-:W-:-:S03]  /*552e0*/  ISETP.GE.AND P1, PT, R0, c[0x0][0x17c], PT ;  /* 0x00005f0000007a0c */ /* 0x000fc60003f26270 */
[C---:B--2---:R-:W-:Y:S01]  /*552f0*/  IMAD.WIDE R16, R37.reuse, 0x4, R160 ;  /* 0x0000000425107825 */ /* 0x044fe200078e02a0 */
[----:B------:R2:W-:Y:S03]  /*55300*/  @P2 STG.E [R12.64], R21 ;  /* 0x000000150c002986 */ /* 0x0005e6000c101904 */
[----:B---3--:R-:W-:Y:S01]  /*55310*/  IMAD.WIDE R2, R37, 0x4, R6 ;  /* 0x0000000425027825 */ /* 0x008fe200078e0206 */
[----:B------:R-:W-:Y:S01]  /*55320*/  @P6 STG.E [R32.64], R108 ;  /* 0x0000006c20006986 */ /* 0x000fe2000c101904 */
[----:B------:R-:W-:Y:S02]  /*55330*/  ISETP.LT.AND P0, PT, R99, c[0x0][0x178], !P0 ;  /* 0x00005e0063007a0c */ /* 0x000fe40004701270 */
[----:B------:R-:W-:Y:S01]  /*55340*/  ISETP.LT.AND P6, PT, R207, c[0x0][0x178], !P1 ;  /* 0x00005e00cf007a0c */ /* 0x000fe20004fc1270 */
[----:B------:R3:W-:Y:S01]  /*55350*/  @P3 STG.E [R16.64], R140 ;  /* 0x0000008c10003986 */ /* 0x0007e2000c101904 */
[----:B------:R-:W-:-:S03]  /*55360*/  ISETP.LT.AND P3, PT, R138, c[0x0][0x178], !P1 ;  /* 0x00005e008a007a0c */ /* 0x000fc60004f61270 */
[----:B------:R4:W-:Y:S01]  /*55370*/  @P5 STG.E [R2.64], R180 ;  /* 0x000000b402005986 */ /* 0x0009e2000c101904 */
[----:B------:R-:W-:Y:S02]  /*55380*/  ISETP.LT.AND P5, PT, R139, c[0x0][0x178], !P1 ;  /* 0x00005e008b007a0c */ /* 0x000fe40004fa1270 */
[----:B------:R-:W-:Y:S02]  /*55390*/  IADD3 R35, R37, c[0x0][0x198], RZ ;  /* 0x0000660025237a10 */ /* 0x000fe40007ffe0ff */
        /* <DEDUP_REMOVED lines=9> */
[----:B------:R2:W-:Y:S02]  /*55430*/  @P6 STG.E [R12.64], R109 ;  /* 0x0000006d0c006986 */ /* 0x0005e4000c101904 */
[----:B----4-:R-:W-:Y:S01]  /*55440*/  IMAD.WIDE R2, R35, 0x4, R4 ;  /* 0x0000000423027825 */ /* 0x010fe200078e0204 */
[----:B------:R-:W-:Y:S01]  /*55450*/  ISETP.GE.AND P2, PT, R0, c[0x0][0x17c], PT ;  /* 0x00005f0000007a0c */ /* 0x000fe20003f46270 */
[----:B------:R3:W-:Y:S01]  /*55460*/  @P3 STG.E [R16.64], R141 ;  /* 0x0000008d10003986 */ /* 0x0007e2000c101904 */
[----:B------:R-:W-:-:S02]  /*55470*/  ISETP.LT.AND P0, PT, R207, c[0x0][0x178], !P4 ;  /* 0x00005e00cf007a0c */ /* 0x000fc40006701270 */
[----:B------:R-:W-:Y:S01]  /*55480*/  ISETP.LT.AND P6, PT, R138, c[0x0][0x178], !P4 ;  /* 0x00005e008a007a0c */ /* 0x000fe200067c1270 */
[----:B------:R-:W-:Y:S01]  /*55490*/  @P5 STG.E [R20.64], R181 ;  /* 0x000000b514005986 */ /* 0x000fe2000c101904 */
[----:B------:R-:W-:-:S03]  /*554a0*/  IADD3 R37, R35, c[0x0][0x198], RZ ;  /* 0x0000660023257a10 */ /* 0x000fc60007ffe0ff */
[----:B------:R4:W-:Y:S01]  /*554b0*/  @P1 STG.E [R2.64], R25 ;  /* 0x0000001902001986 */ /* 0x0009e2000c101904 */
[----:B------:R-:W-:Y:S02]  /*554c0*/  ISETP.LT.AND P1, PT, R139, c[0x0][0x178], !P4 ;  /* 0x00005e008b007a0c */ /* 0x000fe40006721270 */
[----:B------:R-:W-:Y:S01]  /*554d0*/  ISETP.LT.AND P4, PT, R99, c[0x0][0x178], !P4 ;  /* 0x00005e0063007a0c */ /* 0x000fe20006781270 */
[----:B------:R-:W4:Y:S01]  /*554e0*/  LDS.128 R32, [R249+0x800] ;  /* 0x00080000f9207984 */ /* 0x000f220000000c00 */
[----:B------:R-:W-:Y:S01]  /*554f0*/  ISETP.LT.AND P5, PT, R207, c[0x0][0x178], !P2 ;  /* 0x00005e00cf007a0c */ /* 0x000fe200057a1270 */
[C---:B-1----:R-:W-:Y:S01]  /*55500*/  IMAD.WIDE R8, R37.reuse, 0x4, R162 ;  /* 0x0000000425087825 */ /* 0x042fe200078e02a2 */
[C---:B------:R-:W-:Y:S02]  /*55510*/  IADD3 R39, R37.reuse, c[0x0][0x198], RZ ;  /* 0x0000660025277a10 */ /* 0x040fe40007ffe0ff */
[----:B------:R-:W-:Y:S01]  /*55520*/  IADD3 R0, R252, 0xec, RZ ;  /* 0x000000ecfc007810 */ /* 0x000fe20007ffe0ff */
[C---:B--2---:R-:W-:Y:S01]  /*55530*/  IMAD.WIDE R12, R37.reuse, 0x4, R160 ;  /* 0x00000004250c7825 */ /* 0x044fe200078e02a0 */
[----:B------:R1:W-:Y:S03]  /*55540*/  @P0 STG.E [R8.64], R104 ;  /* 0x0000006808000986 */ /* 0x0003e6000c101904 */
[----:B---3--:R-:W-:Y:S01]  /*55550*/  IMAD.WIDE R16, R37, 0x4, R6 ;  /* 0x0000000425107825 */ /* 0x008fe200078e0206 */
[----:B------:R-:W-:-:S03]  /*55560*/  ISETP.GE.AND P3, PT, R0, c[0x0][0x17c], PT ;  /* 0x00005f0000007a0c */ /* 0x000fc60003f66270 */
[----:B----4-:R-:W-:Y:S01]  /*55570*/  IMAD.WIDE R2, R37, 0x4, R4 ;  /* 0x0000000425027825 */ /* 0x010fe200078e0204 */
[----:B------:R2:W-:Y:S03]  /*55580*/  @P6 STG.E [R12.64], R148 ;  /* 0x000000940c006986 */ /* 0x0005e6000c101904 */
[----:B------:R-:W-:Y:S01]  /*55590*/  IMAD.WIDE R20, R39, 0x4, R162 ;  /* 0x0000000427147825 */ /* 0x000fe200078e02a2 */
[C---:B------:R-:W-:Y:S01]  /*555a0*/  ISETP.LT.AND P6, PT, R138.reuse, c[0x0][0x178], !P2 ;  /* 0x00005e008a007a0c */ /* 0x040fe200057c1270 */
[----:B------:R-:W-:Y:S01]  /*555b0*/  @P1 STG.E [R16.64], R188 ;  /* 0x000000bc10001986 */ /* 0x000fe2000c101904 */
[----:B------:R-:W-:Y:S02]  /*555c0*/  ISETP.LT.AND P1, PT, R139, c[0x0][0x178], !P2 ;  /* 0x00005e008b007a0c */ /* 0x000fe40005721270 */
[----:B------:R-:W-:Y:S01]  /*555d0*/  ISETP.LT.AND P2, PT, R99, c[0x0][0x178], !P2 ;  /* 0x00005e0063007a0c */ /* 0x000fe20005741270 */
[----:B------:R3:W-:Y:S01]  /*555e0*/  @P4 STG.E [R2.64], R28 ;  /* 0x0000001c02004986 */ /* 0x0007e2000c101904 */
[----:B------:R-:W-:-:S03]  /*555f0*/  ISETP.LT.AND P4, PT, R138, c[0x0][0x178], !P3 ;  /* 0x00005e008a007a0c */ /* 0x000fc60005f81270 */
[----:B------:R4:W-:Y:S01]  /*55600*/  @P5 STG.E [R20.64], R105 ;  /* 0x0000006914005986 */ /* 0x0009e2000c101904 */
[----:B------:R-:W-:Y:S02]  /*55610*/  ISETP.LT.AND P5, PT, R207, c[0x0][0x178], !P3 ;  /* 0x00005e00cf007a0c */ /* 0x000fe40005fa1270 */
[C---:B------:R-:W-:Y:S01]  /*55620*/  IADD3 R25, R39.reuse, c[0x0][0x198], RZ ;  /* 0x0000660027197a10 */ /* 0x040fe20007ffe0ff */
[----:B-1----:R-:W-:Y:S01]  /*55630*/  IMAD.WIDE R8, R39, 0x4, R160 ;  /* 0x0000000427087825 */ /* 0x002fe200078e02a0 */
[----:B------:R-:W-:-:S03]  /*55640*/  IADD3 R0, R252, 0xed, RZ ;  /* 0x000000edfc007810 */ /* 0x000fc60007ffe0ff */
[----:B--2---:R-:W-:-:S04]  /*55650*/  IMAD.WIDE R12, R39, 0x4, R6 ;  /* 0x00000004270c7825 */ /* 0x004fc800078e0206 */
[----:B---3--:R-:W-:Y:S02]  /*55660*/  IMAD.WIDE R2, R39, 0x4, R4 ;  /* 0x0000000427027825 */ /* 0x008fe400078e0204 */
[----:B------:R-:W1:Y:S02]  /*55670*/  LDS.128 R36, [R248+0x800] ;  /* 0x00080000f8247984 */ /* 0x000e640000000c00 */
[C---:B------:R-:W-:Y:S01]  /*55680*/  IMAD.WIDE R16, R25.reuse, 0x4, R162 ;  /* 0x0000000419107825 */ /* 0x040fe200078e02a2 */
[----:B------:R-:W-:Y:S01]  /*55690*/  ISETP.GE.AND P0, PT, R0, c[0x0][0x17c], PT ;  /* 0x00005f0000007a0c */ /* 0x000fe20003f06270 */
[----:B------:R2:W-:Y:S02]  /*556a0*/  @P6 STG.E [R8.64], R149 ;  /* 0x0000009508006986 */ /* 0x0005e4000c101904 */
[----:B----4-:R-:W-:Y:S02]  /*556b0*/  IMAD.WIDE R20, R25, 0x4, R160 ;  /* 0x0000000419147825 */ /* 0x010fe400078e02a0 */
[----:B------:R-:W-:Y:S01]  /*556c0*/  @P1 STG.E [R12.64], R189 ;  /* 0x000000bd0c001986 */ /* 0x000fe2000c101904 */
[----:B------:R-:W-:-:S02]  /*556d0*/  ISETP.LT.AND P1, PT, R139, c[0x0][0x178], !P3 ;  /* 0x00005e008b007a0c */ /* 0x000fc40005f21270 */
        /* <DEDUP_REMOVED lines=12> */
[C---:B------:R-:W-:Y:S01]  /*557a0*/  IMAD.WIDE R12, R41.reuse, 0x4, R162 ;  /* 0x00000004290c7825 */ /* 0x040fe200078e02a2 */
[----:B------:R-:W-:Y:S03]  /*557b0*/  @P1 STG.E [R8.64], R196 ;  /* 0x000000c408001986 */ /* 0x000fe6000c101904 */
[C---:B----4-:R-:W-:Y:S01]  /*557c0*/  IMAD.WIDE R16, R41.reuse, 0x4, R160 ;  /* 0x0000000429107825 */ /* 0x050fe200078e02a0 */
[----:B------:R-:W-:Y:S01]  /*557d0*/  IADD3 R0, R252, 0xef, RZ ;  /* 0x000000effc007810 */ /* 0x000fe20007ffe0ff */
[----:B------:R2:W-:Y:S02]  /*557e0*/  @P3 STG.E [R2.64], R32 ;  /* 0x0000002002003986 */ /* 0x0005e4000c101904 */
[----:B-1----:R-:W-:Y:S02]  /*557f0*/  IMAD.WIDE R20, R41, 0x4, R6 ;  /* 0x0000000429147825 */ /* 0x002fe400078e0206 */
[----:B------:R1:W-:Y:S01]  /*55800*/  @P5 STG.E [R12.64], R101 ;  /* 0x000000650c005986 */ /* 0x0003e2000c101904 */
[----:B------:R-:W-:-:S03]  /*55810*/  ISETP.LT.AND P0, PT, R99, c[0x0][0x178], !P0 ;  /* 0x00005e0063007a0c */ /* 0x000fc60004701270 */
[----:B------:R3:W-:Y:S01]  /*55820*/  @P4 STG.E [R16.64], R133 ;  /* 0x0000008510004986 */ /* 0x0007e2000c101904 */
[----:B------:R-:W-:-:S03]  /*55830*/  ISETP.GE.AND P1, PT, R0, c[0x0][0x17c], PT ;  /* 0x00005f0000007a0c */ /* 0x000fc60003f26270 */
[----:B------:R4:W-:Y:S01]  /*55840*/  @P2 STG.E [R20.64], R197 ;  /* 0x000000c514002986 */ /* 0x0009e2000c101904 */
[----:B------:R-:W-:Y:S01]  /*55850*/  ISETP.LT.AND P2, PT, R207, c[0x0][0x178], !P6 ;  /* 0x00005e00cf007a0c */ /* 0x000fe20007741270 */
[----:B------:R-:W-:Y:S01]  /*55860*/  IMAD.WIDE R24, R41, 0x4, R4 ;  /* 0x0000000429187825 */ /* 0x000fe200078e0204 */
[----:B------:R-:W-:Y:S02]  /*55870*/  ISETP.LT.AND P4, PT, R138, c[0x0][0x178], !P6 ;  /* 0x00005e008a007a0c */ /* 0x000fe40007781270 */
[----:B------:R-:W-:Y:S02]  /*55880*/  ISETP.LT.AND P3, PT, R139, c[0x0][0x178], !P6 ;  /* 0x00005e008b007a0c */ /* 0x000fe40007761270 */
[----:B------:R-:W-:Y:S02]  /*55890*/  IADD3 R41, R41, c[0x0][0x198], RZ ;  /* 0x0000660029297a10 */ /* 0x000fe40007ffe0ff */
[----:B------:R-:W-:Y:S02]  /*558a0*/  ISETP.LT.AND P6, PT, R99, c[0x0][0x178], !P6 ;  /* 0x00005e0063007a0c */ /* 0x000fe400077c1270 */
[----:B------:R-:W-:Y:S01]  /*558b0*/  ISETP.LT.AND P5, PT, R207, c[0x0][0x178], !P1 ;  /* 0x00005e00cf007a0c */ /* 0x000fe20004fa1270 */
[C---:B--2---:R-:W-:Y:S01]  /*558c0*/  IMAD.WIDE R2, R41.reuse, 0x4, R162 ;  /* 0x0000000429027825 */ /* 0x044fe200078e02a2 */
[----:B------:R-:W-:-:S03]  /*558d0*/  IADD3 R29, R41, c[0x0][0x198], RZ ;  /* 0x00006600291d7a10 */ /* 0x000fc60007ffe0ff */
[C---:B------:R-:W-:Y:S01]  /*558e0*/  IMAD.WIDE R8, R41.reuse, 0x4, R160 ;  /* 0x0000000429087825 */ /* 0x040fe200078e02a0 */
[----:B------:R-:W-:Y:S01]  /*558f0*/  IADD3 R0, R252, 0xf0, RZ ;  /* 0x000000f0fc007810 */ /* 0x000fe20007ffe0ff */
[----:B------:R2:W-:Y:S02]  /*55900*/  @P0 STG.E [R24.64], R33 ;  /* 0x0000002118000986 */ /* 0x0005e4000c101904 */
[C---:B-1----:R-:W-:Y:S02]  /*55910*/  IMAD.WIDE R12, R41.reuse, 0x4, R6 ;  /* 0x00000004290c7825 */ /* 0x042fe400078e0206 */
[----:B------:R1:W-:Y:S02]  /*55920*/  @P2 STG.E [R2.64], R96 ;  /* 0x0000006002002986 */ /* 0x0003e4000c101904 */
[----:B---3--:R-:W-:Y:S01]  /*55930*/  IMAD.WIDE R16, R41, 0x4, R4 ;  /* 0x0000000429107825 */ /* 0x008fe200078e0204 */
[----:B------:R-:W-:Y:S01]  /*55940*/  ISETP.GE.AND P0, PT, R0, c[0x0][0x17c], PT ;  /* 0x00005f0000007a0c */ /* 0x000fe20003f06270 */
[----:B------:R3:W-:Y:S02]  /*55950*/  @P4 STG.E [R8.64], R136 ;  /* 0x0000008808004986 */ /* 0x0007e4000c101904 */
[----:B----4-:R-:W-:-:S02]  /*55960*/  IMAD.WIDE R20, R29, 0x4, R162 ;  /* 0x000000041d147825 */ /* 0x010fc400078e02a2 */
[----:B------:R4:W-:Y:S01]  /*55970*/  @P3 STG.E [R12.64], R204 ;  /* 0x000000cc0c003986 */ /* 0x0009e2000c101904 */
[----:B------:R-:W-:Y:S02]  /*55980*/  ISETP.LT.AND P3, PT, R138, c[0x0][0x178], !P1 ;  /* 0x00005e008a007a0c */ /* 0x000fe40004f61270 */
[----:B------:R-:W-:Y:S01]  /*55990*/  ISETP.LT.AND P4, PT, R139, c[0x0][0x178], !P1 ;  /* 0x00005e008b007a0c */ /* 0x000fe20004f81270 */
[----:B------:R3:W-:Y:S01]  /*559a0*/  @P6 STG.E [R16.64], R36 ;  /* 0x0000002410006986 */ /* 0x0007e2000c101904 */
[----:B------:R-:W-:-:S03]  /*559b0*/  ISETP.LT.AND P6, PT, R207, c[0x0][0x178], !P0 ;  /* 0x00005e00cf007a0c */ /* 0x000fc600047c1270 */
[----:B------:R4:W-:Y:S01]  /*559c0*/  @P5 STG.E [R20.64], R97 ;  /* 0x0000006114005986 */ /* 0x0009e2000c101904 */
[----:B------:R-:W-:Y:S02]  /*559d0*/  ISETP.LT.AND P5, PT, R99, c[0x0][0x178], !P1 ;  /* 0x00005e0063007a0c */ /* 0x000fe40004fa1270 */
[----:B------:R-:W-:Y:S02]  /*559e0*/  ISETP.LT.AND P1, PT, R138, c[0x0][0x178], !P0 ;  /* 0x00005e008a007a0c */ /* 0x000fe40004721270 */
[C---:B--2---:R-:W-:Y:S01]  /*559f0*/  IADD3 R25, R29.reuse, c[0x0][0x198], RZ ;  /* 0x000066001d197a10 */ /* 0x044fe20007ffe0ff */
[----:B-1----:R-:W-:Y:S01]  /*55a00*/  IMAD.WIDE R2, R29, 0x4, R160 ;  /* 0x000000041d027825 */ /* 0x002fe200078e02a0 */
[----:B------:R-:W-:-:S03]  /*55a10*/  IADD3 R0, R252, 0xf1, RZ ;  /* 0x000000f1fc007810 */ /* 0x000fc60007ffe0ff */
[C---:B---3--:R-:W-:Y:S01]  /*55a20*/  IMAD.WIDE R8, R29.reuse, 0x4, R6 ;  /* 0x000000041d087825 */ /* 0x048fe200078e0206 */
[----:B------:R1:W-:Y:S03]  /*55a30*/  @P3 STG.E [R2.64], R137 ;  /* 0x0000008902003986 */ /* 0x0003e6000c101904 */
[----:B----4-:R-:W-:Y:S01]  /*55a40*/  IMAD.WIDE R12, R29, 0x4, R4 ;  /* 0x000000041d0c7825 */ /* 0x010fe200078e0204 */
[----:B------:R-:W-:-:S03]  /*55a50*/  ISETP.GE.AND P2, PT, R0, c[0x0][0x17c], PT ;  /* 0x00005f0000007a0c */ /* 0x000fc60003f46270 */
[C---:B------:R-:W-:Y:S01]  /*55a60*/  IMAD.WIDE R16, R25.reuse, 0x4, R162 ;  /* 0x0000000419107825 */ /* 0x040fe200078e02a2 */
[----:B------:R2:W-:Y:S03]  /*55a70*/  @P4 STG.E [R8.64], R205 ;  /* 0x000000cd08004986 */ /* 0x0005e6000c101904 */
[----:B------:R-:W-:Y:S01]  /*55a80*/  IMAD.WIDE R20, R25, 0x4, R160 ;  /* 0x0000000419147825 */ /* 0x000fe200078e02a0 */
[----:B------:R3:W-:Y:S01]  /*55a90*/  @P5 STG.E [R12.64], R37 ;  /* 0x000000250c005986 */ /* 0x0007e2000c101904 */
[----:B------:R-:W-:Y:S02]  /*55aa0*/  ISETP.LT.AND P5, PT, R139, c[0x0][0x178], !P0 ;  /* 0x00005e008b007a0c */ /* 0x000fe400047a1270 */
[----:B------:R-:W-:Y:S01]  /*55ab0*/  ISETP.LT.AND P0, PT, R99, c[0x0][0x178], !P0 ;  /* 0x00005e0063007a0c */ /* 0x000fe20004701270 */
[----:B------:R4:W-:Y:S01]  /*55ac0*/  @P6 STG.E [R16.64], R126 ;  /* 0x0000007e10006986 */ /* 0x0009e2000c101904 */
[----:B------:R-:W-:-:S03]  /*55ad0*/  ISETP.LT.AND P3, PT, R138, c[0x0][0x178], !P2 ;  /* 0x00005e008a007a0c */ /* 0x000fc60005761270 */
[----:B------:R3:W-:Y:S01]  /*55ae0*/  @P1 STG.E [R20.64], R158 ;  /* 0x0000009e14001986 */ /* 0x0007e2000c101904 */
[----:B------:R-:W-:Y:S01]  /*55af0*/  ISETP.LT.AND P1, PT, R207, c[0x0][0x178], !P2 ;  /* 0x00005e00cf007a0c */ /* 0x000fe20005721270 */
[----:B-1----:R-:W-:Y:S01]  /*55b00*/  IMAD.WIDE R2, R25, 0x4, R6 ;  /* 0x0000000419027825 */ /* 0x002fe200078e0206 */
[----:B------:R-:W-:-:S03]  /*55b10*/  ISETP.LT.AND P6, PT, R139, c[0x0][0x178], !P2 ;  /* 0x00005e008b007a0c */ /* 0x000fc600057c1270 */
[C---:B--2---:R-:W-:Y:S01]  /*55b20*/  IMAD.WIDE R8, R25.reuse, 0x4, R4 ;  /* 0x0000000419087825 */ /* 0x044fe200078e0204 */
[----:B------:R-:W-:Y:S02]  /*55b30*/  IADD3 R25, R25, c[0x0][0x198], RZ ;  /* 0x0000660019197a10 */ /* 0x000fe40007ffe0ff */
[----:B------:R-:W-:-:S03]  /*55b40*/  IADD3 R24, R252, 0xf2, RZ ;  /* 0x000000f2fc187810 */ /* 0x000fc60007ffe0ff */
[C---:B---3--:R-:W-:Y:S01]  /*55b50*/  IMAD.WIDE R12, R25.reuse, 0x4, R162 ;  /* 0x00000004190c7825 */ /* 0x048fe200078e02a2 */
[----:B------:R-:W-:Y:S01]  /*55b60*/  ISETP.GE.AND P4, PT, R24, c[0x0][0x17c], PT ;  /* 0x00005f0018007a0c */ /* 0x000fe20003f86270 */
[----:B------:R1:W-:Y:S02]  /*55b70*/  @P5 STG.E [R2.64], R178 ;  /* 0x000000b202005986 */ /* 0x0003e4000c101904 */
[----:B----4-:R-:W-:Y:S01]  /*55b80*/  IMAD.WIDE R16, R25, 0x4, R160 ;  /* 0x0000000419107825 */ /* 0x010fe200078e02a0 */
[----:B------:R-:W-:Y:S01]  /*55b90*/  ISETP.LT.AND P2, PT, R99, c[0x0][0x178], !P2 ;  /* 0x00005e0063007a0c */ /* 0x000fe20005741270 */
[----:B------:R2:W-:Y:S02]  /*55ba0*/  @P0 STG.E [R8.64], R14 ;  /* 0x0000000e08000986 */ /* 0x0005e4000c101904 */
[----:B------:R-:W-:Y:S01]  /*55bb0*/  IMAD.WIDE R20, R25, 0x4, R6 ;  /* 0x0000000419147825 */ /* 0x000fe200078e0206 */
[----:B------:R-:W-:Y:S01]  /*55bc0*/  ISETP.LT.AND P0, PT, R207, c[0x0][0x178], !P4 ;  /* 0x00005e00cf007a0c */ /* 0x000fe20006701270 */
[----:B------:R3:W-:Y:S01]  /*55bd0*/  @P1 STG.E [R12.64], R127 ;  /* 0x0000007f0c001986 */ /* 0x0007e2000c101904 */
[----:B------:R-:W-:-:S03]  /*55be0*/  ISETP.LT.AND P1, PT, R138, c[0x0][0x178], !P4 ;  /* 0x00005e008a007a0c */ /* 0x000fc60006721270 */
[----:B------:R4:W-:Y:S01]  /*55bf0*/  @P3 STG.E [R16.64], R159 ;  /* 0x0000009f10003986 */ /* 0x0009e2000c101904 */
[----:B------:R-:W-:-:S03]  /*55c00*/  IADD3 R29, R25, c[0x0][0x198], RZ ;  /* 0x00006600191d7a10 */ /* 0x000fc60007ffe0ff */
[----:B------:R4:W-:Y:S01]  /*55c10*/  @P6 STG.E [R20.64], R179 ;  /* 0x000000b314006986 */ /* 0x0009e2000c101904 */
[----:B------:R-:W-:Y:S01]  /*55c20*/  ISETP.LT.AND P6, PT, R139, c[0x0][0x178], !P4 ;  /* 0x00005e008b007a0c */ /* 0x000fe200067c1270 */
[----:B-1----:R-:W-:Y:S01]  /*55c30*/  IMAD.WIDE R2, R25, 0x4, R4 ;  /* 0x0000000419027825 */ /* 0x002fe200078e0204 */
[----:B------:R-:W-:-:S03]  /*55c40*/  IADD3 R0, R252, 0xf3, RZ ;  /* 0x000000f3fc007810 */ /* 0x000fc60007ffe0ff */
[----:B--2---:R-:W-:Y:S01]  /*55c50*/  IMAD.WIDE R8, R29, 0x4, R162 ;  /* 0x000000041d087825 */ /* 0x004fe200078e02a2 */
[----:B------:R-:W-:-:S03]  /*55c60*/  ISETP.GE.AND P5, PT, R0, c[0x0][0x17c], PT ;  /* 0x00005f0000007a0c */ /* 0x000fc60003fa6270 */
        /* <DEDUP_REMOVED lines=21> */
[----:B------:R-:W-:Y:S01]  /*55dc0*/  IMAD.WIDE R14, R25, 0x4, R4 ;  /* 0x00000004190e7825 */ /* 0x000fe200078e0204 */
        /* <DEDUP_REMOVED lines=10> */
[C---:B----4-:R-:W-:Y:S01]  /*55e70*/  IMAD.WIDE R16, R29.reuse, 0x4, R162 ;  /* 0x000000041d107825 */ /* 0x050fe200078e02a2 */
[----:B-1----:R-:W-:-:S03]  /*55e80*/  IADD3 R21, R29, c[0x0][0x198], RZ ;  /* 0x000066001d157a10 */ /* 0x002fc60007ffe0ff */
[----:B--2---:R-:W-:Y:S01]  /*55e90*/  IMAD.WIDE R2, R29, 0x4, R160 ;  /* 0x000000041d027825 */ /* 0x004fe200078e02a0 */
[----:B------:R-:W-:-:S03]  /*55ea0*/  IADD3 R0, R252, 0xf6, RZ ;  /* 0x000000f6fc007810 */ /* 0x000fc60007ffe0ff */
[C---:B---3--:R-:W-:Y:S01]  /*55eb0*/  IMAD.WIDE R8, R29.reuse, 0x4, R6 ;  /* 0x000000041d087825 */ /* 0x048fe200078e0206 */
[----:B------:R1:W-:Y:S03]  /*55ec0*/  @P4 STG.E [R16.64], R114 ;  /* 0x0000007210004986 */ /* 0x0003e6000c101904 */
[----:B------:R-:W-:Y:S01]  /*55ed0*/  IMAD.WIDE R12, R29, 0x4, R4 ;  /* 0x000000041d0c7825 */ /* 0x000fe200078e0204 */
[----:B------:R2:W-:Y:S01]  /*55ee0*/  @P1 STG.E [R2.64], R130 ;  /* 0x0000008202001986 */ /* 0x0005e2000c101904 */
[----:B------:R-:W-:Y:S02]  /*55ef0*/  ISETP.GE.AND P0, PT, R0, c[0x0][0x17c], PT ;  /* 0x00005f0000007a0c */ /* 0x000fe40003f06270 */
[----:B------:R-:W-:Y:S01]  /*55f00*/  IMAD.WIDE R10, R21, 0x4, R162 ;  /* 0x00000004150a7825 */ /* 0x000fe200078e02a2 */
[----:B------:R-:W-:Y:S01]  /*55f10*/  ISETP.LT.AND P4, PT, R138, c[0x0][0x178], !P2 ;  /* 0x00005e008a007a0c */ /* 0x000fe20005781270 */
[----:B------:R3:W-:Y:S04]  /*55f20*/  @P5 STG.E [R8.64], R194 ;  /* 0x000000c208005986 */ /* 0x0007e8000c101904 */
[----:B------:R4:W-:Y:S01]  /*55f30*/  @P3 STG.E [R12.64], R18 ;  /* 0x000000120c003986 */ /* 0x0009e2000c101904 */
[----:B------:R-:W-:-:S02]  /*55f40*/  ISETP.LT.AND P3, PT, R139, c[0x0][0x178], !P2 ;  /* 0x00005e008b007a0c */ /* 0x000fc40005761270 */
[----:B------:R-:W-:Y:S01]  /*55f50*/  ISETP.LT.AND P2, PT, R99, c[0x0][0x178], !P2 ;  /* 0x00005e0063007a0c */ /* 0x000fe20005741270 */
[----:B------:R3:W-:Y:S01]  /*55f60*/  @P6 STG.E [R10.64], R115 ;  /* 0x000000730a006986 */ /* 0x0007e2000c101904 */
[----:B------:R-:W-:Y:S02]  /*55f70*/  ISETP.LT.AND P6, PT, R207, c[0x0][0x178], !P0 ;  /* 0x00005e00cf007a0c */ /* 0x000fe400047c1270 */
[----:B------:R-:W-:Y:S01]  /*55f80*/  ISETP.LT.AND P5, PT, R138, c[0x0][0x178], !P0 ;  /* 0x00005e008a007a0c */ /* 0x000fe200047a1270 */
[C---:B------:R-:W-:Y:S01]  /*55f90*/  IMAD.WIDE R14, R21.reuse, 0x4, R160 ;  /* 0x00000004150e7825 */ /* 0x040fe200078e02a0 */
[C---:B-1----:R-:W-:Y:S02]  /*55fa0*/  IADD3 R17, R21.reuse, c[0x0][0x198], RZ ;  /* 0x0000660015117a10 */ /* 0x042fe40007ffe0ff */
[----:B------:R-:W-:Y:S01]  /*55fb0*/  IADD3 R0, R252, 0xf7, RZ ;  /* 0x000000f7fc007810 */ /* 0x000fe20007ffe0ff */
[C---:B--2---:R-:W-:Y:S01]  /*55fc0*/  IMAD.WIDE R2, R21.reuse, 0x4, R6 ;  /* 0x0000000415027825 */ /* 0x044fe200078e0206 */
[----:B------:R1:W-:Y:S03]  /*55fd0*/  @P4 STG.E [R14.64], R131 ;  /* 0x000000830e004986 */ /* 0x0003e6000c101904 */
[----:B---3--:R-:W-:Y:S01]  /*55fe0*/  IMAD.WIDE R8, R21, 0x4, R4 ;  /* 0x0000000415087825 */ /* 0x008fe200078e0204 */
[----:B------:R-:W-:-:S03]  /*55ff0*/  ISETP.GE.AND P1, PT, R0, c[0x0][0x17c], PT ;  /* 0x00005f0000007a0c */ /* 0x000fc60003f26270 */
[----:B----4-:R-:W-:Y:S01]  /*56000*/  IMAD.WIDE R12, R17, 0x4, R162 ;  /* 0x00000004110c7825 */ /* 0x010fe200078e02a2 */
[----:B------:R-:W-:Y:S01]  /*56010*/  ISETP.LT.AND P4, PT, R139, c[0x0][0x178], !P0 ;  /* 0x00005e008b007a0c */ /* 0x000fe20004781270 */
[----:B------:R2:W-:Y:S02]  /*56020*/  @P3 STG.E [R2.64], R195 ;  /* 0x000000c302003986 */ /* 0x0005e4000c101904 */
[----:B------:R-:W-:Y:S01]  /*56030*/  IMAD.WIDE R10, R17, 0x4, R160 ;  /* 0x00000004110a7825 */ /* 0x000fe200078e02a0 */
[----:B------:R-:W-:Y:S01]  /*56040*/  ISETP.LT.AND P0, PT, R99, c[0x0][0x178], !P0 ;  /* 0x00005e0063007a0c */ /* 0x000fe20004701270 */
[----:B------:R3:W-:Y:S01]  /*56050*/  @P2 STG.E [R8.64], R19 ;  /* 0x0000001308002986 */ /* 0x0007e2000c101904 */
[----:B------:R-:W-:-:S03]  /*56060*/  ISETP.LT.AND P2, PT, R139, c[0x0][0x178], !P1 ;  /* 0x00005e008b007a0c */ /* 0x000fc60004f41270 */
[----:B------:R-:W-:Y:S01]  /*56070*/  @P6 STG.E [R12.64], R118 ;  /* 0x000000760c006986 */ /* 0x000fe2000c101904 */
[----:B------:R-:W-:-:S03]  /*56080*/  ISETP.LT.AND P6, PT, R207, c[0x0][0x178], !P1 ;  /* 0x00005e00cf007a0c */ /* 0x000fc60004fc1270 */
[----:B------:R4:W-:Y:S01]  /*56090*/  @P5 STG.E [R10.64], R146 ;  /* 0x000000920a005986 */ /* 0x0009e2000c101904 */
[----:B------:R-:W-:Y:S01]  /*560a0*/  ISETP.LT.AND P5, PT, R138, c[0x0][0x178], !P1 ;  /* 0x00005e008a007a0c */ /* 0x000fe20004fa1270 */
[C---:B-1----:R-:W-:Y:S01]  /*560b0*/  IMAD.WIDE R14, R17.reuse, 0x4, R6 ;  /* 0x00000004110e7825 */ /* 0x042fe200078e0206 */
[C---:B------:R-:W-:Y:S02]  /*560c0*/  IADD3 R21, R17.reuse, c[0x0][0x198], RZ ;  /* 0x0000660011157a10 */ /* 0x040fe40007ffe0ff */
[----:B------:R-:W-:Y:S01]  /*560d0*/  IADD3 R0, R252, 0xf8, RZ ;  /* 0x000000f8fc007810 */ /* 0x000fe20007ffe0ff */
[----:B--2---:R-:W-:Y:S01]  /*560e0*/  IMAD.WIDE R2, R17, 0x4, R4 ;  /* 0x0000000411027825 */ /* 0x004fe200078e0204 */
[----:B------:R1:W-:Y:S01]  /*560f0*/  @P4 STG.E [R14.64], R202 ;  /* 0x000000ca0e004986 */ /* 0x0003e2000c101904 */
[----:B------:R-:W-:Y:S02]  /*56100*/  ISETP.LT.AND P4, PT, R99, c[0x0][0x178], !P1 ;  /* 0x00005e0063007a0c */ /* 0x000fe40004f81270 */
[----:B---3--:R-:W-:Y:S01]  /*56110*/  IMAD.WIDE R8, R21, 0x4, R162 ;  /* 0x0000000415087825 */ /* 0x008fe200078e02a2 */
[----:B------:R-:W-:-:S03]  /*56120*/  ISETP.GE.AND P3, PT, R0, c[0x0][0x17c], PT ;  /* 0x00005f0000007a0c */ /* 0x000fc60003f66270 */
[C---:B----4-:R-:W-:Y:S01]  /*56130*/  IMAD.WIDE R10, R21.reuse, 0x4, R160 ;  /* 0x00000004150a7825 */ /* 0x050fe200078e02a0 */
[----:B------:R2:W-:Y:S03]  /*56140*/  @P0 STG.E [R2.64], R22 ;  /* 0x0000001602000986 */ /* 0x0005e6000c101904 */
[----:B------:R-:W-:Y:S01]  /*56150*/  IMAD.WIDE R12, R21, 0x4, R6 ;  /* 0x00000004150c7825 */ /* 0x000fe200078e0206 */
[----:B------:R3:W-:Y:S01]  /*56160*/  @P6 STG.E [R8.64], R119 ;  /* 0x0000007708006986 */ /* 0x0007e2000c101904 */
[----:B------:R-:W-:-:S03]  /*56170*/  IADD3 R0, R252, 0xf9, RZ ;  /* 0x000000f9fc007810 */ /* 0x000fc60007ffe0ff */
[----:B------:R4:W-:Y:S01]  /*56180*/  @P5 STG.E [R10.64], R147 ;  /* 0x000000930a005986 */ /* 0x0009e2000c101904 */
[----:B------:R-:W-:-:S03]  /*56190*/  ISETP.LT.AND P0, PT, R138, c[0x0][0x178], !P3 ;  /* 0x00005e008a007a0c */ /* 0x000fc60005f01270 */
[----:B------:R3:W-:Y:S01]  /*561a0*/  @P2 STG.E [R12.64], R203 ;  /* 0x000000cb0c002986 */ /* 0x0007e2000c101904 */
[----:B------:R-:W-:Y:S01]  /*561b0*/  ISETP.LT.AND P2, PT, R207, c[0x0][0x178], !P3 ;  /* 0x00005e00cf007a0c */ /* 0x000fe20005f41270 */
[C---:B-1----:R-:W-:Y:S01]  /*561c0*/  IMAD.WIDE R14, R21.reuse, 0x4, R4 ;  /* 0x00000004150e7825 */ /* 0x042fe200078e0204 */
[----:B------:R-:W-:Y:S02]  /*561d0*/  IADD3 R21, R21, c[0x0][0x198], RZ ;  /* 0x0000660015157a10 */ /* 0x000fe40007ffe0ff */
[----:B------:R-:W-:Y:S02]  /*561e0*/  ISETP.GE.AND P1, PT, R0, c[0x0][0x17c], PT ;  /* 0x00005f0000007a0c */ /* 0x000fe40003f26270 */
[----:B------:R-:W-:Y:S01]  /*561f0*/  ISETP.LT.AND P6, PT, R139, c[0x0][0x178], !P3 ;  /* 0x00005e008b007a0c */ /* 0x000fe20005fc1270 */
[----:B------:R-:W-:Y:S01]  /*56200*/  @P4 STG.E [R14.64], R23 ;  /* 0x000000170e004986 */ /* 0x000fe2000c101904 */
[----:B------:R-:W-:Y:S01]  /*56210*/  ISETP.LT.AND P3, PT, R99, c[0x0][0x178], !P3 ;  /* 0x00005e0063007a0c */ /* 0x000fe20005f61270 */
[----:B--2---:R-:W-:Y:S01]  /*56220*/  IMAD.WIDE R2, R21, 0x4, R162 ;  /* 0x0000000415027825 */ /* 0x004fe200078e02a2 */
[----:B------:R-:W-:-:S03]  /*56230*/  ISETP.LT.AND P4, PT, R207, c[0x0][0x178], !P1 ;  /* 0x00005e00cf007a0c */ /* 0x000fc60004f81270 */
[C---:B---3--:R-:W-:Y:S01]  /*56240*/  IMAD.WIDE R8, R21.reuse, 0x4, R160 ;  /* 0x0000000415087825 */ /* 0x048fe200078e02a0 */
[----:B------:R-:W-:Y:S02]  /*56250*/  IADD3 R0, R252, 0xfa, RZ ;  /* 0x000000fafc007810 */ /* 0x000fe40007ffe0ff */
[C---:B------:R-:W-:Y:S01]  /*56260*/  IADD3 R19, R21.reuse, c[0x0][0x198], RZ ;  /* 0x0000660015137a10 */ /* 0x040fe20007ffe0ff */
[C---:B----4-:R-:W-:Y:S01]  /*56270*/  IMAD.WIDE R10, R21.reuse, 0x4, R6 ;  /* 0x00000004150a7825 */ /* 0x050fe200078e0206 */
[----:B------:R1:W-:Y:S01]  /*56280*/  @P2 STG.E [R2.64], R110 ;  /* 0x0000006e02002986 */ /* 0x0003e2000c101904 */
[----:B------:R-:W-:Y:S02]  /*56290*/  ISETP.GE.AND P5, PT, R0, c[0x0][0x17c], PT ;  /* 0x00005f0000007a0c */ /* 0x000fe40003fa6270 */
[----:B------:R-:W-:Y:S01]  /*562a0*/  IMAD.WIDE R12, R21, 0x4, R4 ;  /* 0x00000004150c7825 */ /* 0x000fe200078e0204 */
[----:B------:R2:W-:Y:S01]  /*562b0*/  @P0 STG.E [R8.64], R142 ;  /* 0x0000008e08000986 */ /* 0x0005e2000c101904 */
[----:B------:R-:W-:-:S02]  /*562c0*/  ISETP.LT.AND P0, PT, R138, c[0x0][0x178], !P1 ;  /* 0x00005e008a007a0c */ /* 0x000fc40004f01270 */
[----:B------:R-:W-:Y:S01]  /*562d0*/  IMAD.WIDE R16, R19, 0x4, R162 ;  /* 0x0000000413107825 */ /* 0x000fe200078e02a2 */
[----:B------:R-:W-:Y:S01]  /*562e0*/  ISETP.LT.AND P2, PT, R139, c[0x0][0x178], !P1 ;  /* 0x00005e008b007a0c */ /* 0x000fe20004f41270 */
[----:B------:R3:W-:Y:S01]  /*562f0*/  @P6 STG.E [R10.64], R182 ;  /* 0x000000b60a006986 */ /* 0x0007e2000c101904 */
[----:B------:R-:W-:Y:S02]  /*56300*/  ISETP.LT.AND P1, PT, R99, c[0x0][0x178], !P1 ;  /* 0x00005e0063007a0c */ /* 0x000fe40004f21270 */
[----:B------:R-:W-:Y:S01]  /*56310*/  ISETP.LT.AND P6, PT, R207, c[0x0][0x178], !P5 ;  /* 0x00005e00cf007a0c */ /* 0x000fe20006fc1270 */
[----:B------:R4:W-:Y:S01]  /*56320*/  @P3 STG.E [R12.64], R26 ;  /* 0x0000001a0c003986 */ /* 0x0009e2000c101904 */
[C---:B------:R-:W-:Y:S01]  /*56330*/  IADD3 R21, R19.reuse, c[0x0][0x198], RZ ;  /* 0x0000660013157a10 */ /* 0x040fe20007ffe0ff */
[C---:B-1----:R-:W-:Y:S02]  /*56340*/  IMAD.WIDE R2, R19.reuse, 0x4, R160 ;  /* 0x0000000413027825 */ /* 0x042fe400078e02a0 */
[----:B------:R1:W-:Y:S01]  /*56350*/  @P4 STG.E [R16.64], R111 ;  /* 0x0000006f10004986 */ /* 0x0003e2000c101904 */
[----:B------:R-:W-:Y:S01]  /*56360*/  ISETP.LT.AND P4, PT, R138, c[0x0][0x178], !P5 ;  /* 0x00005e008a007a0c */ /* 0x000fe20006f81270 */
[----:B--2---:R-:W-:Y:S01]  /*56370*/  IMAD.WIDE R8, R19, 0x4, R6 ;  /* 0x0000000413087825 */ /* 0x004fe200078e0206 */
[----:B------:R-:W-:-:S03]  /*56380*/  IADD3 R0, R252, 0xfb, RZ ;  /* 0x000000fbfc007810 */ /* 0x000fc60007ffe0ff */
[----:B---3--:R-:W-:Y:S01]  /*56390*/  IMAD.WIDE R10, R19, 0x4, R4 ;  /* 0x00000004130a7825 */ /* 0x008fe200078e0204 */
[----:B------:R2:W-:Y:S01]  /*563a0*/  @P0 STG.E [R2.64], R143 ;  /* 0x0000008f02000986 */ /* 0x0005e2000c101904 */
[----:B------:R-:W-:Y:S02]  /*563b0*/  ISETP.GE.AND P3, PT, R0, c[0x0][0x17c], PT ;  /* 0x00005f0000007a0c */ /* 0x000fe40003f66270 */
[C---:B----4-:R-:W-:Y:S01]  /*563c0*/  IMAD.WIDE R12, R21.reuse, 0x4, R162 ;  /* 0x00000004150c7825 */ /* 0x050fe200078e02a2 */
[----:B------:R3:W-:Y:S03]  /*563d0*/  @P2 STG.E [R8.64], R183 ;  /* 0x000000b708002986 */ /* 0x0007e6000c101904 */
[----:B------:R-:W-:Y:S01]  /*563e0*/  IMAD.WIDE R14, R21, 0x4, R160 ;  /* 0x00000004150e7825 */ /* 0x000fe200078e02a0 */
[----:B------:R4:W-:Y:S01]  /*563f0*/  @P1 STG.E [R10.64], R27 ;  /* 0x0000001b0a001986 */ /* 0x0009e2000c101904 */
[----:B------:R-:W-:-:S02]  /*56400*/  ISETP.LT.AND P1, PT, R139, c[0x0][0x178], !P5 ;  /* 0x00005e008b007a0c */ /* 0x000fc40006f21270 */
[----:B------:R-:W-:Y:S01]  /*56410*/  ISETP.LT.AND P5, PT, R99, c[0x0][0x178], !P5 ;  /* 0x00005e0063007a0c */ /* 0x000fe20006fa1270 */
[----:B------:R3:W-:Y:S01]  /*56420*/  @P6 STG.E [R12.64], R106 ;  /* 0x0000006a0c006986 */ /* 0x0007e2000c101904 */
[----:B------:R-:W-:Y:S02]  /*56430*/  ISETP.LT.AND P6, PT, R207, c[0x0][0x178], !P3 ;  /* 0x00005e00cf007a0c */ /* 0x000fe40005fc1270 */
[----:B------:R-:W-:Y:S01]  /*56440*/  ISETP.LT.AND P0, PT, R138, c[0x0][0x178], !P3 ;  /* 0x00005e008a007a0c */ /* 0x000fe20005f01270 */
[----:B------:R4:W-:Y:S01]  /*56450*/  @P4 STG.E [R14.64], R150 ;  /* 0x000000960e004986 */ /* 0x0009e2000c101904 */
[----:B-1----:R-:W-:Y:S02]  /*56460*/  IADD3 R17, R21, c[0x0][0x198], RZ ;  /* 0x0000660015117a10 */ /* 0x002fe40007ffe0ff */
[----:B------:R-:W-:Y:S01]  /*56470*/  ISETP.LT.AND P4, PT, R139, c[0x0][0x178], !P3 ;  /* 0x00005e008b007a0c */ /* 0x000fe20005f81270 */
[----:B--2---:R-:W-:Y:S01]  /*56480*/  IMAD.WIDE R2, R21, 0x4, R6 ;  /* 0x0000000415027825 */ /* 0x004fe200078e0206 */
[----:B------:R-:W-:-:S03]  /*56490*/  IADD3 R16, R252, 0xfc, RZ ;  /* 0x000000fcfc107810 */ /* 0x000fc60007ffe0ff */
[----:B---3--:R-:W-:Y:S01]  /*564a0*/  IMAD.WIDE R8, R21, 0x4, R4 ;  /* 0x0000000415087825 */ /* 0x008fe200078e0204 */
[----:B------:R-:W-:-:S03]  /*564b0*/  ISETP.GE.AND P2, PT, R16, c[0x0][0x17c], PT ;  /* 0x00005f0010007a0c */ /* 0x000fc60003f46270 */
[C---:B----4-:R-:W-:Y:S01]  /*564c0*/  IMAD.WIDE R10, R17.reuse, 0x4, R162 ;  /* 0x00000004110a7825 */ /* 0x050fe200078e02a2 */
[----:B------:R1:W-:Y:S03]  /*564d0*/  @P1 STG.E [R2.64], R190 ;  /* 0x000000be02001986 */ /* 0x0003e6000c101904 */
[----:B------:R-:W-:Y:S01]  /*564e0*/  IMAD.WIDE R12, R17, 0x4, R160 ;  /* 0x00000004110c7825 */ /* 0x000fe200078e02a0 */
[----:B------:R2:W-:Y:S01]  /*564f0*/  @P5 STG.E [R8.64], R30 ;  /* 0x0000001e08005986 */ /* 0x0005e2000c101904 */
[----:B------:R-:W-:Y:S02]  /*56500*/  ISETP.LT.AND P3, PT, R99, c[0x0][0x178], !P3 ;  /* 0x00005e0063007a0c */ /* 0x000fe40005f61270 */
[----:B------:R-:W-:Y:S01]  /*56510*/  IMAD.WIDE R14, R17, 0x4, R6 ;  /* 0x00000004110e7825 */ /* 0x000fe200078e0206 */
[----:B------:R3:W-:Y:S01]  /*56520*/  @P6 STG.E [R10.64], R107 ;  /* 0x0000006b0a006986 */ /* 0x0007e2000c101904 */
[----:B------:R-:W-:-:S02]  /*56530*/  ISETP.LT.AND P6, PT, R207, c[0x0][0x178], !P2 ;  /* 0x00005e00cf007a0c */ /* 0x000fc400057c1270 */
[----:B------:R-:W-:Y:S01]  /*56540*/  ISETP.LT.AND P5, PT, R138, c[0x0][0x178], !P2 ;  /* 0x00005e008a007a0c */ /* 0x000fe200057a1270 */
[----:B------:R4:W-:Y:S01]  /*56550*/  @P0 STG.E [R12.64], R151 ;  /* 0x000000970c000986 */ /* 0x0009e2000c101904 */
[----:B------:R-:W-:-:S03]  /*56560*/  IADD3 R19, R17, c[0x0][0x198], RZ ;  /* 0x0000660011137a10 */ /* 0x000fc60007ffe0ff */
[----:B------:R3:W-:Y:S01]  /*56570*/  @P4 STG.E [R14.64], R191 ;  /* 0x000000bf0e004986 */ /* 0x0007e2000c101904 */
        /* <DEDUP_REMOVED lines=9> */
[C---:B----4-:R-:W-:Y:S02]  /*56610*/  IMAD.WIDE R12, R19.reuse, 0x4, R6 ;  /* 0x00000004130c7825 */ /* 0x050fe400078e0206 */
[----:B------:R2:W-:Y:S02]  /*56620*/  @P6 STG.E [R8.64], R102 ;  /* 0x0000006608006986 */ /* 0x0005e4000c101904 */
[----:B------:R-:W-:Y:S01]  /*56630*/  IMAD.WIDE R14, R19, 0x4, R4 ;  /* 0x00000004130e7825 */ /* 0x000fe200078e0204 */
[----:B------:R-:W-:Y:S01]  /*56640*/  ISETP.GE.AND P0, PT, R0, c[0x0][0x17c], PT ;  /* 0x00005f0000007a0c */ /* 0x000fe20003f06270 */
[----:B------:R3:W-:Y:S01]  /*56650*/  @P5 STG.E [R10.64], R134 ;  /* 0x000000860a005986 */ /* 0x0007e2000c101904 */
[----:B------:R-:W-:-:S02]  /*56660*/  ISETP.LT.AND P5, PT, R207, c[0x0][0x178], !P1 ;  /* 0x00005e00cf007a0c */ /* 0x000fc40004fa1270 */
[----:B------:R-:W-:Y:S01]  /*56670*/  ISETP.LT.AND P6, PT, R138, c[0x0][0x178], !P1 ;  /* 0x00005e008a007a0c */ /* 0x000fe20004fc1270 */
[----:B------:R4:W-:Y:S01]  /*56680*/  @P4 STG.E [R12.64], R198 ;  /* 0x000000c60c004986 */ /* 0x0009e2000c101904 */
[----:B------:R-:W-:Y:S02]  /*56690*/  ISETP.LT.AND P4, PT, R139, c[0x0][0x178], !P1 ;  /* 0x00005e008b007a0c */ /* 0x000fe40004f81270 */
[----:B------:R-:W-:Y:S01]  /*566a0*/  IADD3 R17, R19, c[0x0][0x198], RZ ;  /* 0x0000660013117a10 */ /* 0x000fe20007ffe0ff */
[----:B------:R3:W-:Y:S01]  /*566b0*/  @P2 STG.E [R14.64], R34 ;  /* 0x000000220e002986 */ /* 0x0007e2000c101904 */
[----:B------:R-:W-:Y:S02]  /*566c0*/  ISETP.LT.AND P1, PT, R99, c[0x0][0x178], !P1 ;  /* 0x00005e0063007a0c */ /* 0x000fe40004f21270 */
[----:B------:R-:W-:Y:S01]  /*566d0*/  ISETP.LT.AND P2, PT, R207, c[0x0][0x178], !P0 ;  /* 0x00005e00cf007a0c */ /* 0x000fe20004741270 */
[----:B-1----:R-:W-:Y:S01]  /*566e0*/  IMAD.WIDE R2, R17, 0x4, R162 ;  /* 0x0000000411027825 */ /* 0x002fe200078e02a2 */
[----:B------:R-:W-:-:S02]  /*566f0*/  IADD3 R252, R252, 0xff, RZ ;  /* 0x000000fffcfc7810 */ /* 0x000fc40007ffe0ff */
[C---:B------:R-:W-:Y:S01]  /*56700*/  IADD3 R19, R17.reuse, c[0x0][0x198], RZ ;  /* 0x0000660011137a10 */ /* 0x040fe20007ffe0ff */
[----:B--2---:R-:W-:Y:S01]  /*56710*/  IMAD.WIDE R8, R17, 0x4, R160 ;  /* 0x0000000411087825 */ /* 0x004fe200078e02a0 */
[----:B------:R-:W-:-:S03]  /*56720*/  ISETP.GE.AND P3, PT, R252, c[0x0][0x17c], PT ;  /* 0x00005f00fc007a0c */ /* 0x000fc60003f66270 */
[C---:B---3--:R-:W-:Y:S01]  /*56730*/  IMAD.WIDE R10, R17.reuse, 0x4, R6 ;  /* 0x00000004110a7825 */ /* 0x048fe200078e0206 */
[----:B------:R1:W-:Y:S03]  /*56740*/  @P5 STG.E [R2.64], R103 ;  /* 0x0000006702005986 */ /* 0x0003e6000c101904 */
[----:B----4-:R-:W-:Y:S01]  /*56750*/  IMAD.WIDE R12, R17, 0x4, R4 ;  /* 0x00000004110c7825 */ /* 0x010fe200078e0204 */
[----:B------:R2:W-:Y:S03]  /*56760*/  @P6 STG.E [R8.64], R135 ;  /* 0x0000008708006986 */ /* 0x0005e6000c101904 */
[----:B------:R-:W-:Y:S01]  /*56770*/  IMAD.WIDE R16, R19, 0x4, R162 ;  /* 0x0000000413107825 */ /* 0x000fe200078e02a2 */
[----:B------:R-:W-:Y:S01]  /*56780*/  ISETP.LT.AND P5, PT, R207, c[0x0][0x178], !P3 ;  /* 0x00005e00cf007a0c */ /* 0x000fe20005fa1270 */
[----:B------:R3:W-:Y:S01]  /*56790*/  @P4 STG.E [R10.64], R199 ;  /* 0x000000c70a004986 */ /* 0x0007e2000c101904 */
[----:B------:R-:W-:-:S02]  /*567a0*/  ISETP.LT.AND P6, PT, R138, c[0x0][0x178], !P3 ;  /* 0x00005e008a007a0c */ /* 0x000fc40005fc1270 */
[----:B------:R-:W-:Y:S01]  /*567b0*/  ISETP.LT.AND P4, PT, R138, c[0x0][0x178], !P0 ;  /* 0x00005e008a007a0c */ /* 0x000fe20004781270 */
[----:B------:R-:W4:Y:S04]  /*567c0*/  LDL.LU R207, [R1+0x1b24] ;  /* 0x001b240001cf7983 */ /* 0x000f280000300800 */
[----:B------:R1:W-:Y:S01]  /*567d0*/  @P1 STG.E [R12.64], R35 ;  /* 0x000000230c001986 */ /* 0x0003e2000c101904 */
[----:B------:R-:W-:-:S03]  /*567e0*/  ISETP.LT.AND P1, PT, R139, c[0x0][0x178], !P0 ;  /* 0x00005e008b007a0c */ /* 0x000fc60004721270 */
[----:B------:R-:W4:Y:S01]  /*567f0*/  LDL.LU R138, [R1+0x1b20] ;  /* 0x001b2000018a7983 */ /* 0x000f220000300800 */
[----:B------:R-:W-:-:S03]  /*56800*/  ISETP.LT.AND P0, PT, R99, c[0x0][0x178], !P0 ;  /* 0x00005e0063007a0c */ /* 0x000fc60004701270 */
[----:B------:R2:W-:Y:S01]  /*56810*/  @P2 STG.E [R16.64], R98 ;  /* 0x0000006210002986 */ /* 0x0005e2000c101904 */
[----:B------:R-:W-:Y:S02]  /*56820*/  ISETP.LT.AND P2, PT, R139, c[0x0][0x178], !P3 ;  /* 0x00005e008b007a0c */ /* 0x000fe40005f41270 */
[----:B------:R-:W-:Y:S01]  /*56830*/  ISETP.LT.AND P3, PT, R99, c[0x0][0x178], !P3 ;  /* 0x00005e0063007a0c */ /* 0x000fe20005f61270 */
[----:B------:R-:W4:Y:S04]  /*56840*/  LDL.LU R139, [R1+0x1b1c] ;  /* 0x001b1c00018b7983 */ /* 0x000f280000300800 */
[----:B------:R-:W4:Y:S01]  /*56850*/  LDL.LU R99, [R1+0x1b18] ;  /* 0x001b180001637983 */ /* 0x000f220000300800 */
[C---:B------:R-:W-:Y:S01]  /*56860*/  IADD3 R15, R19.reuse, c[0x0][0x198], RZ ;  /* 0x00006600130f7a10 */ /* 0x040fe20007ffe0ff */
[----:B-1----:R-:W-:-:S04]  /*56870*/  IMAD.WIDE R2, R19, 0x4, R160 ;  /* 0x0000000413027825 */ /* 0x002fc800078e02a0 */
[----:B--2---:R-:W-:-:S04]  /*56880*/  IMAD.WIDE R8, R19, 0x4, R6 ;  /* 0x0000000413087825 */ /* 0x004fc800078e0206 */
[----:B---3--:R-:W-:-:S04]  /*56890*/  IMAD.WIDE R10, R19, 0x4, R4 ;  /* 0x00000004130a7825 */ /* 0x008fc800078e0204 */
[----:B------:R-:W-:-:S04]  /*568a0*/  IMAD.WIDE R162, R15, 0x4, R162 ;  /* 0x000000040fa27825 */ /* 0x000fc800078e02a2 */
[----:B------:R-:W-:-:S04]  /*568b0*/  IMAD.WIDE R160, R15, 0x4, R160 ;  /* 0x000000040fa07825 */ /* 0x000fc800078e02a0 */
[----:B------:R-:W-:-:S04]  /*568c0*/  IMAD.WIDE R6, R15, 0x4, R6 ;  /* 0x000000040f067825 */ /* 0x000fc800078e0206 */
[----:B------:R-:W-:Y:S01]  /*568d0*/  IMAD.WIDE R4, R15, 0x4, R4 ;  /* 0x000000040f047825 */ /* 0x000fe200078e0204 */
[----:B----4-:R1:W-:Y:S04]  /*568e0*/  @P4 STG.E [R2.64], R138 ;  /* 0x0000008a02004986 */ /* 0x0103e8000c101904 */
[----:B------:R1:W-:Y:S04]  /*568f0*/  @P1 STG.E [R8.64], R206 ;  /* 0x000000ce08001986 */ /* 0x0003e8000c101904 */
[----:B------:R1:W-:Y:S04]  /*56900*/  @P0 STG.E [R10.64], R38 ;  /* 0x000000260a000986 */ /* 0x0003e8000c101904 */
[----:B------:R1:W-:Y:S04]  /*56910*/  @P5 STG.E [R162.64], R99 ;  /* 0x00000063a2005986 */ /* 0x0003e8000c101904 */
[----:B------:R1:W-:Y:S04]  /*56920*/  @P6 STG.E [R160.64], R139 ;  /* 0x0000008ba0006986 */ /* 0x0003e8000c101904 */
[----:B------:R1:W-:Y:S01]  /*56930*/  @P2 STG.E [R6.64], R207 ;  /* 0x000000cf06002986 */ /* 0x0003e2000c101904 */
[----:B------:R-:W-:Y:S05]  /*56940*/  @!P3 EXIT ;  /* 0x000000000000b94d */ /* 0x000fea0003800000 */
[----:B------:R-:W-:Y:S01]  /*56950*/  STG.E [R4.64], R39 ;  /* 0x0000002704007986 */ /* 0x000fe2000c101904 */
[----:B------:R-:W-:Y:S05]  /*56960*/  EXIT ;  /* 0x000000000000794d */ /* 0x000fea0003800000 */
.L_x_3:
[----:B------:R-:W-:-:S00]  /*56970*/  BRA `(.L_x_3) ;  /* 0xfffffff000007947 */ /* 0x000fc0000383ffff */
[----:B------:R-:W-:-:S00]  /*56980*/  NOP ;  /* 0x0000000000007918 */ /* 0x000fc00000000000 */
[----:B------:R-:W-:-:S00]  /*56990*/  NOP ;  /* 0x0000000000007918 */ /* 0x000fc00000000000 */
[----:B------:R-:W-:-:S00]  /*569a0*/  NOP ;  /* 0x0000000000007918 */ /* 0x000fc00000000000 */
[----:B------:R-:W-:-:S00]  /*569b0*/  NOP ;  /* 0x0000000000007918 */ /* 0x000fc00000000000 */
[----:B------:R-:W-:-:S00]  /*569c0*/  NOP ;  /* 0x0000000000007918 */ /* 0x000fc00000000000 */
[----:B------:R-:W-:-:S00]  /*569d0*/  NOP ;  /* 0x0000000000007918 */ /* 0x000fc00000000000 */
[----:B------:R-:W-:-:S00]  /*569e0*/  NOP ;  /* 0x0000000000007918 */ /* 0x000fc00000000000 */
[----:B------:R-:W-:-:S00]  /*569f0*/  NOP ;  /* 0x0000000000007918 */ /* 0x000fc00000000000 */
.L_x_4:


//--------------------- .nv.shared.matmul_kernel  --------------------------
	.section	.nv.shared.matmul_kernel,"aw",@nobits
	.sectionflags	@""
	.align	16
